def matmul_kernel(
    a_ptr,
    b_ptr,
    c_ptr,
    M,
    N,
    K,
    stride_am,
    stride_ak,
    stride_bk,
    stride_bn,
    stride_cm,
    stride_cn,
    BLOCK_M: tl.constexpr,
    BLOCK_N: tl.constexpr,
    BLOCK_K: tl.constexpr,
    GROUP_M: tl.constexpr,
):
    pid = tl.program_id(axis=0)
    num_pid_m = tl.cdiv(M, BLOCK_M)
    num_pid_n = tl.cdiv(N, BLOCK_N)
    num_pid_in_group = GROUP_M * num_pid_n
    group_id = pid // num_pid_in_group
    first_pid_m = group_id * GROUP_M
    group_size_m = min(num_pid_m - first_pid_m, GROUP_M)
    pid_m = first_pid_m + ((pid % num_pid_in_group) % group_size_m)
    pid_n = (pid % num_pid_in_group) // group_size_m

    offs_am = (pid_m * BLOCK_M + tl.arange(0, BLOCK_M)) % M
    offs_bn = (pid_n * BLOCK_N + tl.arange(0, BLOCK_N)) % N
    offs_k = tl.arange(0, BLOCK_K)
    a_ptrs = a_ptr + offs_am[:, None] * stride_am + offs_k[None, :] * stride_ak
    b_ptrs = b_ptr + offs_k[:, None] * stride_bk + offs_bn[None, :] * stride_bn

    acc = tl.zeros((BLOCK_M, BLOCK_N), dtype=tl.float32)
    for kk in range(0, tl.cdiv(K, BLOCK_K)):
        a = tl.load(a_ptrs, mask=offs_k[None, :] < K - kk * BLOCK_K, other=0.0)
        b = tl.load(b_ptrs, mask=offs_k[:, None] < K - kk * BLOCK_K, other=0.0)
        acc = tl.dot(a, b, acc)
        a_ptrs += BLOCK_K * stride_ak
        b_ptrs += BLOCK_K * stride_bk

    c = acc.to(c_ptr.dtype.element_ty)
    offs_cm = pid_m * BLOCK_M + tl.arange(0, BLOCK_M)
    offs_cn = pid_n * BLOCK_N + tl.arange(0, BLOCK_N)
    c_ptrs = c_ptr + offs_cm[:, None] * stride_cm + offs_cn[None, :] * stride_cn
    mask = (offs_cm[:, None] < M) & (offs_cn[None, :] < N)
    tl.store(c_ptrs, c, mask=mask)

# config = {"BLOCK_K": 128, "BLOCK_M": 256, "BLOCK_N": 512, "GROUP_M": 8, "arch": "sm_90", "dtype": "bf16", "num_ctas": 4, "num_stages": 3, "num_warps": 4}
# arch = sm_90


// ===== COMPILED SASS (sm_90a) =====

	.target	sm_90a

	.elftype	@"ET_EXEC"


//--------------------- .note.nv.tkinfo           --------------------------
	.section	.note.nv.tkinfo,"",@"SHT_NOTE"
	.sectionflags	@"SHF_NOTE_NV_TKINFO"
	.tkinfo
        /*0018*/ 	.word	0x00000002
        /*0030*/ 	.string	""
        /*0030*/ 	.string	"ptxas"
        /*0030*/ 	.string	"Cuda compilation tools, release 13.0, V13.0.88"
        /*0030*/ 	.string	"Build cuda_13.0.r13.0/compiler.36424714_0"
        /*0030*/ 	.string	"-v  -suppress-debug-info  -lineinfo  -arch sm_90a "



//--------------------- .note.nv.cuinfo           --------------------------
	.section	.note.nv.cuinfo,"",@"SHT_NOTE"
	.sectionflags	@"SHF_NOTE_NV_CUINFO"
        /*0018*/ 	.short	0x0002
        /*001a*/ 	.short	0x005a
        /*001c*/ 	.short	0x0082
	.zero		2


//--------------------- .nv.info                  --------------------------
	.section	.nv.info,"",@"SHT_CUDA_INFO"
	.align	4


	//----- nvinfo : EIATTR_REGCOUNT
	.align		4
        /*0000*/ 	.byte	0x04, 0x2f
        /*0002*/ 	.short	(.L_1 - .L_0)
	.align		4
.L_0:
        /*0004*/ 	.word	index@(matmul_kernel)
        /*0008*/ 	.word	0x000000ff


	//----- nvinfo : EIATTR_FRAME_SIZE
	.align		4
.L_1:
        /*000c*/ 	.byte	0x04, 0x11
        /*000e*/ 	.short	(.L_3 - .L_2)
	.align		4
.L_2:
        /*0010*/ 	.word	index@(matmul_kernel)
        /*0014*/ 	.word	0x00001450


	//----- nvinfo : EIATTR_MIN_STACK_SIZE
	.align		4
.L_3:
        /*0018*/ 	.byte	0x04, 0x12
        /*001a*/ 	.short	(.L_5 - .L_4)
	.align		4
.L_4:
        /*001c*/ 	.word	index@(matmul_kernel)
        /*0020*/ 	.word	0x00001450
.L_5:


//--------------------- .nv.compat                --------------------------
	.section	.nv.compat,"",@"SHT_CUDA_COMPAT_INFO"
	.align	4
        /*0000*/ 	.byte	0x02, 0x09, 0x01, 0x00, 0x02, 0x02, 0x04, 0x00, 0x02, 0x05, 0x05, 0x00, 0x03, 0x07, 0x01, 0x01
        /*0010*/ 	.byte	0x02, 0x03, 0x00, 0x00, 0x02, 0x06, 0x01, 0x00, 0x04, 0x0b, 0x08, 0x00, 0x00, 0x00, 0x00, 0x00
        /*0020*/ 	.byte	0x00, 0x00, 0x00, 0x00


//--------------------- .nv.info.matmul_kernel    --------------------------
	.section	.nv.info.matmul_kernel,"",@"SHT_CUDA_INFO"
	.sectionflags	@""
	.align	4


	//----- nvinfo : EIATTR_CUDA_API_VERSION
	.align		4
        /*0000*/ 	.byte	0x04, 0x37
        /*0002*/ 	.short	(.L_7 - .L_6)
.L_6:
        /*0004*/ 	.word	0x00000082


	//----- nvinfo : EIATTR_KPARAM_INFO
	.align		4
.L_7:
        /*0008*/ 	.byte	0x04, 0x17
        /*000a*/ 	.short	(.L_9 - .L_8)
.L_8:
        /*000c*/ 	.word	0x00000000
        /*0010*/ 	.short	0x000d
        /*0012*/ 	.short	0x0048
        /*0014*/ 	.byte	0x00, 0xf4, 0x21, 0x00


	//----- nvinfo : EIATTR_KPARAM_INFO
	.align		4
.L_9:
        /*0018*/ 	.byte	0x04, 0x17
        /*001a*/ 	.short	(.L_11 - .L_10)
.L_10:
        /*001c*/ 	.word	0x00000000
        /*0020*/ 	.short	0x000c
        /*0022*/ 	.short	0x0040
        /*0024*/ 	.byte	0x00, 0xf4, 0x21, 0x00


	//----- nvinfo : EIATTR_KPARAM_INFO
	.align		4
.L_11:
        /*0028*/ 	.byte	0x04, 0x17
        /*002a*/ 	.short	(.L_13 - .L_12)
.L_12:
        /*002c*/ 	.word	0x00000000
        /*0030*/ 	.short	0x000b
        /*0032*/ 	.short	0x0038
        /*0034*/ 	.byte	0x00, 0xf0, 0x11, 0x00


	//----- nvinfo : EIATTR_KPARAM_INFO
	.align		4
.L_13:
        /*0038*/ 	.byte	0x04, 0x17
        /*003a*/ 	.short	(.L_15 - .L_14)
.L_14:
        /*003c*/ 	.word	0x00000000
        /*0040*/ 	.short	0x000a
        /*0042*/ 	.short	0x0034
        /*0044*/ 	.byte	0x00, 0xf0, 0x11, 0x00


	//----- nvinfo : EIATTR_KPARAM_INFO
	.align		4
.L_15:
        /*0048*/ 	.byte	0x04, 0x17
        /*004a*/ 	.short	(.L_17 - .L_16)
.L_16:
        /*004c*/ 	.word	0x00000000
        /*0050*/ 	.short	0x0009
        /*0052*/ 	.short	0x0030
        /*0054*/ 	.byte	0x00, 0xf0, 0x11, 0x00


	//----- nvinfo : EIATTR_KPARAM_INFO
	.align		4
.L_17:
        /*0058*/ 	.byte	0x04, 0x17
        /*005a*/ 	.short	(.L_19 - .L_18)
.L_18:
        /*005c*/ 	.word	0x00000000
        /*0060*/ 	.short	0x0008
        /*0062*/ 	.short	0x002c
        /*0064*/ 	.byte	0x00, 0xf0, 0x11, 0x00


	//----- nvinfo : EIATTR_KPARAM_INFO
	.align		4
.L_19:
        /*0068*/ 	.byte	0x04, 0x17
        /*006a*/ 	.short	(.L_21 - .L_20)
.L_20:
        /*006c*/ 	.word	0x00000000
        /*0070*/ 	.short	0x0007
        /*0072*/ 	.short	0x0028
        /*0074*/ 	.byte	0x00, 0xf0, 0x11, 0x00


	//----- nvinfo : EIATTR_KPARAM_INFO
	.align		4
.L_21:
        /*0078*/ 	.byte	0x04, 0x17
        /*007a*/ 	.short	(.L_23 - .L_22)
.L_22:
        /*007c*/ 	.word	0x00000000
        /*0080*/ 	.short	0x0006
        /*0082*/ 	.short	0x0024
        /*0084*/ 	.byte	0x00, 0xf0, 0x11, 0x00


	//----- nvinfo : EIATTR_KPARAM_INFO
	.align		4
.L_23:
        /*0088*/ 	.byte	0x04, 0x17
        /*008a*/ 	.short	(.L_25 - .L_24)
.L_24:
        /*008c*/ 	.word	0x00000000
        /*0090*/ 	.short	0x0005
        /*0092*/ 	.short	0x0020
        /*0094*/ 	.byte	0x00, 0xf0, 0x11, 0x00


	//----- nvinfo : EIATTR_KPARAM_INFO
	.align		4
.L_25:
        /*0098*/ 	.byte	0x04, 0x17
        /*009a*/ 	.short	(.L_27 - .L_26)
.L_26:
        /*009c*/ 	.word	0x00000000
        /*00a0*/ 	.short	0x0004
        /*00a2*/ 	.short	0x001c
        /*00a4*/ 	.byte	0x00, 0xf0, 0x11, 0x00


	//----- nvinfo : EIATTR_KPARAM_INFO
	.align		4
.L_27:
        /*00a8*/ 	.byte	0x04, 0x17
        /*00aa*/ 	.short	(.L_29 - .L_28)
.L_28:
        /*00ac*/ 	.word	0x00000000
        /*00b0*/ 	.short	0x0003
        /*00b2*/ 	.short	0x0018
        /*00b4*/ 	.byte	0x00, 0xf0, 0x11, 0x00


	//----- nvinfo : EIATTR_KPARAM_INFO
	.align		4
.L_29:
        /*00b8*/ 	.byte	0x04, 0x17
        /*00ba*/ 	.short	(.L_31 - .L_30)
.L_30:
        /*00bc*/ 	.word	0x00000000
        /*00c0*/ 	.short	0x0002
        /*00c2*/ 	.short	0x0010
        /*00c4*/ 	.byte	0x00, 0xf4, 0x21, 0x00


	//----- nvinfo : EIATTR_KPARAM_INFO
	.align		4
.L_31:
        /*00c8*/ 	.byte	0x04, 0x17
        /*00ca*/ 	.short	(.L_33 - .L_32)
.L_32:
        /*00cc*/ 	.word	0x00000000
        /*00d0*/ 	.short	0x0001
        /*00d2*/ 	.short	0x0008
        /*00d4*/ 	.byte	0x00, 0xf4, 0x21, 0x00


	//----- nvinfo : EIATTR_KPARAM_INFO
	.align		4
.L_33:
        /*00d8*/ 	.byte	0x04, 0x17
        /*00da*/ 	.short	(.L_35 - .L_34)
.L_34:
        /*00dc*/ 	.word	0x00000000
        /*00e0*/ 	.short	0x0000
        /*00e2*/ 	.short	0x0000
        /*00e4*/ 	.byte	0x00, 0xf4, 0x21, 0x00


	//----- nvinfo : EIATTR_EXPLICIT_CLUSTER
	.align		4
.L_35:
        /*00e8*/ 	.byte	0x01, 0x3e
	.zero		2


	//----- nvinfo : EIATTR_CTA_PER_CLUSTER
	.align		4
        /*00ec*/ 	.byte	0x04, 0x3d
        /*00ee*/ 	.short	(.L_37 - .L_36)
.L_36:
        /*00f0*/ 	.word	0x00000004
        /*00f4*/ 	.word	0x00000001
        /*00f8*/ 	.word	0x00000001


	//----- nvinfo : EIATTR_SPARSE_MMA_MASK
	.align		4
.L_37:
        /*00fc*/ 	.byte	0x03, 0x50
        /*00fe*/ 	.short	0x0000


	//----- nvinfo : EIATTR_MAXREG_COUNT
	.align		4
        /*0100*/ 	.byte	0x03, 0x1b
        /*0102*/ 	.short	0x00ff


	//----- nvinfo : EIATTR_NUM_BARRIERS
	.align		4
        /*0104*/ 	.byte	0x02, 0x4c
        /*0106*/ 	.byte	0x01
	.zero		1


	//----- nvinfo : EIATTR_ANNOTATIONS
	.align		4
        /*0108*/ 	.byte	0x04, 0x55
        /*010a*/ 	.short	(.L_39 - .L_38)


	//   ....[0]....
.L_38:
        /*010c*/ 	.word	0x00000001
        /*0110*/ 	.byte	0xc0, 0x0d, 0x00, 0x00, 0x01, 0x00, 0x00, 0x00, 0x10, 0x1a, 0x00, 0x00, 0x01, 0x00, 0x00, 0x00
        /* <DEDUP_REMOVED lines=2074> */
        /*82c0*/ 	.byte	0xb0, 0xf9, 0x02, 0x00, 0x01, 0x00, 0x00, 0x00, 0x60, 0x01, 0x03, 0x00


	//----- nvinfo : EIATTR_MERCURY_ISA_VERSION
	.align		4
.L_39:
        /*82cc*/ 	.byte	0x03, 0x5f
        /*82ce*/ 	.short	0x0101


	//----- nvinfo : EIATTR_EXIT_INSTR_OFFSETS
	.align		4
        /*82d0*/ 	.byte	0x04, 0x1c
        /*82d2*/ 	.short	(.L_41 - .L_40)


	//   ....[0]....
.L_40:
        /*82d4*/ 	.word	0x00038960


	//   ....[1]....
        /*82d8*/ 	.word	0x00038990


	//----- nvinfo : EIATTR_REQNTID
	.align		4
.L_41:
        /*82dc*/ 	.byte	0x04, 0x10
        /*82de*/ 	.short	(.L_43 - .L_42)
.L_42:
        /*82e0*/ 	.word	0x00000080
        /*82e4*/ 	.word	0x00000001
        /*82e8*/ 	.word	0x00000001


	//----- nvinfo : EIATTR_CBANK_PARAM_SIZE
	.align		4
.L_43:
        /*82ec*/ 	.byte	0x03, 0x19
        /*82ee*/ 	.short	0x0050


	//----- nvinfo : EIATTR_PARAM_CBANK
	.align		4
        /*82f0*/ 	.byte	0x04, 0x0a
        /*82f2*/ 	.short	(.L_45 - .L_44)
	.align		4
.L_44:
        /*82f4*/ 	.word	index@(.nv.constant0.matmul_kernel)
        /*82f8*/ 	.short	0x0210
        /*82fa*/ 	.short	0x0050


	//----- nvinfo : EIATTR_SW_WAR
	.align		4
.L_45:
        /*82fc*/ 	.byte	0x04, 0x36
        /*82fe*/ 	.short	(.L_47 - .L_46)
.L_46:
        /*8300*/ 	.word	0x00000008
.L_47:


//--------------------- .nv.callgraph             --------------------------
	.section	.nv.callgraph,"",@"SHT_CUDA_CALLGRAPH"
	.align	4
	.sectionentsize	8
	.align		4
        /*0000*/ 	.word	0x00000000
	.align		4
        /*0004*/ 	.word	0xffffffff
	.align		4
        /*0008*/ 	.word	0x00000000
	.align		4
        /*000c*/ 	.word	0xfffffffe
	.align		4
        /*0010*/ 	.word	0x00000000
	.align		4
        /*0014*/ 	.word	0xfffffffd
	.align		4
        /*0018*/ 	.word	0x00000000
	.align		4
        /*001c*/ 	.word	0xfffffffc


//--------------------- .text.matmul_kernel       --------------------------
	.section	.text.matmul_kernel,"ax",@progbits
	.align	128
        .global         matmul_kernel
        .type           matmul_kernel,@function
        .size           matmul_kernel,(.L_x_3 - matmul_kernel)
        .other          matmul_kernel,@"STO_CUDA_ENTRY STV_DEFAULT"
matmul_kernel:
.text.matmul_kernel:
[----:B------:R-:W0:Y:S08]  /*0000*/  LDC R1, c[0x0][0x28] ;  /* 0x00000a00ff017b82 */ /* 0x000e300000000800 */
[----:B------:R-:W1:Y:S01]  /*0010*/  LDC.64 R6, c[0x0][0x228] ;  /* 0x00008a00ff067b82 */ /* 0x000e620000000a00 */
[----:B------:R-:W2:Y:S01]  /*0020*/  S2R R14, SR_TID.X ;  /* 0x00000000000e7919 */ /* 0x000ea20000002100 */
[----:B0-----:R-:W-:Y:S01]  /*0030*/  VIADD R1, R1, 0xffffebb0 ;  /* 0xffffebb001017836 */ /* 0x001fe20000000000 */
[----:B------:R-:W-:Y:S01]  /*0040*/  UMOV UR7, 0x400 ;  /* 0x0000040000077882 */ /* 0x000fe20000000000 */
[----:B------:R-:W-:-:S02]  /*0050*/  CS2R R176, SRZ ;  /* 0x0000000000b07805 */ /* 0x000fc4000001ff00 */
[----:B------:R-:W-:Y:S02]  /*0060*/  CS2R R178, SRZ ;  /* 0x0000000000b27805 */ /* 0x000fe4000001ff00 */
[----:B------:R-:W-:Y:S02]  /*0070*/  CS2R R168, SRZ ;  /* 0x0000000000a87805 */ /* 0x000fe4000001ff00 */
[----:B------:R-:W-:Y:S01]  /*0080*/  CS2R R170, SRZ ;  /* 0x0000000000aa7805 */ /* 0x000fe2000001ff00 */
[----:B------:R-:W0:Y:S01]  /*0090*/  S2UR UR4, SR_CTAID.X ;  /* 0x00000000000479c3 */ /* 0x000e220000002500 */
[----:B------:R-:W-:Y:S02]  /*00a0*/  CS2R R160, SRZ ;  /* 0x0000000000a07805 */ /* 0x000fe4000001ff00 */
[----:B------:R-:W-:Y:S02]  /*00b0*/  CS2R R162, SRZ ;  /* 0x0000000000a27805 */ /* 0x000fe4000001ff00 */
[----:B------:R-:W-:-:S02]  /*00c0*/  CS2R R156, SRZ ;  /* 0x00000000009c7805 */ /* 0x000fc4000001ff00 */
[----:B------:R-:W-:Y:S02]  /*00d0*/  CS2R R158, SRZ ;  /* 0x00000000009e7805 */ /* 0x000fe4000001ff00 */
[----:B------:R-:W-:Y:S02]  /*00e0*/  CS2R R40, SRZ ;  /* 0x0000000000287805 */ /* 0x000fe4000001ff00 */
[----:B------:R-:W-:Y:S02]  /*00f0*/  CS2R R42, SRZ ;  /* 0x00000000002a7805 */ /* 0x000fe4000001ff00 */
[----:B------:R-:W-:Y:S01]  /*0100*/  CS2R R44, SRZ ;  /* 0x00000000002c7805 */ /* 0x000fe2000001ff00 */
[----:B------:R-:W3:Y:S01]  /*0110*/  S2UR UR8, SR_CgaCtaId ;  /* 0x00000000000879c3 */ /* 0x000ee20000008800 */
[----:B------:R-:W-:Y:S02]  /*0120*/  CS2R R46, SRZ ;  /* 0x00000000002e7805 */ /* 0x000fe4000001ff00 */
[----:B------:R-:W-:-:S02]  /*0130*/  CS2R R48, SRZ ;  /* 0x0000000000307805 */ /* 0x000fc4000001ff00 */
[----:B------:R-:W-:Y:S02]  /*0140*/  CS2R R50, SRZ ;  /* 0x0000000000327805 */ /* 0x000fe4000001ff00 */
[----:B------:R-:W-:Y:S02]  /*0150*/  CS2R R52, SRZ ;  /* 0x0000000000347805 */ /* 0x000fe4000001ff00 */
[----:B------:R-:W-:Y:S02]  /*0160*/  CS2R R54, SRZ ;  /* 0x0000000000367805 */ /* 0x000fe4000001ff00 */
[----:B------:R-:W-:Y:S02]  /*0170*/  CS2R R56, SRZ ;  /* 0x0000000000387805 */ /* 0x000fe4000001ff00 */
[----:B------:R-:W-:Y:S01]  /*0180*/  CS2R R58, SRZ ;  /* 0x00000000003a7805 */ /* 0x000fe2000001ff00 */
[----:B-1----:R-:W-:Y:S01]  /*0190*/  VIADD R0, R7, 0x1ff ;  /* 0x000001ff07007836 */ /* 0x002fe20000000000 */
[----:B------:R-:W-:-:S02]  /*01a0*/  CS2R R60, SRZ ;  /* 0x00000000003c7805 */ /* 0x000fc4000001ff00 */
[----:B------:R-:W-:Y:S02]  /*01b0*/  CS2R R62, SRZ ;  /* 0x00000000003e7805 */ /* 0x000fe4000001ff00 */
[----:B------:R-:W-:Y:S02]  /*01c0*/  CS2R R64, SRZ ;  /* 0x0000000000407805 */ /* 0x000fe4000001ff00 */
[----:B------:R-:W-:Y:S02]  /*01d0*/  CS2R R66, SRZ ;  /* 0x0000000000427805 */ /* 0x000fe4000001ff00 */
[----:B------:R-:W-:Y:S02]  /*01e0*/  SHF.R.S32.HI R3, RZ, 0x1f, R0 ;  /* 0x0000001fff037819 */ /* 0x000fe40000011400 */
[----:B------:R-:W-:Y:S02]  /*01f0*/  CS2R R68, SRZ ;  /* 0x0000000000447805 */ /* 0x000fe4000001ff00 */
[----:B------:R-:W-:-:S02]  /*0200*/  CS2R R70, SRZ ;  /* 0x0000000000467805 */ /* 0x000fc4000001ff00 */
[----:B0-----:R-:W-:Y:S01]  /*0210*/  I2FP.F32.U32 R5, UR4 ;  /* 0x0000000400057c45 */ /* 0x001fe20008201000 */
[----:B------:R-:W-:Y:S01]  /*0220*/  ULDC UR4, c[0x0][0x150] ;  /* 0x0000540000047ab9 */ /* 0x000fe20000000800 */
[----:B------:R-:W-:Y:S02]  /*0230*/  LEA.HI R3, R3, R0, RZ, 0x9 ;  /* 0x0000000003037211 */ /* 0x000fe400078f48ff */
[----:B------:R-:W-:Y:S02]  /*0240*/  CS2R R72, SRZ ;  /* 0x0000000000487805 */ /* 0x000fe4000001ff00 */
[----:B------:R-:W-:Y:S01]  /*0250*/  CS2R R74, SRZ ;  /* 0x00000000004a7805 */ /* 0x000fe2000001ff00 */
[----:B------:R-:W-:Y:S01]  /*0260*/  FMUL R5, R5, UR4 ;  /* 0x0000000405057c20 */ /* 0x000fe20008400000 */
[----:B------:R-:W-:Y:S02]  /*0270*/  SHF.R.S32.HI R3, RZ, 0x9, R3 ;  /* 0x00000009ff037819 */ /* 0x000fe40000011403 */
[----:B------:R-:W-:Y:S01]  /*0280*/  CS2R R76, SRZ ;  /* 0x00000000004c7805 */ /* 0x000fe2000001ff00 */
[----:B---3--:R-:W-:Y:S01]  /*0290*/  USHF.L.U32 UR4, UR8, 0x8, URZ ;  /* 0x0000000808047899 */ /* 0x008fe2000800063f */
[----:B------:R-:W-:Y:S01]  /*02a0*/  CS2R R78, SRZ ;  /* 0x00000000004e7805 */ /* 0x000fe2000001ff00 */
[----:B------:R-:W-:Y:S01]  /*02b0*/  USHF.L.U32 UR5, UR8, 0x6, URZ ;  /* 0x0000000608057899 */ /* 0x000fe2000800063f */
[----:B------:R-:W-:Y:S01]  /*02c0*/  IMAD.SHL.U32 R4, R3, 0x8, RZ ;  /* 0x0000000803047824 */ /* 0x000fe200078e00ff */
[----:B------:R-:W0:Y:S01]  /*02d0*/  F2I.U32.TRUNC.NTZ R5, R5 ;  /* 0x0000000500057305 */ /* 0x000e22000020f000 */
[----:B------:R-:W-:Y:S01]  /*02e0*/  ULOP3.LUT UR6, UR4, 0x100, URZ, 0xc0, !UPT ;  /* 0x0000010004067892 */ /* 0x000fe2000f8ec03f */
[----:B------:R-:W-:Y:S01]  /*02f0*/  CS2R R80, SRZ ;  /* 0x0000000000507805 */ /* 0x000fe2000001ff00 */
[----:B------:R-:W-:Y:S01]  /*0300*/  ULOP3.LUT UR5, UR5, 0x80, URZ, 0xc0, !UPT ;  /* 0x0000008005057892 */ /* 0x000fe2000f8ec03f */
[----:B------:R-:W-:Y:S01]  /*0310*/  IABS R9, R4 ;  /* 0x0000000400097213 */ /* 0x000fe20000000000 */
[----:B------:R-:W-:Y:S01]  /*0320*/  ULEA UR4, UR8, UR7, 0x18 ;  /* 0x0000000708047291 */ /* 0x000fe2000f8ec03f */
[----:B------:R-:W-:-:S02]  /*0330*/  CS2R R82, SRZ ;  /* 0x0000000000527805 */ /* 0x000fc4000001ff00 */
[----:B------:R-:W-:Y:S01]  /*0340*/  CS2R R84, SRZ ;  /* 0x0000000000547805 */ /* 0x000fe2000001ff00 */
[----:B------:R-:W1:Y:S01]  /*0350*/  I2F.RP R0, R9 ;  /* 0x0000000900007306 */ /* 0x000e620000209400 */
[----:B------:R-:W-:Y:S02]  /*0360*/  CS2R R86, SRZ ;  /* 0x0000000000567805 */ /* 0x000fe4000001ff00 */
[----:B------:R-:W-:Y:S02]  /*0370*/  CS2R R88, SRZ ;  /* 0x0000000000587805 */ /* 0x000fe4000001ff00 */
[----:B------:R-:W-:Y:S02]  /*0380*/  CS2R R90, SRZ ;  /* 0x00000000005a7805 */ /* 0x000fe4000001ff00 */
[----:B------:R-:W-:Y:S02]  /*0390*/  CS2R R92, SRZ ;  /* 0x00000000005c7805 */ /* 0x000fe4000001ff00 */
[----:B------:R-:W-:-:S02]  /*03a0*/  CS2R R94, SRZ ;  /* 0x00000000005e7805 */ /* 0x000fc4000001ff00 */
[----:B------:R-:W-:Y:S02]  /*03b0*/  CS2R R96, SRZ ;  /* 0x0000000000607805 */ /* 0x000fe4000001ff00 */
[----:B0-----:R-:W-:Y:S02]  /*03c0*/  IABS R13, R5 ;  /* 0x00000005000d7213 */ /* 0x001fe40000000000 */
[----:B------:R-:W-:Y:S02]  /*03d0*/  CS2R R98, SRZ ;  /* 0x0000000000627805 */ /* 0x000fe4000001ff00 */
[----:B------:R-:W-:Y:S02]  /*03e0*/  CS2R R100, SRZ ;  /* 0x0000000000647805 */ /* 0x000fe4000001ff00 */
[----:B------:R-:W-:Y:S02]  /*03f0*/  CS2R R102, SRZ ;  /* 0x0000000000667805 */ /* 0x000fe4000001ff00 */
[----:B------:R-:W-:-:S02]  /*0400*/  CS2R R104, SRZ ;  /* 0x0000000000687805 */ /* 0x000fc4000001ff00 */
[----:B------:R-:W-:Y:S02]  /*0410*/  CS2R R106, SRZ ;  /* 0x00000000006a7805 */ /* 0x000fe4000001ff00 */
[----:B------:R-:W-:Y:S02]  /*0420*/  CS2R R108, SRZ ;  /* 0x00000000006c7805 */ /* 0x000fe4000001ff00 */
[----:B------:R-:W-:Y:S01]  /*0430*/  CS2R R110, SRZ ;  /* 0x00000000006e7805 */ /* 0x000fe2000001ff00 */
[----:B-1----:R-:W0:Y:S01]  /*0440*/  MUFU.RCP R0, R0 ;  /* 0x0000000000007308 */ /* 0x002e220000001000 */
[----:B------:R-:W-:Y:S02]  /*0450*/  CS2R R112, SRZ ;  /* 0x0000000000707805 */ /* 0x000fe4000001ff00 */
[----:B------:R-:W-:Y:S02]  /*0460*/  CS2R R114, SRZ ;  /* 0x0000000000727805 */ /* 0x000fe4000001ff00 */
[----:B------:R-:W-:-:S02]  /*0470*/  CS2R R116, SRZ ;  /* 0x0000000000747805 */ /* 0x000fc4000001ff00 */
[----:B------:R-:W-:Y:S02]  /*0480*/  CS2R R118, SRZ ;  /* 0x0000000000767805 */ /* 0x000fe4000001ff00 */
[----:B------:R-:W-:Y:S02]  /*0490*/  CS2R R120, SRZ ;  /* 0x0000000000787805 */ /* 0x000fe4000001ff00 */
[----:B------:R-:W-:Y:S02]  /*04a0*/  CS2R R122, SRZ ;  /* 0x00000000007a7805 */ /* 0x000fe4000001ff00 */
        /* <DEDUP_REMOVED lines=9> */
[----:B------:R-:W-:Y:S01]  /*0540*/  CS2R R142, SRZ ;  /* 0x00000000008e7805 */ /* 0x000fe2000001ff00 */
[----:B0-----:R-:W-:Y:S01]  /*0550*/  VIADD R2, R0, 0xffffffe ;  /* 0x0ffffffe00027836 */ /* 0x001fe20000000000 */
[----:B------:R-:W-:Y:S02]  /*0560*/  IABS R0, R4 ;  /* 0x0000000400007213 */ /* 0x000fe40000000000 */
[----:B------:R-:W-:Y:S02]  /*0570*/  CS2R R144, SRZ ;  /* 0x0000000000907805 */ /* 0x000fe4000001ff00 */
[----:B------:R-:W-:Y:S01]  /*0580*/  CS2R R146, SRZ ;  /* 0x0000000000927805 */ /* 0x000fe2000001ff00 */
[----:B------:R0:W1:Y:S01]  /*0590*/  F2I.FTZ.U32.TRUNC.NTZ R3, R2 ;  /* 0x0000000200037305 */ /* 0x000062000021f000 */
[----:B------:R-:W-:Y:S01]  /*05a0*/  CS2R R148, SRZ ;  /* 0x0000000000947805 */ /* 0x000fe2000001ff00 */
[----:B------:R-:W-:Y:S01]  /*05b0*/  IMAD.MOV R0, RZ, RZ, -R0 ;  /* 0x000000ffff007224 */ /* 0x000fe200078e0a00 */
[----:B------:R-:W-:Y:S01]  /*05c0*/  CS2R R150, SRZ ;  /* 0x0000000000967805 */ /* 0x000fe2000001ff00 */
[----:B0-----:R-:W-:-:S02]  /*05d0*/  IMAD.MOV.U32 R2, RZ, RZ, RZ ;  /* 0x000000ffff027224 */ /* 0x001fc400078e00ff */
[----:B-1----:R-:W-:-:S04]  /*05e0*/  IMAD.MOV R8, RZ, RZ, -R3 ;  /* 0x000000ffff087224 */ /* 0x002fc800078e0a03 */
[----:B------:R-:W-:-:S04]  /*05f0*/  IMAD R11, R8, R9, RZ ;  /* 0x00000009080b7224 */ /* 0x000fc800078e02ff */
[----:B------:R-:W-:-:S06]  /*0600*/  IMAD.HI.U32 R2, R3, R11, R2 ;  /* 0x0000000b03027227 */ /* 0x000fcc00078e0002 */
[----:B------:R-:W-:-:S04]  /*0610*/  IMAD.HI.U32 R2, R2, R13, RZ ;  /* 0x0000000d02027227 */ /* 0x000fc800078e00ff */
[----:B------:R-:W-:-:S05]  /*0620*/  IMAD R0, R2, R0, R13 ;  /* 0x0000000002007224 */ /* 0x000fca00078e020d */
[----:B------:R-:W-:-:S13]  /*0630*/  ISETP.GT.U32.AND P1, PT, R9, R0, PT ;  /* 0x000000000900720c */ /* 0x000fda0003f24070 */
[----:B------:R-:W-:Y:S02]  /*0640*/  @!P1 IMAD.IADD R0, R0, 0x1, -R9 ;  /* 0x0000000100009824 */ /* 0x000fe400078e0a09 */
[----:B------:R-:W-:Y:S01]  /*0650*/  @!P1 VIADD R2, R2, 0x1 ;  /* 0x0000000102029836 */ /* 0x000fe20000000000 */
[----:B------:R-:W-:Y:S02]  /*0660*/  ISETP.NE.AND P1, PT, R4, RZ, PT ;  /* 0x000000ff0400720c */ /* 0x000fe40003f25270 */
[----:B------:R-:W-:Y:S02]  /*0670*/  ISETP.GE.U32.AND P0, PT, R0, R9, PT ;  /* 0x000000090000720c */ /* 0x000fe40003f06070 */
[----:B------:R-:W-:-:S04]  /*0680*/  LOP3.LUT R0, R5, R4, RZ, 0x3c, !PT ;  /* 0x0000000405007212 */ /* 0x000fc800078e3cff */
[----:B------:R-:W-:Y:S01]  /*0690*/  ISETP.GE.AND P2, PT, R0, RZ, PT ;  /* 0x000000ff0000720c */ /* 0x000fe20003f46270 */
[----:B------:R-:W-:-:S05]  /*06a0*/  VIADD R0, R6, 0xff ;  /* 0x000000ff06007836 */ /* 0x000fca0000000000 */
[----:B------:R-:W-:Y:S01]  /*06b0*/  SHF.R.S32.HI R3, RZ, 0x1f, R0 ;  /* 0x0000001fff037819 */ /* 0x000fe20000011400 */
[----:B------:R-:W-:-:S03]  /*06c0*/  @P0 VIADD R2, R2, 0x1 ;  /* 0x0000000102020836 */ /* 0x000fc60000000000 */
[----:B------:R-:W-:-:S03]  /*06d0*/  LEA.HI R3, R3, R0, RZ, 0x8 ;  /* 0x0000000003037211 */ /* 0x000fc600078f40ff */
[----:B------:R-:W-:Y:S01]  /*06e0*/  @!P2 IMAD.MOV R2, RZ, RZ, -R2 ;  /* 0x000000ffff02a224 */ /* 0x000fe200078e0a02 */
[----:B------:R-:W-:-:S05]  /*06f0*/  @!P1 LOP3.LUT R2, RZ, R4, RZ, 0x33, !PT ;  /* 0x00000004ff029212 */ /* 0x000fca00078e33ff */
[----:B------:R-:W-:Y:S02]  /*0700*/  IMAD.SHL.U32 R8, R2, 0x8, RZ ;  /* 0x0000000802087824 */ /* 0x000fe400078e00ff */
[----:B------:R-:W-:-:S03]  /*0710*/  IMAD.MOV R2, RZ, RZ, -R2 ;  /* 0x000000ffff027224 */ /* 0x000fc600078e0a02 */
[----:B------:R-:W-:Y:S01]  /*0720*/  LEA.HI.SX32 R3, R3, -R8, 0x18 ;  /* 0x8000000803037211 */ /* 0x000fe200078fc2ff */
[----:B------:R-:W-:-:S03]  /*0730*/  IMAD R10, R4, R2, R5 ;  /* 0x00000002040a7224 */ /* 0x000fc600078e0205 */
[----:B------:R-:W-:-:S04]  /*0740*/  VIMNMX R13, R3, 0x8, PT ;  /* 0x00000008030d7848 */ /* 0x000fc80003fe0100 */
[-C--:B------:R-:W-:Y:S02]  /*0750*/  IABS R9, R13.reuse ;  /* 0x0000000d00097213 */ /* 0x080fe40000000000 */
[----:B------:R-:W-:Y:S02]  /*0760*/  IABS R4, R13 ;  /* 0x0000000d00047213 */ /* 0x000fe40000000000 */
[----:B------:R-:W0:Y:S08]  /*0770*/  I2F.RP R0, R9 ;  /* 0x0000000900007306 */ /* 0x000e300000209400 */
[----:B0-----:R-:W0:Y:S02]  /*0780*/  MUFU.RCP R0, R0 ;  /* 0x0000000000007308 */ /* 0x001e240000001000 */
[----:B0-----:R-:W-:-:S02]  /*0790*/  VIADD R3, R0, 0xffffffe ;  /* 0x0ffffffe00037836 */ /* 0x001fc40000000000 */
[----:B------:R-:W-:-:S04]  /*07a0*/  IMAD.MOV R0, RZ, RZ, -R4 ;  /* 0x000000ffff007224 */ /* 0x000fc800078e0a04 */
[----:B------:R-:W0:Y:S02]  /*07b0*/  F2I.FTZ.U32.TRUNC.NTZ R3, R3 ;  /* 0x0000000300037305 */ /* 0x000e24000021f000 */
[----:B0-----:R-:W-:-:S04]  /*07c0*/  IMAD.MOV R11, RZ, RZ, -R3 ;  /* 0x000000ffff0b7224 */ /* 0x001fc800078e0a03 */
[----:B------:R-:W-:Y:S01]  /*07d0*/  IMAD.MOV.U32 R2, RZ, RZ, R11 ;  /* 0x000000ffff027224 */ /* 0x000fe200078e000b */
[----:B------:R-:W-:-:S03]  /*07e0*/  IABS R11, R10 ;  /* 0x0000000a000b7213 */ /* 0x000fc60000000000 */
[----:B------:R-:W-:Y:S02]  /*07f0*/  IMAD R5, R2, R9, RZ ;  /* 0x0000000902057224 */ /* 0x000fe400078e02ff */
[----:B------:R-:W-:-:S04]  /*0800*/  IMAD.MOV.U32 R2, RZ, RZ, RZ ;  /* 0x000000ffff027224 */ /* 0x000fc800078e00ff */
[----:B------:R-:W-:Y:S01]  /*0810*/  IMAD.HI.U32 R2, R3, R5, R2 ;  /* 0x0000000503027227 */ /* 0x000fe200078e0002 */
[----:B--2---:R-:W-:-:S05]  /*0820*/  LOP3.LUT R5, R14, 0x7f, RZ, 0xc0, !PT ;  /* 0x0000007f0e057812 */ /* 0x004fca00078ec0ff */
        /* <DEDUP_REMOVED lines=8> */
[----:B------:R-:W-:Y:S02]  /*08b0*/  ISETP.GE.AND P2, PT, R0, RZ, PT ;  /* 0x000000ff0000720c */ /* 0x000fe40003f46270 */
[----:B------:R-:W0:Y:S05]  /*08c0*/  LDC R0, c[0x0][0x230] ;  /* 0x00008c00ff007b82 */ /* 0x000e2a0000000800 */
[----:B------:R-:W-:-:S04]  /*08d0*/  @P0 VIADD R2, R2, 0x1 ;  /* 0x0000000102020836 */ /* 0x000fc80000000000 */
[----:B------:R-:W-:-:S04]  /*08e0*/  IMAD.MOV.U32 R4, RZ, RZ, R2 ;  /* 0x000000ffff047224 */ /* 0x000fc800078e0002 */
[----:B------:R-:W-:Y:S01]  /*08f0*/  @!P2 IMAD.MOV R4, RZ, RZ, -R4 ;  /* 0x000000ffff04a224 */ /* 0x000fe200078e0a04 */
[----:B------:R-:W-:-:S05]  /*0900*/  @!P1 LOP3.LUT R4, RZ, R13, RZ, 0x33, !PT ;  /* 0x0000000dff049212 */ /* 0x000fca00078e33ff */
[----:B------:R-:W-:Y:S01]  /*0910*/  IMAD.MOV R2, RZ, RZ, -R4 ;  /* 0x000000ffff027224 */ /* 0x000fe200078e0a04 */
[----:B------:R-:W-:Y:S01]  /*0920*/  LEA R4, R4, UR6, 0x9 ;  /* 0x0000000604047c11 */ /* 0x000fe2000f8e48ff */
[----:B------:R-:W-:Y:S02]  /*0930*/  ULDC.64 UR6, c[0x0][0x208] ;  /* 0x0000820000067ab9 */ /* 0x000fe40000000a00 */
[----:B------:R-:W-:Y:S02]  /*0940*/  IMAD R2, R13, R2, R10 ;  /* 0x000000020d027224 */ /* 0x000fe400078e020a */
[----:B0-----:R-:W-:Y:S02]  /*0950*/  VIADD R12, R0, 0x7f ;  /* 0x0000007f000c7836 */ /* 0x001fe40000000000 */
[----:B------:R-:W-:Y:S02]  /*0960*/  IMAD.IADD R2, R8, 0x1, R2 ;  /* 0x0000000108027824 */ /* 0x000fe400078e0202 */
[----:B------:R-:W-:Y:S01]  /*0970*/  VIADD R3, R4, 0x1 ;  /* 0x0000000104037836 */ /* 0x000fe20000000000 */
[----:B------:R-:W-:Y:S01]  /*0980*/  ISETP.GE.AND P0, PT, R12, 0x80, PT ;  /* 0x000000800c00780c */ /* 0x000fe20003f06270 */
[----:B------:R-:W-:Y:S01]  /*0990*/  VIADD R8, R4, 0x2 ;  /* 0x0000000204087836 */ /* 0x000fe20000000000 */
[----:B------:R-:W-:Y:S01]  /*09a0*/  LEA R2, R2, UR5, 0x8 ;  /* 0x0000000502027c11 */ /* 0x000fe2000f8e40ff */
[----:B------:R-:W-:-:S02]  /*09b0*/  VIADD R0, R4, 0x3 ;  /* 0x0000000304007836 */ /* 0x000fc40000000000 */
[C---:B------:R-:W-:Y:S02]  /*09c0*/  VIADD R3, R4.reuse, 0x4 ;  /* 0x0000000404037836 */ /* 0x040fe40000000000 */
[C---:B------:R-:W-:Y:S02]  /*09d0*/  VIADD R8, R4.reuse, 0x5 ;  /* 0x0000000504087836 */ /* 0x040fe40000000000 */
[C---:B------:R-:W-:Y:S02]  /*09e0*/  VIADD R0, R4.reuse, 0x6 ;  /* 0x0000000604007836 */ /* 0x040fe40000000000 */
[C---:B------:R-:W-:Y:S02]  /*09f0*/  VIADD R3, R4.reuse, 0x7 ;  /* 0x0000000704037836 */ /* 0x040fe40000000000 */
[C---:B------:R-:W-:Y:S02]  /*0a00*/  VIADD R8, R4.reuse, 0x8 ;  /* 0x0000000804087836 */ /* 0x040fe40000000000 */
        /* <DEDUP_REMOVED lines=56> */
[----:B------:R-:W-:Y:S02]  /*0d90*/  IMAD.IADD R5, R5, 0x1, R2 ;  /* 0x0000000105057824 */ /* 0x000fe400078e0202 */
[C---:B------:R-:W-:Y:S02]  /*0da0*/  VIADD R8, R4.reuse, 0x41 ;  /* 0x0000004104087836 */ /* 0x040fe40000000000 */
[C---:B------:R-:W-:Y:S01]  /*0db0*/  VIADD R0, R4.reuse, 0x42 ;  /* 0x0000004204007836 */ /* 0x040fe20000000000 */
[----:B------:R0:W-:Y:S01]  /*0dc0*/  STL [R1+0xf4c], R5 ;  /* 0x000f4c0501007387 */ /* 0x0001e20000100800 */
        /* <DEDUP_REMOVED lines=188> */
[----:B------:R-:W-:Y:S01]  /*1990*/  VIADD R252, R4, 0xff ;  /* 0x000000ff04fc7836 */ /* 0x000fe20000000000 */
[----:B0-----:R-:W-:Y:S06]  /*19a0*/  @!P0 BRA `(.L_x_0) ;  /* 0x000002e400ec8947 */ /* 0x001fec0003800000 */
[----:B------:R-:W-:Y:S01]  /*19b0*/  IABS R8, R6 ;  /* 0x0000000600087213 */ /* 0x000fe20000000000 */
[----:B------:R-:W-:Y:S01]  /*19c0*/  IMAD.MOV.U32 R151, RZ, RZ, R5 ;  /* 0x000000ffff977224 */ /* 0x000fe200078e0005 */
[----:B------:R-:W-:Y:S01]  /*19d0*/  IABS R5, R7 ;  /* 0x0000000700057213 */ /* 0x000fe20000000000 */
[----:B------:R-:W-:Y:S01]  /*19e0*/  IMAD.MOV.U32 R40, RZ, RZ, RZ ;  /* 0x000000ffff287224 */ /* 0x000fe200078e00ff */
[----:B------:R-:W0:Y:S01]  /*19f0*/  I2F.RP R2, R8 ;  /* 0x0000000800027306 */ /* 0x000e220000209400 */
[----:B------:R-:W-:Y:S01]  /*1a00*/  ISETP.GE.AND P4, PT, R252, RZ, PT ;  /* 0x000000fffc00720c */ /* 0x000fe20003f86270 */
[----:B------:R1:W-:Y:S01]  /*1a10*/  STL [R1+0xf94], R7 ;  /* 0x000f940701007387 */ /* 0x0003e20000100800 */
[----:B------:R-:W-:Y:S01]  /*1a20*/  ISETP.GE.AND P1, PT, R151, RZ, PT ;  /* 0x000000ff9700720c */ /* 0x000fe20003f26270 */
[C---:B------:R-:W-:Y:S01]  /*1a30*/  VIADD R143, R4.reuse, 0x89 ;  /* 0x00000089048f7836 */ /* 0x040fe20000000000 */
[----:B------:R-:W-:Y:S01]  /*1a40*/  IABS R49, R21 ;  /* 0x0000001500317213 */ /* 0x000fe20000000000 */
[C---:B------:R-:W-:Y:S01]  /*1a50*/  VIADD R149, R4.reuse, 0x88 ;  /* 0x0000008804957836 */ /* 0x040fe20000000000 */
[----:B------:R-:W-:Y:S01]  /*1a60*/  IABS R52, R235 ;  /* 0x000000eb00347213 */ /* 0x000fe20000000000 */
[----:B------:R-:W2:Y:S01]  /*1a70*/  I2F.RP R42, R5 ;  /* 0x00000005002a7306 */ /* 0x000ea20000209400 */
[----:B------:R-:W-:Y:S01]  /*1a80*/  IABS R54, R236 ;  /* 0x000000ec00367213 */ /* 0x000fe20000000000 */
[C---:B------:R-:W-:Y:S01]  /*1a90*/  VIADD R145, R4.reuse, 0x86 ;  /* 0x0000008604917836 */ /* 0x040fe20000000000 */
[----:B------:R-:W-:Y:S01]  /*1aa0*/  IABS R56, R237 ;  /* 0x000000ed00387213 */ /* 0x000fe20000000000 */
[C---:B------:R-:W-:Y:S01]  /*1ab0*/  VIADD R147, R4.reuse, 0x85 ;  /* 0x0000008504937836 */ /* 0x040fe20000000000 */
[----:B------:R-:W-:Y:S01]  /*1ac0*/  IABS R58, R230 ;  /* 0x000000e6003a7213 */ /* 0x000fe20000000000 */
[C---:B------:R-:W-:Y:S01]  /*1ad0*/  VIADD R141, R4.reuse, 0x79 ;  /* 0x00000079048d7836 */ /* 0x040fe20000000000 */
[----:B------:R-:W-:Y:S01]  /*1ae0*/  IABS R60, R231 ;  /* 0x000000e7003c7213 */ /* 0x000fe20000000000 */
[----:B0-----:R-:W0:Y:S01]  /*1af0*/  MUFU.RCP R2, R2 ;  /* 0x0000000200027308 */ /* 0x001e220000001000 */
[----:B------:R-:W-:Y:S01]  /*1b00*/  IABS R66, R228 ;  /* 0x000000e400427213 */ /* 0x000fe20000000000 */
[C---:B------:R-:W-:Y:S01]  /*1b10*/  VIADD R139, R4.reuse, 0x5a ;  /* 0x0000005a048b7836 */ /* 0x040fe20000000000 */
[----:B------:R-:W-:Y:S01]  /*1b20*/  IABS R68, R229 ;  /* 0x000000e500447213 */ /* 0x000fe20000000000 */
[C---:B------:R-:W-:Y:S01]  /*1b30*/  VIADD R132, R4.reuse, 0x56 ;  /* 0x0000005604847836 */ /* 0x040fe20000000000 */
[----:B------:R-:W-:Y:S01]  /*1b40*/  IABS R70, R226 ;  /* 0x000000e200467213 */ /* 0x000fe20000000000 */
[C---:B------:R-:W-:Y:S01]  /*1b50*/  VIADD R128, R4.reuse, 0x4c ;  /* 0x0000004c04807836 */ /* 0x040fe20000000000 */
[----:B------:R-:W-:Y:S01]  /*1b60*/  IABS R72, R227 ;  /* 0x000000e300487213 */ /* 0x000fe20000000000 */
[----:B--2---:R-:W2:Y:S01]  /*1b70*/  MUFU.RCP R42, R42 ;  /* 0x0000002a002a7308 */ /* 0x004ea20000001000 */
[----:B------:R-:W-:Y:S01]  /*1b80*/  IABS R74, R225 ;  /* 0x000000e1004a7213 */ /* 0x000fe20000000000 */
[C---:B------:R-:W-:Y:S01]  /*1b90*/  VIADD R116, R4.reuse, 0x3c ;  /* 0x0000003c04747836 */ /* 0x040fe20000000000 */
[----:B------:R-:W-:Y:S01]  /*1ba0*/  IABS R76, R221 ;  /* 0x000000dd004c7213 */ /* 0x000fe20000000000 */
[C---:B------:R-:W-:Y:S01]  /*1bb0*/  VIADD R120, R4.reuse, 0x3b ;  /* 0x0000003b04787836 */ /* 0x040fe20000000000 */
[----:B------:R-:W-:Y:S01]  /*1bc0*/  IABS R78, R222 ;  /* 0x000000de004e7213 */ /* 0x000fe20000000000 */
[C---:B------:R-:W-:Y:S01]  /*1bd0*/  VIADD R124, R4.reuse, 0x39 ;  /* 0x00000039047c7836 */ /* 0x040fe20000000000 */
[----:B------:R-:W-:Y:S01]  /*1be0*/  IABS R80, R223 ;  /* 0x000000df00507213 */ /* 0x000fe20000000000 */
[----:B------:R-:W-:Y:S01]  /*1bf0*/  VIADD R89, R4, 0x29 ;  /* 0x0000002904597836 */ /* 0x000fe20000000000 */
[----:B------:R-:W-:Y:S01]  /*1c00*/  IABS R82, R224 ;  /* 0x000000e000527213 */ /* 0x000fe20000000000 */
[----:B0-----:R-:W-:Y:S01]  /*1c10*/  VIADD R2, R2, 0xffffffe ;  /* 0x0ffffffe02027836 */ /* 0x001fe20000000000 */
[----:B------:R-:W-:Y:S01]  /*1c20*/  IABS R84, R217 ;  /* 0x000000d900547213 */ /* 0x000fe20000000000 */
[C---:B------:R-:W-:Y:S01]  /*1c30*/  VIADD R97, R4.reuse, 0x28 ;  /* 0x0000002804617836 */ /* 0x040fe20000000000 */
[----:B------:R-:W-:Y:S01]  /*1c40*/  IABS R86, R218 ;  /* 0x000000da00567213 */ /* 0x000fe20000000000 */
[----:B------:R-:W0:Y:S01]  /*1c50*/  F2I.FTZ.U32.TRUNC.NTZ R41, R2 ;  /* 0x0000000200297305 */ /* 0x000e22000021f000 */
[----:B------:R-:W-:Y:S01]  /*1c60*/  IABS R92, R215 ;  /* 0x000000d7005c7213 */ /* 0x000fe20000000000 */
[----:B------:R-:W-:Y:S01]  /*1c70*/  VIADD R112, R4, 0x27 ;  /* 0x0000002704707836 */ /* 0x000fe20000000000 */
[----:B------:R-:W-:Y:S01]  /*1c80*/  IABS R94, R216 ;  /* 0x000000d8005e7213 */ /* 0x000fe20000000000 */
[----:B--2---:R-:W-:Y:S01]  /*1c90*/  VIADD R42, R42, 0xffffffe ;  /* 0x0ffffffe2a2a7836 */ /* 0x004fe20000000000 */
[----:B------:R-:W-:Y:S01]  /*1ca0*/  IABS R96, R213 ;  /* 0x000000d500607213 */ /* 0x000fe20000000000 */
[----:B------:R-:W-:Y:S01]  /*1cb0*/  VIADD R73, R4, 0x15 ;  /* 0x0000001504497836 */ /* 0x000fe20000000000 */
[----:B------:R-:W-:Y:S01]  /*1cc0*/  IABS R98, R214 ;  /* 0x000000d600627213 */ /* 0x000fe20000000000 */
[----:B------:R2:W3:Y:S01]  /*1cd0*/  F2I.FTZ.U32.TRUNC.NTZ R43, R42 ;  /* 0x0000002a002b7305 */ /* 0x0004e2000021f000 */
[----:B------:R-:W-:Y:S01]  /*1ce0*/  IABS R100, R212 ;  /* 0x000000d400647213 */ /* 0x000fe20000000000 */
[----:B------:R-:W-:Y:S01]  /*1cf0*/  ULDC UR60, c[0x0][0x23c] ;  /* 0x00008f00003c7ab9 */ /* 0x000fe20000000800 */
[----:B------:R-:W-:Y:S01]  /*1d00*/  IABS R102, R208 ;  /* 0x000000d000667213 */ /* 0x000fe20000000000 */
[----:B------:R-:W-:Y:S01]  /*1d10*/  ULDC.64 UR8, c[0x0][0x218] ;  /* 0x0000860000087ab9 */ /* 0x000fe20000000a00 */
[----:B------:R-:W-:Y:S01]  /*1d20*/  IABS R104, R209 ;  /* 0x000000d100687213 */ /* 0x000fe20000000000 */
[----:B------:R-:W-:Y:S01]  /*1d30*/  ULDC UR5, c[0x0][0x234] ;  /* 0x00008d0000057ab9 */ /* 0x000fe20000000800 */
[--C-:B0-----:R-:W-:Y:S01]  /*1d40*/  IMAD.MOV R2, RZ, RZ, -R41.reuse ;  /* 0x000000ffff027224 */ /* 0x101fe200078e0a29 */
[----:B------:R-:W-:Y:S01]  /*1d50*/  IABS R105, R210 ;  /* 0x000000d200697213 */ /* 0x000fe20000000000 */
[----:B------:R-:W-:Y:S01]  /*1d60*/  ULDC UR10, c[0x0][0x240] ;  /* 0x00009000000a7ab9 */ /* 0x000fe20000000800 */
[----:B--2---:R-:W-:Y:S01]  /*1d70*/  IABS R42, R151 ;  /* 0x00000097002a7213 */ /* 0x004fe20000000000 */
[----:B------:R-:W-:Y:S01]  /*1d80*/  IMAD R2, R2, R8, RZ ;  /* 0x0000000802027224 */ /* 0x000fe200078e02ff */
[----:B------:R-:W-:Y:S01]  /*1d90*/  IABS R107, R211 ;  /* 0x000000d3006b7213 */ /* 0x000fe20000000000 */
[----:B------:R-:W-:Y:S01]  /*1da0*/  VIADD R151, R4, 0x87 ;  /* 0x0000008704977836 */ /* 0x000fe20000000000 */
[----:B------:R-:W-:Y:S01]  /*1db0*/  IABS R109, R204 ;  /* 0x000000cc006d7213 */ /* 0x000fe20000000000 */
[----:B------:R-:W-:Y:S01]  /*1dc0*/  IMAD.HI.U32 R2, R41, R2, R40 ;  /* 0x0000000229027227 */ /* 0x000fe200078e0028 */
[----:B------:R-:W-:-:S02]  /*1dd0*/  IABS R40, R252 ;  /* 0x000000fc00287213 */ /* 0x000fc40000000000 */
[----:B------:R-:W-:Y:S02]  /*1de0*/  IABS R41, R250 ;  /* 0x000000fa00297213 */ /* 0x000fe40000000000 */
[----:B------:R-:W-:Y:S01]  /*1df0*/  IABS R111, R205 ;  /* 0x000000cd006f7213 */ /* 0x000fe20000000000 */
[----:B------:R-:W-:Y:S01]  /*1e00*/  IMAD.HI.U32 R44, R2, R42, RZ ;  /* 0x0000002a022c7227 */ /* 0x000fe200078e00ff */
[----:B------:R-:W-:Y:S02]  /*1e10*/  IABS R117, R202 ;  /* 0x000000ca00757213 */ /* 0x000fe40000000000 */
[----:B------:R-:W-:Y:S01]  /*1e20*/  IABS R119, R203 ;  /* 0x000000cb00777213 */ /* 0x000fe20000000000 */
[----:B------:R-:W-:Y:S01]  /*1e30*/  IMAD.MOV R44, RZ, RZ, -R44 ;  /* 0x000000ffff2c7224 */ /* 0x000fe200078e0a2c */
[----:B------:R-:W-:Y:S01]  /*1e40*/  IABS R121, R200 ;  /* 0x000000c800797213 */ /* 0x000fe20000000000 */
[----:B---3--:R-:W-:Y:S01]  /*1e50*/  IMAD.MOV R2, RZ, RZ, -R43 ;  /* 0x000000ffff027224 */ /* 0x008fe200078e0a2b */
[----:B------:R-:W-:Y:S01]  /*1e60*/  IABS R123, R201 ;  /* 0x000000c9007b7213 */ /* 0x000fe20000000000 */
[----:B------:R-:W-:Y:S01]  /*1e70*/  IMAD R44, R8, R44, R42 ;  /* 0x0000002c082c7224 */ /* 0x000fe200078e022a */
[----:B------:R-:W-:Y:S01]  /*1e80*/  IABS R125, R199 ;  /* 0x000000c7007d7213 */ /* 0x000fe20000000000 */
[----:B------:R-:W-:Y:S01]  /*1e90*/  IMAD R2, R2, R5, RZ ;  /* 0x0000000502027224 */ /* 0x000fe200078e02ff */
[----:B------:R-:W-:Y:S01]  /*1ea0*/  IABS R127, R195 ;  /* 0x000000c3007f7213 */ /* 0x000fe20000000000 */
[----:B------:R-:W-:Y:S01]  /*1eb0*/  IMAD.MOV.U32 R42, RZ, RZ, RZ ;  /* 0x000000ffff2a7224 */ /* 0x000fe200078e00ff */
[----:B------:R-:W-:-:S02]  /*1ec0*/  ISETP.GT.U32.AND P0, PT, R8, R44, PT ;  /* 0x0000002c0800720c */ /* 0x000fc40003f04070 */
[----:B------:R-:W-:Y:S01]  /*1ed0*/  IABS R129, R196 ;  /* 0x000000c400817213 */ /* 0x000fe20000000000 */
[----:B------:R-:W-:Y:S01]  /*1ee0*/  IMAD.HI.U32 R2, R43, R2, R42 ;  /* 0x000000022b027227 */ /* 0x000fe200078e002a */
[----:B------:R-:W-:Y:S02]  /*1ef0*/  IABS R42, R251 ;  /* 0x000000fb002a7213 */ /* 0x000fe40000000000 */
[----:B------:R-:W-:Y:S01]  /*1f00*/  IABS R131, R197 ;  /* 0x000000c500837213 */ /* 0x000fe20000000000 */
[----:B------:R-:W-:Y:S01]  /*1f10*/  IMAD.MOV.U32 R43, RZ, RZ, R40 ;  /* 0x000000ffff2b7224 */ /* 0x000fe200078e0028 */
[----:B------:R-:W-:Y:S01]  /*1f20*/  IABS R40, R246 ;  /* 0x000000f600287213 */ /* 0x000fe20000000000 */
[C---:B------:R-:W-:Y:S01]  /*1f30*/  IMAD.HI.U32 R48, R2.reuse, R42, RZ ;  /* 0x0000002a02307227 */ /* 0x040fe200078e00ff */
[----:B------:R-:W-:Y:S02]  /*1f40*/  IABS R133, R198 ;  /* 0x000000c600857213 */ /* 0x000fe40000000000 */
[----:B------:R-:W-:Y:S01]  /*1f50*/  IABS R135, R191 ;  /* 0x000000bf00877213 */ /* 0x000fe20000000000 */
[----:B------:R-:W-:Y:S01]  /*1f60*/  IMAD.HI.U32 R45, R2, R43, RZ ;  /* 0x0000002b022d7227 */ /* 0x000fe200078e00ff */
[----:B------:R-:W-:-:S02]  /*1f70*/  IABS R136, R192 ;  /* 0x000000c000887213 */ /* 0x000fc40000000000 */
[----:B------:R-:W-:Y:S01]  /*1f80*/  IABS R142, R189 ;  /* 0x000000bd008e7213 */ /* 0x000fe20000000000 */
[----:B------:R-:W-:Y:S01]  /*1f90*/  IMAD.MOV R45, RZ, RZ, -R45 ;  /* 0x000000ffff2d7224 */ /* 0x000fe200078e0a2d */
[----:B------:R-:W-:Y:S01]  /*1fa0*/  IABS R144, R190 ;  /* 0x000000be00907213 */ /* 0x000fe20000000000 */
[----:B------:R-:W-:Y:S01]  /*1fb0*/  @!P0 IMAD.IADD R44, R44, 0x1, -R8 ;  /* 0x000000012c2c8824 */ /* 0x000fe200078e0a08 */
[----:B------:R-:W-:Y:S01]  /*1fc0*/  IABS R146, R187 ;  /* 0x000000bb00927213 */ /* 0x000fe20000000000 */
[C---:B------:R-:W-:Y:S01]  /*1fd0*/  IMAD R43, R5.reuse, R45, R43 ;  /* 0x0000002d052b7224 */ /* 0x040fe200078e022b */
[----:B------:R-:W-:Y:S01]  /*1fe0*/  IABS R45, R247 ;  /* 0x000000f7002d7213 */ /* 0x000fe20000000000 */
[----:B------:R-:W-:Y:S01]  /*1ff0*/  IMAD.HI.U32 R47, R2, R41, RZ ;  /* 0x00000029022f7227 */ /* 0x000fe200078e00ff */
[----:B------:R-:W-:Y:S02]  /*2000*/  ISETP.GT.U32.AND P0, PT, R8, R44, PT ;  /* 0x0000002c0800720c */ /* 0x000fe40003f04070 */
[C---:B------:R-:W-:Y:S01]  /*2010*/  ISETP.GT.U32.AND P2, PT, R5.reuse, R43, PT ;  /* 0x0000002b0500720c */ /* 0x040fe20003f44070 */
[----:B------:R-:W-:Y:S01]  /*2020*/  IMAD.MOV R48, RZ, RZ, -R48 ;  /* 0x000000ffff307224 */ /* 0x000fe200078e0a30 */
[----:B------:R-:W-:Y:S01]  /*2030*/  IABS R148, R188 ;  /* 0x000000bc00947213 */ /* 0x000fe20000000000 */
[----:B------:R-:W-:Y:S01]  /*2040*/  IMAD.MOV R47, RZ, RZ, -R47 ;  /* 0x000000ffff2f7224 */ /* 0x000fe200078e0a2f */
[----:B------:R-:W-:Y:S01]  /*2050*/  IABS R150, R186 ;  /* 0x000000ba00967213 */ /* 0x000fe20000000000 */
[C---:B------:R-:W-:Y:S01]  /*2060*/  IMAD R42, R5.reuse, R48, R42 ;  /* 0x00000030052a7224 */ /* 0x040fe200078e022a */
[----:B------:R-:W-:Y:S01]  /*2070*/  IABS R156, R184 ;  /* 0x000000b8009c7213 */ /* 0x000fe20000000000 */
[C---:B------:R-:W-:Y:S01]  /*2080*/  IMAD R41, R5.reuse, R47, R41 ;  /* 0x0000002f05297224 */ /* 0x040fe200078e0229 */
[----:B------:R-:W-:Y:S01]  /*2090*/  IABS R158, R185 ;  /* 0x000000b9009e7213 */ /* 0x000fe20000000000 */
[----:B------:R-:W-:Y:S01]  /*20a0*/  IMAD.HI.U32 R46, R2, R40, RZ ;  /* 0x00000028022e7227 */ /* 0x000fe200078e00ff */
[----:B------:R-:W-:-:S02]  /*20b0*/  ISETP.GT.U32.AND P3, PT, R5, R42, PT ;  /* 0x0000002a0500720c */ /* 0x000fc40003f64070 */
[----:B------:R-:W-:Y:S01]  /*20c0*/  ISETP.GT.U32.AND P5, PT, R5, R41, PT ;  /* 0x000000290500720c */ /* 0x000fe20003fa4070 */
[----:B------:R-:W-:Y:S01]  /*20d0*/  @!P0 IMAD.IADD R44, R44, 0x1, -R8 ;  /* 0x000000012c2c8824 */ /* 0x000fe200078e0a08 */
[----:B------:R-:W-:Y:S01]  /*20e0*/  ISETP.NE.AND P0, PT, R6, RZ, PT ;  /* 0x000000ff0600720c */ /* 0x000fe20003f05270 */
[--C-:B------:R-:W-:Y:S01]  /*20f0*/  @!P2 IMAD.IADD R43, R43, 0x1, -R5.reuse ;  /* 0x000000012b2ba824 */ /* 0x100fe200078e0a05 */
[----:B------:R-:W-:Y:S01]  /*2100*/  IABS R160, R180 ;  /* 0x000000b400a07213 */ /* 0x000fe20000000000 */
[----:B------:R-:W-:Y:S01]  /*2110*/  IMAD.MOV R46, RZ, RZ, -R46 ;  /* 0x000000ffff2e7224 */ /* 0x000fe200078e0a2e */
[----:B------:R-:W-:Y:S01]  /*2120*/  IABS R162, R181 ;  /* 0x000000b500a27213 */ /* 0x000fe20000000000 */
[----:B------:R-:W-:Y:S01]  /*2130*/  IMAD.MOV.U32 R8, RZ, RZ, R44 ;  /* 0x000000ffff087224 */ /* 0x000fe200078e002c */
[C---:B------:R-:W-:Y:S01]  /*2140*/  ISETP.GT.U32.AND P2, PT, R5.reuse, R43, PT ;  /* 0x0000002b0500720c */ /* 0x040fe20003f44070 */
[C---:B------:R-:W-:Y:S01]  /*2150*/  IMAD R40, R5.reuse, R46, R40 ;  /* 0x0000002e05287224 */ /* 0x040fe200078e0228 */
[----:B------:R-:W-:Y:S01]  /*2160*/  IABS R46, R248 ;  /* 0x000000f8002e7213 */ /* 0x000fe20000000000 */
[----:B------:R-:W-:Y:S01]  /*2170*/  @!P3 IMAD.IADD R42, R42, 0x1, -R5 ;  /* 0x000000012a2ab824 */ /* 0x000fe200078e0a05 */
[----:B------:R-:W-:Y:S01]  /*2180*/  ISETP.GE.AND P3, PT, R250, RZ, PT ;  /* 0x000000fffa00720c */ /* 0x000fe20003f66270 */
[----:B------:R-:W-:Y:S01]  /*2190*/  IMAD.HI.U32 R47, R2, R45, RZ ;  /* 0x0000002d022f7227 */ /* 0x000fe200078e00ff */
[----:B------:R-:W-:-:S02]  /*21a0*/  ISETP.GT.U32.AND P6, PT, R5, R40, PT ;  /* 0x000000280500720c */ /* 0x000fc40003fc4070 */
[----:B------:R-:W-:Y:S01]  /*21b0*/  IABS R169, R175 ;  /* 0x000000af00a97213 */ /* 0x000fe20000000000 */
[----:B------:R-:W-:Y:S01]  /*21c0*/  @!P1 IMAD.MOV R8, RZ, RZ, -R8 ;  /* 0x000000ffff089224 */ /* 0x000fe200078e0a08 */
[----:B------:R-:W-:Y:S01]  /*21d0*/  @!P0 LOP3.LUT R8, RZ, R6, RZ, 0x33, !PT ;  /* 0x00000006ff088212 */ /* 0x000fe200078e33ff */
[----:B------:R-:W-:Y:S01]  /*21e0*/  @!P5 IMAD.IADD R41, R41, 0x1, -R5 ;  /* 0x000000012929d824 */ /* 0x000fe200078e0a05 */
[----:B------:R-:W-:Y:S01]  /*21f0*/  ISETP.GT.U32.AND P5, PT, R5, R42, PT ;  /* 0x0000002a0500720c */ /* 0x000fe20003fa4070 */
[----:B------:R-:W-:Y:S01]  /*2200*/  IMAD.MOV R47, RZ, RZ, -R47 ;  /* 0x000000ffff2f7224 */ /* 0x000fe200078e0a2f */
[----:B------:R-:W-:Y:S01]  /*2210*/  ISETP.GE.AND P1, PT, R251, RZ, PT ;  /* 0x000000fffb00720c */ /* 0x000fe20003f26270 */
[----:B------:R-:W-:Y:S01]  /*2220*/  IMAD.HI.U32 R6, R2, R46, RZ ;  /* 0x0000002e02067227 */ /* 0x000fe200078e00ff */
[----:B------:R-:W-:Y:S01]  /*2230*/  ISETP.GT.U32.AND P0, PT, R5, R41, PT ;  /* 0x000000290500720c */ /* 0x000fe20003f04070 */
[----:B------:R-:W-:Y:S01]  /*2240*/  STL [R1+0xf78], R8 ;  /* 0x000f780801007387 */ /* 0x000fe20000100800 */
[----:B------:R-:W-:Y:S01]  /*2250*/  IABS R171, R164 ;  /* 0x000000a400ab7213 */ /* 0x000fe20000000000 */
[----:B------:R-:W-:Y:S01]  /*2260*/  @!P2 IMAD.IADD R43, R43, 0x1, -R5 ;  /* 0x000000012b2ba824 */ /* 0x000fe200078e0a05 */
[----:B------:R-:W-:Y:S01]  /*2270*/  IABS R177, R155 ;  /* 0x0000009b00b17213 */ /* 0x000fe20000000000 */
[C---:B------:R-:W-:Y:S01]  /*2280*/  IMAD R44, R5.reuse, R47, R45 ;  /* 0x0000002f052c7224 */ /* 0x040fe200078e022d */
[----:B------:R-:W-:Y:S01]  /*2290*/  IABS R45, R249 ;  /* 0x000000f9002d7213 */ /* 0x000fe20000000000 */
[----:B------:R-:W-:Y:S01]  /*22a0*/  IMAD.MOV R6, RZ, RZ, -R6 ;  /* 0x000000ffff067224 */ /* 0x000fe200078e0a06 */
[----:B------:R-:W-:Y:S01]  /*22b0*/  IABS R47, R245 ;  /* 0x000000f5002f7213 */ /* 0x000fe20000000000 */
[----:B-1----:R-:W-:Y:S01]  /*22c0*/  IMAD.MOV.U32 R7, RZ, RZ, R43 ;  /* 0x000000ffff077224 */ /* 0x002fe200078e002b */
[C---:B------:R-:W-:Y:S01]  /*22d0*/  ISETP.GT.U32.AND P2, PT, R5.reuse, R44, PT ;  /* 0x0000002c0500720c */ /* 0x040fe20003f44070 */
[C---:B------:R-:W-:Y:S01]  /*22e0*/  IMAD R43, R5.reuse, R6, R46 ;  /* 0x00000006052b7224 */ /* 0x040fe200078e022e */
[----:B------:R-:W-:Y:S01]  /*22f0*/  IABS R46, R244 ;  /* 0x000000f4002e7213 */ /* 0x000fe20000000000 */
[--C-:B------:R-:W-:Y:S01]  /*2300*/  @!P6 IMAD.IADD R40, R40, 0x1, -R5.reuse ;  /* 0x000000012828e824 */ /* 0x100fe200078e0a05 */
[----:B------:R-:W-:Y:S01]  /*2310*/  IABS R179, R165 ;  /* 0x000000a500b37213 */ /* 0x000fe20000000000 */
[----:B------:R-:W-:Y:S01]  /*2320*/  @!P5 IMAD.IADD R42, R42, 0x1, -R5 ;  /* 0x000000012a2ad824 */ /* 0x000fe200078e0a05 */
[C---:B------:R-:W-:Y:S01]  /*2330*/  ISETP.GT.U32.AND P5, PT, R5.reuse, R43, PT ;  /* 0x0000002b0500720c */ /* 0x040fe20003fa4070 */
[----:B------:R-:W-:Y:S01]  /*2340*/  @!P4 IMAD.MOV R7, RZ, RZ, -R7 ;  /* 0x000000ffff07c224 */ /* 0x000fe200078e0a07 */
[----:B------:R-:W-:Y:S01]  /*2350*/  ISETP.GT.U32.AND P6, PT, R5, R40, PT ;  /* 0x000000280500720c */ /* 0x000fe20003fc4070 */
[----:B------:R-:W-:Y:S01]  /*2360*/  IMAD.HI.U32 R6, R2, R45, RZ ;  /* 0x0000002d02067227 */ /* 0x000fe200078e00ff */
[----:B------:R-:W-:-:S02]  /*2370*/  ISETP.GE.AND P4, PT, R246, RZ, PT ;  /* 0x000000fff600720c */ /* 0x000fc40003f86270 */
[----:B------:R0:W-:Y:S01]  /*2380*/  STL [R1+0x24], R7 ;  /* 0x0000240701007387 */ /* 0x0001e20000100800 */
[--C-:B------:R-:W-:Y:S01]  /*2390*/  @!P0 IMAD.IADD R41, R41, 0x1, -R5.reuse ;  /* 0x0000000129298824 */ /* 0x100fe200078e0a05 */
[----:B------:R-:W-:Y:S01]  /*23a0*/  ISETP.GE.AND P0, PT, R247, RZ, PT ;  /* 0x000000fff700720c */ /* 0x000fe20003f06270 */
[--C-:B------:R-:W-:Y:S01]  /*23b0*/  @!P2 IMAD.IADD R44, R44, 0x1, -R5.reuse ;  /* 0x000000012c2ca824 */ /* 0x100fe200078e0a05 */
[----:B------:R-:W-:Y:S01]  /*23c0*/  ISETP.GE.AND P2, PT, R249, RZ, PT ;  /* 0x000000fff900720c */ /* 0x000fe20003f46270 */
[----:B------:R-:W-:Y:S01]  /*23d0*/  IMAD.MOV R6, RZ, RZ, -R6 ;  /* 0x000000ffff067224 */ /* 0x000fe200078e0a06 */
[----:B------:R-:W-:Y:S01]  /*23e0*/  IABS R137, R139 ;  /* 0x0000008b00897213 */ /* 0x000fe20000000000 */
[----:B------:R-:W-:Y:S01]  /*23f0*/  @!P5 IMAD.IADD R43, R43, 0x1, -R5 ;  /* 0x000000012b2bd824 */ /* 0x000fe200078e0a05 */
[C---:B------:R-:W-:Y:S01]  /*2400*/  ISETP.GT.U32.AND P5, PT, R5.reuse, R44, PT ;  /* 0x0000002c0500720c */ /* 0x040fe20003fa4070 */
[----:B------:R-:W-:Y:S01]  /*2410*/  IMAD R6, R5, R6, R45 ;  /* 0x0000000605067224 */ /* 0x000fe200078e022d */
[----:B------:R-:W-:Y:S01]  /*2420*/  IABS R163, R112 ;  /* 0x0000007000a37213 */ /* 0x000fe20000000000 */
[----:B0-----:R-:W-:Y:S01]  /*2430*/  IMAD.MOV.U32 R7, RZ, RZ, R42 ;  /* 0x000000ffff077224 */ /* 0x001fe200078e002a */
[----:B------:R-:W-:Y:S01]  /*2440*/  IABS R246, R4 ;  /* 0x0000000400f67213 */ /* 0x000fe20000000000 */
[----:B------:R-:W-:-:S02]  /*2450*/  IMAD.MOV.U32 R8, RZ, RZ, R41 ;  /* 0x000000ffff087224 */ /* 0x000fc400078e0029 */
[----:B------:R-:W-:Y:S01]  /*2460*/  @!P1 IMAD.MOV R7, RZ, RZ, -R7 ;  /* 0x000000ffff079224 */ /* 0x000fe200078e0a07 */
[C---:B------:R-:W-:Y:S01]  /*2470*/  ISETP.GT.U32.AND P1, PT, R5.reuse, R43, PT ;  /* 0x0000002b0500720c */ /* 0x040fe20003f24070 */
[--C-:B------:R-:W-:Y:S01]  /*2480*/  @!P6 IMAD.IADD R40, R40, 0x1, -R5.reuse ;  /* 0x000000012828e824 */ /* 0x100fe200078e0a05 */
[----:B------:R-:W-:Y:S01]  /*2490*/  ISETP.GE.AND P6, PT, R248, RZ, PT ;  /* 0x000000fff800720c */ /* 0x000fe20003fc6270 */
[----:B------:R-:W-:Y:S01]  /*24a0*/  @!P3 IMAD.MOV R8, RZ, RZ, -R8 ;  /* 0x000000ffff08b224 */ /* 0x000fe200078e0a08 */
[----:B------:R-:W-:Y:S01]  /*24b0*/  ISETP.GT.U32.AND P3, PT, R5, R6, PT ;  /* 0x000000060500720c */ /* 0x000fe20003f64070 */
[----:B------:R0:W-:Y:S01]  /*24c0*/  STL [R1+0x20], R7 ;  /* 0x0000200701007387 */ /* 0x0001e20000100800 */
[----:B------:R-:W-:Y:S01]  /*24d0*/  @!P5 IMAD.IADD R44, R44, 0x1, -R5 ;  /* 0x000000012c2cd824 */ /* 0x000fe200078e0a05 */
[----:B------:R-:W-:Y:S01]  /*24e0*/  ISETP.GE.AND P5, PT, R245, RZ, PT ;  /* 0x000000fff500720c */ /* 0x000fe20003fa6270 */
[----:B------:R-:W-:Y:S01]  /*24f0*/  IMAD.MOV.U32 R42, RZ, RZ, R47 ;  /* 0x000000ffff2a7224 */ /* 0x000fe200078e002f */
[----:B------:R-:W-:Y:S01]  /*2500*/  STL [R1+0x1c], R8 ;  /* 0x00001c0801007387 */ /* 0x000fe20000100800 */
[----:B------:R-:W-:Y:S01]  /*2510*/  IMAD.HI.U32 R45, R2, R46, RZ ;  /* 0x0000002e022d7227 */ /* 0x000fe200078e00ff */
[----:B------:R-:W-:-:S03]  /*2520*/  IABS R47, R243 ;  /* 0x000000f3002f7213 */ /* 0x000fc60000000000 */
[----:B------:R-:W-:-:S04]  /*2530*/  IMAD.HI.U32 R41, R2, R42, RZ ;  /* 0x0000002a02297227 */ /* 0x000fc800078e00ff */
[----:B0-----:R-:W-:Y:S02]  /*2540*/  IMAD.MOV.U32 R7, RZ, RZ, R40 ;  /* 0x000000ffff077224 */ /* 0x001fe400078e0028 */
[----:B------:R-:W-:Y:S01]  /*2550*/  @!P3 IMAD.IADD R6, R6, 0x1, -R5 ;  /* 0x000000010606b824 */ /* 0x000fe200078e0a05 */
[----:B------:R-:W-:Y:S01]  /*2560*/  ISETP.GE.AND P3, PT, R243, RZ, PT ;  /* 0x000000fff300720c */ /* 0x000fe20003f66270 */
[----:B------:R-:W-:Y:S01]  /*2570*/  @!P4 IMAD.MOV R7, RZ, RZ, -R7 ;  /* 0x000000ffff07c224 */ /* 0x000fe200078e0a07 */
[----:B------:R-:W-:Y:S01]  /*2580*/  ISETP.GE.AND P4, PT, R244, RZ, PT ;  /* 0x000000fff400720c */ /* 0x000fe20003f86270 */
[----:B------:R-:W-:Y:S02]  /*2590*/  IMAD.MOV R45, RZ, RZ, -R45 ;  /* 0x000000ffff2d7224 */ /* 0x000fe400078e0a2d */
[----:B------:R-:W-:Y:S01]  /*25a0*/  @!P1 IMAD.IADD R43, R43, 0x1, -R5 ;  /* 0x000000012b2b9824 */ /* 0x000fe200078e0a05 */
[----:B------:R0:W-:Y:S01]  /*25b0*/  STL [R1+0x18], R7 ;  /* 0x0000180701007387 */ /* 0x0001e20000100800 */
[----:B------:R-:W-:Y:S01]  /*25c0*/  IMAD.MOV R41, RZ, RZ, -R41 ;  /* 0x000000ffff297224 */ /* 0x000fe200078e0a29 */
[----:B------:R-:W-:Y:S01]  /*25d0*/  ISETP.GE.AND P1, PT, R242, RZ, PT ;  /* 0x000000fff200720c */ /* 0x000fe20003f26270 */
[C---:B------:R-:W-:Y:S01]  /*25e0*/  IMAD R40, R5.reuse, R45, R46 ;  /* 0x0000002d05287224 */ /* 0x040fe200078e022e */
[----:B------:R-:W-:Y:S01]  /*25f0*/  IABS R46, R241 ;  /* 0x000000f1002e7213 */ /* 0x000fe20000000000 */
[----:B------:R-:W-:Y:S01]  /*2600*/  IMAD R45, R5, R41, R42 ;  /* 0x00000029052d7224 */ /* 0x000fe200078e022a */
[----:B------:R-:W-:Y:S01]  /*2610*/  IABS R41, R23 ;  /* 0x0000001700297213 */ /* 0x000fe20000000000 */
[----:B------:R-:W-:-:S04]  /*2620*/  IMAD.HI.U32 R42, R2, R47, RZ ;  /* 0x0000002f022a7227 */ /* 0x000fc800078e00ff */
[----:B0-----:R-:W-:Y:S01]  /*2630*/  IMAD.MOV.U32 R7, RZ, RZ, R44 ;  /* 0x000000ffff077224 */ /* 0x001fe200078e002c */
[----:B------:R-:W-:Y:S01]  /*2640*/  IABS R44, R242 ;  /* 0x000000f2002c7213 */ /* 0x000fe20000000000 */
[----:B------:R-:W-:Y:S02]  /*2650*/  IMAD.MOV R42, RZ, RZ, -R42 ;  /* 0x000000ffff2a7224 */ /* 0x000fe400078e0a2a */
[----:B------:R-:W-:Y:S01]  /*2660*/  @!P0 IMAD.MOV R7, RZ, RZ, -R7 ;  /* 0x000000ffff078224 */ /* 0x000fe200078e0a07 */
[----:B------:R-:W-:Y:S01]  /*2670*/  ISETP.GT.U32.AND P0, PT, R5, R6, PT ;  /* 0x000000060500720c */ /* 0x000fe20003f04070 */
[----:B------:R-:W-:-:S03]  /*2680*/  IMAD.HI.U32 R48, R2, R44, RZ ;  /* 0x0000002c02307227 */ /* 0x000fc600078e00ff */
[----:B------:R0:W-:Y:S01]  /*2690*/  STL [R1+0x14], R7 ;  /* 0x0000140701007387 */ /* 0x0001e20000100800 */
[----:B------:R-:W-:Y:S02]  /*26a0*/  IMAD.MOV R48, RZ, RZ, -R48 ;  /* 0x000000ffff307224 */ /* 0x000fe400078e0a30 */
[C---:B------:R-:W-:Y:S02]  /*26b0*/  IMAD R47, R5.reuse, R42, R47 ;  /* 0x0000002a052f7224 */ /* 0x040fe400078e022f */
[----:B------:R-:W-:Y:S02]  /*26c0*/  IMAD R44, R5, R48, R44 ;  /* 0x00000030052c7224 */ /* 0x000fe400078e022c */
[----:B------:R-:W-:-:S04]  /*26d0*/  IMAD.HI.U32 R42, R2, R41, RZ ;  /* 0x00000029022a7227 */ /* 0x000fc800078e00ff */
[----:B0-----:R-:W-:Y:S02]  /*26e0*/  IMAD.MOV.U32 R7, RZ, RZ, R43 ;  /* 0x000000ffff077224 */ /* 0x001fe400078e002b */
[----:B------:R-:W-:Y:S01]  /*26f0*/  @!P0 IMAD.IADD R6, R6, 0x1, -R5 ;  /* 0x0000000106068824 */ /* 0x000fe200078e0a05 */
[C---:B------:R-:W-:Y:S01]  /*2700*/  ISETP.GT.U32.AND P0, PT, R5.reuse, R45, PT ;  /* 0x0000002d0500720c */ /* 0x040fe20003f04070 */
[----:B------:R-:W-:Y:S01]  /*2710*/  @!P6 IMAD.MOV R7, RZ, RZ, -R7 ;  /* 0x000000ffff07e224 */ /* 0x000fe200078e0a07 */
[----:B------:R-:W-:Y:S01]  /*2720*/  ISETP.GT.U32.AND P6, PT, R5, R40, PT ;  /* 0x000000280500720c */ /* 0x000fe20003fc4070 */
[----:B------:R-:W-:Y:S02]  /*2730*/  IMAD.MOV.U32 R43, RZ, RZ, R49 ;  /* 0x000000ffff2b7224 */ /* 0x000fe400078e0031 */
[C---:B------:R-:W-:Y:S01]  /*2740*/  IMAD.HI.U32 R49, R2.reuse, R46, RZ ;  /* 0x0000002e02317227 */ /* 0x040fe200078e00ff */
[----:B------:R0:W-:Y:S03]  /*2750*/  STL [R1+0x10], R7 ;  /* 0x0000100701007387 */ /* 0x0001e60000100800 */
[----:B------:R-:W-:-:S04]  /*2760*/  IMAD.HI.U32 R48, R2, R43, RZ ;  /* 0x0000002b02307227 */ /* 0x000fc800078e00ff */
[--C-:B------:R-:W-:Y:S02]  /*2770*/  @!P0 IMAD.IADD R45, R45, 0x1, -R5.reuse ;  /* 0x000000012d2d8824 */ /* 0x100fe400078e0a05 */
[----:B------:R-:W-:Y:S01]  /*2780*/  @!P6 IMAD.IADD R40, R40, 0x1, -R5 ;  /* 0x000000012828e824 */ /* 0x000fe200078e0a05 */
[C---:B------:R-:W-:Y:S01]  /*2790*/  ISETP.GT.U32.AND P6, PT, R5.reuse, R44, PT ;  /* 0x0000002c0500720c */ /* 0x040fe20003fc4070 */
[----:B0-----:R-:W-:Y:S01]  /*27a0*/  IMAD.MOV.U32 R7, RZ, RZ, R6 ;  /* 0x000000ffff077224 */ /* 0x001fe200078e0006 */
[----:B------:R-:W-:Y:S01]  /*27b0*/  IABS R6, R29 ;  /* 0x0000001d00067213 */ /* 0x000fe20000000000 */
[----:B------:R-:W-:Y:S01]  /*27c0*/  IMAD.MOV R49, RZ, RZ, -R49 ;  /* 0x000000ffff317224 */ /* 0x000fe200078e0a31 */
[C---:B------:R-:W-:Y:S01]  /*27d0*/  ISETP.GT.U32.AND P0, PT, R5.reuse, R40, PT ;  /* 0x000000280500720c */ /* 0x040fe20003f04070 */
[----:B------:R-:W-:Y:S01]  /*27e0*/  @!P2 IMAD.MOV R7, RZ, RZ, -R7 ;  /* 0x000000ffff07a224 */ /* 0x000fe200078e0a07 */
[----:B------:R-:W-:Y:S01]  /*27f0*/  ISETP.GT.U32.AND P2, PT, R5, R45, PT ;  /* 0x0000002d0500720c */ /* 0x000fe20003f44070 */
[----:B------:R-:W-:-:S02]  /*2800*/  IMAD.MOV R48, RZ, RZ, -R48 ;  /* 0x000000ffff307224 */ /* 0x000fc400078e0a30 */
[C---:B------:R-:W-:Y:S01]  /*2810*/  IMAD R46, R5.reuse, R49, R46 ;  /* 0x00000031052e7224 */ /* 0x040fe200078e022e */
[----:B------:R0:W-:Y:S01]  /*2820*/  STL [R1+0xc], R7 ;  /* 0x00000c0701007387 */ /* 0x0001e20000100800 */
[----:B------:R-:W-:Y:S02]  /*2830*/  IMAD.MOV R42, RZ, RZ, -R42 ;  /* 0x000000ffff2a7224 */ /* 0x000fe400078e0a2a */
[----:B------:R-:W-:Y:S02]  /*2840*/  @!P6 IMAD.IADD R44, R44, 0x1, -R5 ;  /* 0x000000012c2ce824 */ /* 0x000fe400078e0a05 */
[C---:B------:R-:W-:Y:S01]  /*2850*/  IMAD R43, R5.reuse, R48, R43 ;  /* 0x00000030052b7224 */ /* 0x040fe200078e022b */
[----:B------:R-:W-:Y:S01]  /*2860*/  IABS R48, R27 ;  /* 0x0000001b00307213 */ /* 0x000fe20000000000 */
[----:B------:R-:W-:Y:S01]  /*2870*/  @!P0 IMAD.IADD R40, R40, 0x1, -R5 ;  /* 0x0000000128288824 */ /* 0x000fe200078e0a05 */
[C---:B------:R-:W-:Y:S01]  /*2880*/  ISETP.GT.U32.AND P6, PT, R5.reuse, R44, PT ;  /* 0x0000002c0500720c */ /* 0x040fe20003fc4070 */
[C---:B------:R-:W-:Y:S01]  /*2890*/  IMAD R41, R5.reuse, R42, R41 ;  /* 0x0000002a05297224 */ /* 0x040fe200078e0229 */
[----:B------:R-:W-:Y:S01]  /*28a0*/  ISETP.GT.U32.AND P0, PT, R5, R47, PT ;  /* 0x0000002f0500720c */ /* 0x000fe20003f04070 */
[----:B0-----:R-:W-:Y:S01]  /*28b0*/  IMAD.MOV.U32 R7, RZ, RZ, R40 ;  /* 0x000000ffff077224 */ /* 0x001fe200078e0028 */
[----:B------:R-:W-:Y:S01]  /*28c0*/  IABS R42, R25 ;  /* 0x00000019002a7213 */ /* 0x000fe20000000000 */
[----:B------:R-:W-:Y:S01]  /*28d0*/  @!P2 IMAD.IADD R45, R45, 0x1, -R5 ;  /* 0x000000012d2da824 */ /* 0x000fe200078e0a05 */
[C---:B------:R-:W-:Y:S01]  /*28e0*/  ISETP.GT.U32.AND P2, PT, R5.reuse, R43, PT ;  /* 0x0000002b0500720c */ /* 0x040fe20003f44070 */
[----:B------:R-:W-:Y:S01]  /*28f0*/  @!P4 IMAD.MOV R7, RZ, RZ, -R7 ;  /* 0x000000ffff07c224 */ /* 0x000fe200078e0a07 */
[----:B------:R-:W-:Y:S01]  /*2900*/  ISETP.GT.U32.AND P4, PT, R5, R46, PT ;  /* 0x0000002e0500720c */ /* 0x000fe20003f84070 */
[----:B------:R-:W-:-:S03]  /*2910*/  IMAD.HI.U32 R50, R2, R42, RZ ;  /* 0x0000002a02327227 */ /* 0x000fc600078e00ff */
[----:B------:R0:W-:Y:S01]  /*2920*/  STL [R1+0x8], R7 ;  /* 0x0000080701007387 */ /* 0x0001e20000100800 */
[--C-:B------:R-:W-:Y:S01]  /*2930*/  @!P6 IMAD.IADD R44, R44, 0x1, -R5.reuse ;  /* 0x000000012c2ce824 */ /* 0x100fe200078e0a05 */
[----:B------:R-:W-:Y:S01]  /*2940*/  ISETP.GT.U32.AND P6, PT, R5, R41, PT ;  /* 0x000000290500720c */ /* 0x000fe20003fc4070 */
[----:B------:R-:W-:Y:S01]  /*2950*/  @!P0 IMAD.IADD R47, R47, 0x1, -R5 ;  /* 0x000000012f2f8824 */ /* 0x000fe200078e0a05 */
[----:B------:R-:W-:Y:S01]  /*2960*/  ISETP.GE.AND P0, PT, R241, RZ, PT ;  /* 0x000000fff100720c */ /* 0x000fe20003f06270 */
[----:B------:R-:W-:Y:S01]  /*2970*/  IMAD.HI.U32 R40, R2, R48, RZ ;  /* 0x0000003002287227 */ /* 0x000fe200078e00ff */
[----:B------:R-:W-:-:S03]  /*2980*/  IABS R241, R147 ;  /* 0x0000009300f17213 */ /* 0x000fc60000000000 */
[--C-:B------:R-:W-:Y:S01]  /*2990*/  @!P4 IMAD.IADD R46, R46, 0x1, -R5.reuse ;  /* 0x000000012e2ec824 */ /* 0x100fe200078e0a05 */
[----:B------:R-:W-:Y:S01]  /*29a0*/  ISETP.GT.U32.AND P4, PT, R5, R47, PT ;  /* 0x0000002f0500720c */ /* 0x000fe20003f84070 */
[----:B------:R-:W-:Y:S02]  /*29b0*/  @!P2 IMAD.IADD R43, R43, 0x1, -R5 ;  /* 0x000000012b2ba824 */ /* 0x000fe400078e0a05 */
[----:B------:R-:W-:Y:S01]  /*29c0*/  IMAD.MOV R50, RZ, RZ, -R50 ;  /* 0x000000ffff327224 */ /* 0x000fe200078e0a32 */
[----:B------:R-:W-:Y:S01]  /*29d0*/  ISETP.GT.U32.AND P2, PT, R5, R46, PT ;  /* 0x0000002e0500720c */ /* 0x000fe20003f44070 */
[----:B0-----:R-:W-:Y:S01]  /*29e0*/  IMAD.MOV.U32 R7, RZ, RZ, R45 ;  /* 0x000000ffff077224 */ /* 0x001fe200078e002d */
[----:B------:R-:W-:Y:S01]  /*29f0*/  IABS R45, R33 ;  /* 0x00000021002d7213 */ /* 0x000fe20000000000 */
[----:B------:R-:W-:Y:S01]  /*2a00*/  @!P6 IMAD.IADD R41, R41, 0x1, -R5 ;  /* 0x000000012929e824 */ /* 0x000fe200078e0a05 */
[----:B------:R-:W-:Y:S01]  /*2a10*/  ISETP.GT.U32.AND P6, PT, R5, R43, PT ;  /* 0x0000002b0500720c */ /* 0x000fe20003fc4070 */
[----:B------:R-:W-:-:S02]  /*2a20*/  IMAD.MOV R40, RZ, RZ, -R40 ;  /* 0x000000ffff287224 */ /* 0x000fc400078e0a28 */
[C---:B------:R-:W-:Y:S01]  /*2a30*/  IMAD R42, R5.reuse, R50, R42 ;  /* 0x00000032052a7224 */ /* 0x040fe200078e022a */
[----:B------:R-:W-:Y:S01]  /*2a40*/  IABS R50, R234 ;  /* 0x000000ea00327213 */ /* 0x000fe20000000000 */
[----:B------:R-:W-:Y:S01]  /*2a50*/  @!P5 IMAD.MOV R7, RZ, RZ, -R7 ;  /* 0x000000ffff07d224 */ /* 0x000fe200078e0a07 */
[C---:B------:R-:W-:Y:S01]  /*2a60*/  ISETP.GT.U32.AND P5, PT, R5.reuse, R41, PT ;  /* 0x000000290500720c */ /* 0x040fe20003fa4070 */
[----:B------:R-:W-:Y:S01]  /*2a70*/  IMAD.MOV.U32 R8, RZ, RZ, R44 ;  /* 0x000000ffff087224 */ /* 0x000fe200078e002c */
[----:B------:R-:W-:Y:S01]  /*2a80*/  IABS R44, R31 ;  /* 0x0000001f002c7213 */ /* 0x000fe20000000000 */
[C---:B------:R-:W-:Y:S01]  /*2a90*/  IMAD R40, R5.reuse, R40, R48 ;  /* 0x0000002805287224 */ /* 0x040fe200078e0230 */
[----:B------:R-:W-:Y:S01]  /*2aa0*/  IABS R48, R238 ;  /* 0x000000ee00307213 */ /* 0x000fe20000000000 */
[----:B------:R-:W-:Y:S01]  /*2ab0*/  @!P1 IMAD.MOV R8, RZ, RZ, -R8 ;  /* 0x000000ffff089224 */ /* 0x000fe200078e0a08 */
[----:B------:R-:W-:Y:S01]  /*2ac0*/  ISETP.GT.U32.AND P1, PT, R5, R42, PT ;  /* 0x0000002a0500720c */ /* 0x000fe20003f24070 */
[--C-:B------:R-:W-:Y:S01]  /*2ad0*/  @!P4 IMAD.IADD R47, R47, 0x1, -R5.reuse ;  /* 0x000000012f2fc824 */ /* 0x100fe200078e0a05 */
[----:B------:R-:W-:Y:S01]  /*2ae0*/  ISETP.GT.U32.AND P4, PT, R5, R40, PT ;  /* 0x000000280500720c */ /* 0x000fe20003f84070 */
[----:B------:R-:W-:Y:S01]  /*2af0*/  @!P2 IMAD.IADD R46, R46, 0x1, -R5 ;  /* 0x000000012e2ea824 */ /* 0x000fe200078e0a05 */
[----:B------:R-:W-:Y:S01]  /*2b00*/  ISETP.GE.AND P2, PT, R21, RZ, PT ;  /* 0x000000ff1500720c */ /* 0x000fe20003f46270 */
[C---:B------:R-:W-:Y:S01]  /*2b10*/  IMAD.HI.U32 R21, R2.reuse, R44, RZ ;  /* 0x0000002c02157227 */ /* 0x040fe200078e00ff */
[----:B------:R0:W-:Y:S03]  /*2b20*/  STL [R1+0x4], R7 ;  /* 0x0000040701007387 */ /* 0x0001e60000100800 */
[----:B------:R-:W-:Y:S01]  /*2b30*/  IMAD.HI.U32 R49, R2, R6, RZ ;  /* 0x0000000602317227 */ /* 0x000fe200078e00ff */
[----:B------:R-:W-:Y:S03]  /*2b40*/  STL [R1+0xf7c], R8 ;  /* 0x000f7c0801007387 */ /* 0x000fe60000100800 */
[----:B------:R-:W-:-:S02]  /*2b50*/  IMAD.MOV R21, RZ, RZ, -R21 ;  /* 0x000000ffff157224 */ /* 0x000fc400078e0a15 */
[----:B------:R-:W-:Y:S02]  /*2b60*/  IMAD.MOV R49, RZ, RZ, -R49 ;  /* 0x000000ffff317224 */ /* 0x000fe400078e0a31 */
[----:B------:R-:W-:Y:S01]  /*2b70*/  @!P5 IMAD.IADD R41, R41, 0x1, -R5 ;  /* 0x000000012929d824 */ /* 0x000fe200078e0a05 */
[----:B------:R-:W-:Y:S01]  /*2b80*/  ISETP.GE.AND P5, PT, R23, RZ, PT ;  /* 0x000000ff1700720c */ /* 0x000fe20003fa6270 */
[----:B------:R-:W-:-:S04]  /*2b90*/  IMAD.HI.U32 R23, R2, R45, RZ ;  /* 0x0000002d02177227 */ /* 0x000fc800078e00ff */
[C---:B------:R-:W-:Y:S02]  /*2ba0*/  IMAD R44, R5.reuse, R21, R44 ;  /* 0x00000015052c7224 */ /* 0x040fe400078e022c */
[----:B------:R-:W-:Y:S02]  /*2bb0*/  IMAD R6, R5, R49, R6 ;  /* 0x0000003105067224 */ /* 0x000fe400078e0206 */
[----:B------:R-:W-:Y:S01]  /*2bc0*/  @!P1 IMAD.IADD R42, R42, 0x1, -R5 ;  /* 0x000000012a2a9824 */ /* 0x000fe200078e0a05 */
[----:B------:R-:W-:Y:S01]  /*2bd0*/  ISETP.GE.AND P1, PT, R25, RZ, PT ;  /* 0x000000ff1900720c */ /* 0x000fe20003f26270 */
[----:B------:R-:W-:Y:S02]  /*2be0*/  IMAD.MOV.U32 R21, RZ, RZ, R47 ;  /* 0x000000ffff157224 */ /* 0x000fe400078e002f */
[----:B------:R-:W-:Y:S02]  /*2bf0*/  IMAD.MOV R47, RZ, RZ, -R23 ;  /* 0x000000ffff2f7224 */ /* 0x000fe400078e0a17 */
[--C-:B------:R-:W-:Y:S01]  /*2c00*/  @!P4 IMAD.IADD R40, R40, 0x1, -R5.reuse ;  /* 0x000000012828c824 */ /* 0x100fe200078e0a05 */
[----:B------:R-:W-:Y:S01]  /*2c10*/  ISETP.GE.AND P4, PT, R27, RZ, PT ;  /* 0x000000ff1b00720c */ /* 0x000fe20003f86270 */
[----:B------:R-:W-:Y:S01]  /*2c20*/  IMAD.MOV.U32 R23, RZ, RZ, R46 ;  /* 0x000000ffff177224 */ /* 0x000fe200078e002e */
[----:B------:R-:W-:Y:S01]  /*2c30*/  IABS R46, R35 ;  /* 0x00000023002e7213 */ /* 0x000fe20000000000 */
[----:B------:R-:W-:Y:S01]  /*2c40*/  @!P6 IMAD.IADD R43, R43, 0x1, -R5 ;  /* 0x000000012b2be824 */ /* 0x000fe200078e0a05 */
[C---:B------:R-:W-:Y:S01]  /*2c50*/  ISETP.GT.U32.AND P6, PT, R5.reuse, R6, PT ;  /* 0x000000060500720c */ /* 0x040fe20003fc4070 */
[----:B------:R-:W-:Y:S01]  /*2c60*/  @!P3 IMAD.MOV R21, RZ, RZ, -R21 ;  /* 0x000000ffff15b224 */ /* 0x000fe200078e0a15 */
[C---:B------:R-:W-:Y:S01]  /*2c70*/  ISETP.GT.U32.AND P3, PT, R5.reuse, R42, PT ;  /* 0x0000002a0500720c */ /* 0x040fe20003f64070 */
[----:B------:R-:W-:Y:S01]  /*2c80*/  @!P0 IMAD.MOV R23, RZ, RZ, -R23 ;  /* 0x000000ffff178224 */ /* 0x000fe200078e0a17 */
[C---:B------:R-:W-:Y:S01]  /*2c90*/  ISETP.GT.U32.AND P0, PT, R5.reuse, R40, PT ;  /* 0x000000280500720c */ /* 0x040fe20003f04070 */
[----:B------:R-:W-:Y:S01]  /*2ca0*/  IMAD.MOV.U32 R25, RZ, RZ, R43 ;  /* 0x000000ffff197224 */ /* 0x000fe200078e002b */
[----:B------:R-:W-:Y:S01]  /*2cb0*/  IABS R43, R240 ;  /* 0x000000f0002b7213 */ /* 0x000fe20000000000 */
[C---:B------:R-:W-:Y:S01]  /*2cc0*/  IMAD R45, R5.reuse, R47, R45 ;  /* 0x0000002f052d7224 */ /* 0x040fe200078e022d */
[----:B------:R-:W-:Y:S01]  /*2cd0*/  STL [R1+0xf80], R21 ;  /* 0x000f801501007387 */ /* 0x000fe20000100800 */
[----:B------:R-:W-:Y:S01]  /*2ce0*/  @!P2 IMAD.MOV R25, RZ, RZ, -R25 ;  /* 0x000000ffff19a224 */ /* 0x000fe200078e0a19 */
[----:B------:R-:W-:Y:S01]  /*2cf0*/  ISETP.GT.U32.AND P2, PT, R5, R44, PT ;  /* 0x0000002c0500720c */ /* 0x000fe20003f44070 */
[----:B------:R-:W-:Y:S01]  /*2d00*/  IMAD.MOV.U32 R27, RZ, RZ, R41 ;  /* 0x000000ffff1b7224 */ /* 0x000fe200078e0029 */
[----:B------:R-:W-:Y:S01]  /*2d10*/  STL [R1+0xf84], R23 ;  /* 0x000f841701007387 */ /* 0x000fe20000100800 */
[----:B------:R-:W-:-:S02]  /*2d20*/  @!P6 IMAD.IADD R6, R6, 0x1, -R5 ;  /* 0x000000010606e824 */ /* 0x000fc400078e0a05 */
[--C-:B------:R-:W-:Y:S01]  /*2d30*/  @!P3 IMAD.IADD R42, R42, 0x1, -R5.reuse ;  /* 0x000000012a2ab824 */ /* 0x100fe200078e0a05 */
[----:B------:R-:W-:Y:S01]  /*2d40*/  ISETP.GT.U32.AND P3, PT, R5, R45, PT ;  /* 0x0000002d0500720c */ /* 0x000fe20003f64070 */
[----:B------:R-:W-:Y:S01]  /*2d50*/  @!P0 IMAD.IADD R40, R40, 0x1, -R5 ;  /* 0x0000000128288824 */ /* 0x000fe200078e0a05 */
[----:B------:R-:W-:Y:S01]  /*2d60*/  ISETP.GE.AND P0, PT, R31, RZ, PT ;  /* 0x000000ff1f00720c */ /* 0x000fe20003f06270 */
[----:B------:R-:W-:Y:S01]  /*2d70*/  IMAD.HI.U32 R31, R2, R43, RZ ;  /* 0x0000002b021f7227 */ /* 0x000fe200078e00ff */
[C---:B------:R-:W-:Y:S01]  /*2d80*/  ISETP.GT.U32.AND P6, PT, R5.reuse, R6, PT ;  /* 0x000000060500720c */ /* 0x040fe20003fc4070 */
[----:B------:R-:W-:Y:S02]  /*2d90*/  STL [R1+0xf88], R25 ;  /* 0x000f881901007387 */ /* 0x000fe40000100800 */
[----:B------:R-:W-:Y:S02]  /*2da0*/  IMAD.MOV R31, RZ, RZ, -R31 ;  /* 0x000000ffff1f7224 */ /* 0x000fe400078e0a1f */
[----:B------:R-:W-:Y:S01]  /*2db0*/  @!P2 IMAD.IADD R44, R44, 0x1, -R5 ;  /* 0x000000012c2ca824 */ /* 0x000fe200078e0a05 */
[----:B------:R-:W-:Y:S01]  /*2dc0*/  ISETP.GE.AND P2, PT, R240, RZ, PT ;  /* 0x000000fff000720c */ /* 0x000fe20003f46270 */
[----:B------:R-:W-:-:S02]  /*2dd0*/  IMAD R41, R5, R31, R43 ;  /* 0x0000001f05297224 */ /* 0x000fc400078e022b */
[----:B------:R-:W-:Y:S01]  /*2de0*/  @!P3 IMAD.IADD R45, R45, 0x1, -R5 ;  /* 0x000000012d2db824 */ /* 0x000fe200078e0a05 */
[----:B------:R-:W-:Y:S01]  /*2df0*/  ISETP.GT.U32.AND P3, PT, R5, R44, PT ;  /* 0x0000002c0500720c */ /* 0x000fe20003f64070 */
[----:B------:R-:W-:Y:S02]  /*2e00*/  IMAD.MOV.U32 R31, RZ, RZ, R40 ;  /* 0x000000ffff1f7224 */ /* 0x000fe400078e0028 */
[----:B------:R-:W-:Y:S01]  /*2e10*/  @!P5 IMAD.MOV R27, RZ, RZ, -R27 ;  /* 0x000000ffff1bd224 */ /* 0x000fe200078e0a1b */
[----:B------:R-:W-:Y:S01]  /*2e20*/  ISETP.GE.AND P5, PT, R29, RZ, PT ;  /* 0x000000ff1d00720c */ /* 0x000fe20003fa6270 */
[----:B------:R-:W-:Y:S01]  /*2e30*/  @!P6 IMAD.IADD R6, R6, 0x1, -R5 ;  /* 0x000000010606e824 */ /* 0x000fe200078e0a05 */
[----:B------:R-:W-:Y:S01]  /*2e40*/  ISETP.GE.AND P6, PT, R33, RZ, PT ;  /* 0x000000ff2100720c */ /* 0x000fe20003fc6270 */
[----:B------:R-:W-:Y:S01]  /*2e50*/  @!P4 IMAD.MOV R31, RZ, RZ, -R31 ;  /* 0x000000ffff1fc224 */ /* 0x000fe200078e0a1f */
[C---:B------:R-:W-:Y:S01]  /*2e60*/  ISETP.GT.U32.AND P4, PT, R5.reuse, R41, PT ;  /* 0x000000290500720c */ /* 0x040fe20003f84070 */
[----:B------:R-:W-:Y:S01]  /*2e70*/  IMAD.MOV.U32 R29, RZ, RZ, R42 ;  /* 0x000000ffff1d7224 */ /* 0x000fe200078e002a */
[----:B------:R-:W-:Y:S01]  /*2e80*/  IABS R33, R239 ;  /* 0x000000ef00217213 */ /* 0x000fe20000000000 */
[----:B------:R-:W-:Y:S01]  /*2e90*/  IMAD.HI.U32 R43, R2, R46, RZ ;  /* 0x0000002e022b7227 */ /* 0x000fe200078e00ff */
[----:B------:R1:W-:Y:S03]  /*2ea0*/  STL [R1+0xf8c], R27 ;  /* 0x000f8c1b01007387 */ /* 0x0003e60000100800 */
[----:B------:R-:W-:Y:S01]  /*2eb0*/  @!P1 IMAD.MOV R29, RZ, RZ, -R29 ;  /* 0x000000ffff1d9224 */ /* 0x000fe200078e0a1d */
[----:B------:R-:W-:Y:S01]  /*2ec0*/  ISETP.GT.U32.AND P1, PT, R5, R45, PT ;  /* 0x0000002d0500720c */ /* 0x000fe20003f24070 */
[----:B------:R-:W-:-:S02]  /*2ed0*/  IMAD.MOV.U32 R42, RZ, RZ, R33 ;  /* 0x000000ffff2a7224 */ /* 0x000fc400078e0021 */
[----:B------:R-:W-:Y:S01]  /*2ee0*/  IMAD.MOV.U32 R33, RZ, RZ, R6 ;  /* 0x000000ffff217224 */ /* 0x000fe200078e0006 */
[----:B------:R2:W-:Y:S01]  /*2ef0*/  STL [R1+0xf90], R29 ;  /* 0x000f901d01007387 */ /* 0x0005e20000100800 */
[----:B------:R-:W-:Y:S01]  /*2f00*/  @!P3 IMAD.IADD R44, R44, 0x1, -R5 ;  /* 0x000000012c2cb824 */ /* 0x000fe200078e0a05 */
[----:B------:R-:W-:Y:S01]  /*2f10*/  ISETP.GE.AND P3, PT, R239, RZ, PT ;  /* 0x000000ffef00720c */ /* 0x000fe20003f66270 */
[----:B------:R-:W-:Y:S01]  /*2f20*/  @!P5 IMAD.MOV R33, RZ, RZ, -R33 ;  /* 0x000000ffff21d224 */ /* 0x000fe200078e0a21 */
[----:B------:R-:W-:Y:S01]  /*2f30*/  ISETP.GE.AND P5, PT, R35, RZ, PT ;  /* 0x000000ff2300720c */ /* 0x000fe20003fa6270 */
[----:B------:R-:W-:Y:S01]  /*2f40*/  IMAD.MOV.U32 R35, RZ, RZ, R44 ;  /* 0x000000ffff237224 */ /* 0x000fe200078e002c */
[----:B------:R-:W-:Y:S01]  /*2f50*/  IABS R44, R37 ;  /* 0x00000025002c7213 */ /* 0x000fe20000000000 */
[----:B------:R-:W-:Y:S01]  /*2f60*/  @!P4 IMAD.IADD R41, R41, 0x1, -R5 ;  /* 0x000000012929c824 */ /* 0x000fe200078e0a05 */
[----:B------:R-:W-:Y:S01]  /*2f70*/  ISETP.GE.AND P4, PT, R39, RZ, PT ;  /* 0x000000ff2700720c */ /* 0x000fe20003f86270 */
[----:B------:R-:W-:Y:S01]  /*2f80*/  @!P0 IMAD.MOV R35, RZ, RZ, -R35 ;  /* 0x000000ffff238224 */ /* 0x000fe200078e0a23 */
[----:B------:R-:W-:Y:S01]  /*2f90*/  IABS R239, R145 ;  /* 0x0000009100ef7213 */ /* 0x000fe20000000000 */
[----:B------:R-:W-:Y:S01]  /*2fa0*/  IMAD.HI.U32 R40, R2, R42, RZ ;  /* 0x0000002a02287227 */ /* 0x000fe200078e00ff */
[----:B------:R-:W-:-:S03]  /*2fb0*/  ISETP.GT.U32.AND P0, PT, R5, R41, PT ;  /* 0x000000290500720c */ /* 0x000fc60003f04070 */
[----:B------:R-:W-:Y:S02]  /*2fc0*/  IMAD.MOV R43, RZ, RZ, -R43 ;  /* 0x000000ffff2b7224 */ /* 0x000fe400078e0a2b */
[----:B------:R-:W-:Y:S01]  /*2fd0*/  @!P1 IMAD.IADD R45, R45, 0x1, -R5 ;  /* 0x000000012d2d9824 */ /* 0x000fe200078e0a05 */
[----:B------:R-:W-:Y:S01]  /*2fe0*/  ISETP.GE.AND P1, PT, R37, RZ, PT ;  /* 0x000000ff2500720c */ /* 0x000fe20003f26270 */
[----:B------:R-:W-:Y:S02]  /*2ff0*/  IMAD.MOV R40, RZ, RZ, -R40 ;  /* 0x000000ffff287224 */ /* 0x000fe400078e0a28 */
[C---:B------:R-:W-:Y:S01]  /*3000*/  IMAD R6, R5.reuse, R43, R46 ;  /* 0x0000002b05067224 */ /* 0x040fe200078e022e */
[----:B------:R-:W-:Y:S01]  /*3010*/  IABS R46, R39 ;  /* 0x00000027002e7213 */ /* 0x000fe20000000000 */
[----:B------:R-:W-:Y:S02]  /*3020*/  IMAD.MOV.U32 R37, RZ, RZ, R45 ;  /* 0x000000ffff257224 */ /* 0x000fe400078e002d */
[----:B------:R-:W-:-:S02]  /*3030*/  IMAD R42, R5, R40, R42 ;  /* 0x00000028052a7224 */ /* 0x000fc400078e022a */
[----:B------:R-:W-:Y:S01]  /*3040*/  @!P6 IMAD.MOV R37, RZ, RZ, -R37 ;  /* 0x000000ffff25e224 */ /* 0x000fe200078e0a25 */
[----:B------:R-:W-:Y:S01]  /*3050*/  ISETP.GT.U32.AND P6, PT, R5, R6, PT ;  /* 0x000000060500720c */ /* 0x000fe20003fc4070 */
[----:B------:R-:W-:Y:S01]  /*3060*/  @!P0 IMAD.IADD R41, R41, 0x1, -R5 ;  /* 0x0000000129298824 */ /* 0x000fe200078e0a05 */
[----:B------:R-:W-:Y:S01]  /*3070*/  ISETP.GT.U32.AND P0, PT, R5, R42, PT ;  /* 0x0000002a0500720c */ /* 0x000fe20003f04070 */
[----:B------:R-:W-:-:S04]  /*3080*/  IMAD.HI.U32 R39, R2, R46, RZ ;  /* 0x0000002e02277227 */ /* 0x000fc800078e00ff */
[----:B------:R-:W-:-:S04]  /*3090*/  IMAD.HI.U32 R40, R2, R44, RZ ;  /* 0x0000002c02287227 */ /* 0x000fc800078e00ff */
[----:B------:R-:W-:Y:S02]  /*30a0*/  IMAD.MOV R39, RZ, RZ, -R39 ;  /* 0x000000ffff277224 */ /* 0x000fe400078e0a27 */
[----:B------:R-:W-:Y:S02]  /*30b0*/  IMAD.MOV R40, RZ, RZ, -R40 ;  /* 0x000000ffff287224 */ /* 0x000fe400078e0a28 */
[----:B------:R-:W-:Y:S02]  /*30c0*/  @!P6 IMAD.IADD R6, R6, 0x1, -R5 ;  /* 0x000000010606e824 */ /* 0x000fe400078e0a05 */
[----:B------:R-:W-:Y:S02]  /*30d0*/  IMAD R46, R5, R39, R46 ;  /* 0x00000027052e7224 */ /* 0x000fe400078e022e */
[----:B------:R-:W-:-:S04]  /*30e0*/  IMAD.HI.U32 R39, R2, R52, RZ ;  /* 0x0000003402277227 */ /* 0x000fc800078e00ff */
[C---:B------:R-:W-:Y:S02]  /*30f0*/  IMAD R44, R5.reuse, R40, R44 ;  /* 0x00000028052c7224 */ /* 0x040fe400078e022c */
[----:B------:R-:W-:Y:S01]  /*3100*/  @!P0 IMAD.IADD R42, R42, 0x1, -R5 ;  /* 0x000000012a2a8824 */ /* 0x000fe200078e0a05 */
[C---:B------:R-:W-:Y:S01]  /*3110*/  ISETP.GT.U32.AND P0, PT, R5.reuse, R6, PT ;  /* 0x000000060500720c */ /* 0x040fe20003f04070 */
[----:B------:R-:W-:Y:S01]  /*3120*/  IMAD.MOV R39, RZ, RZ, -R39 ;  /* 0x000000ffff277224 */ /* 0x000fe200078e0a27 */
[----:B------:R-:W-:Y:S01]  /*3130*/  ISETP.GT.U32.AND P6, PT, R5, R44, PT ;  /* 0x0000002c0500720c */ /* 0x000fe20003fc4070 */
[----:B------:R-:W-:-:S04]  /*3140*/  IMAD.HI.U32 R43, R2, R48, RZ ;  /* 0x00000030022b7227 */ /* 0x000fc800078e00ff */
[----:B------:R-:W-:Y:S02]  /*3150*/  IMAD R52, R5, R39, R52 ;  /* 0x0000002705347224 */ /* 0x000fe400078e0234 */
[----:B------:R-:W-:Y:S02]  /*3160*/  IMAD.MOV.U32 R39, RZ, RZ, R41 ;  /* 0x000000ffff277224 */ /* 0x000fe400078e0029 */
[----:B------:R-:W-:-:S04]  /*3170*/  IMAD.HI.U32 R40, R2, R50, RZ ;  /* 0x0000003202287227 */ /* 0x000fc800078e00ff */
[----:B------:R-:W-:Y:S01]  /*3180*/  @!P2 IMAD.MOV R39, RZ, RZ, -R39 ;  /* 0x000000ffff27a224 */ /* 0x000fe200078e0a27 */
[C---:B------:R-:W-:Y:S01]  /*3190*/  ISETP.GT.U32.AND P2, PT, R5.reuse, R42, PT ;  /* 0x0000002a0500720c */ /* 0x040fe20003f44070 */
[----:B------:R-:W-:Y:S02]  /*31a0*/  IMAD.MOV R43, RZ, RZ, -R43 ;  /* 0x000000ffff2b7224 */ /* 0x000fe400078e0a2b */
[--C-:B------:R-:W-:Y:S01]  /*31b0*/  @!P0 IMAD.IADD R6, R6, 0x1, -R5.reuse ;  /* 0x0000000106068824 */ /* 0x100fe200078e0a05 */
[C---:B------:R-:W-:Y:S01]  /*31c0*/  ISETP.GT.U32.AND P0, PT, R5.reuse, R46, PT ;  /* 0x0000002e0500720c */ /* 0x040fe20003f04070 */
[----:B------:R-:W-:Y:S02]  /*31d0*/  IMAD.MOV R40, RZ, RZ, -R40 ;  /* 0x000000ffff287224 */ /* 0x000fe400078e0a28 */
[----:B------:R-:W-:Y:S02]  /*31e0*/  IMAD R48, R5, R43, R48 ;  /* 0x0000002b05307224 */ /* 0x000fe400078e0230 */
[----:B------:R-:W-:-:S02]  /*31f0*/  @!P6 IMAD.IADD R44, R44, 0x1, -R5 ;  /* 0x000000012c2ce824 */ /* 0x000fc400078e0a05 */
[----:B------:R-:W-:Y:S02]  /*3200*/  IMAD.MOV.U32 R41, RZ, RZ, R6 ;  /* 0x000000ffff297224 */ /* 0x000fe400078e0006 */
[C---:B------:R-:W-:Y:S01]  /*3210*/  IMAD R50, R5.reuse, R40, R50 ;  /* 0x0000002805327224 */ /* 0x040fe200078e0232 */
[C---:B------:R-:W-:Y:S01]  /*3220*/  ISETP.GT.U32.AND P6, PT, R5.reuse, R44, PT ;  /* 0x0000002c0500720c */ /* 0x040fe20003fc4070 */
[----:B------:R-:W-:Y:S01]  /*3230*/  @!P5 IMAD.MOV R41, RZ, RZ, -R41 ;  /* 0x000000ffff29d224 */ /* 0x000fe200078e0a29 */
[C---:B------:R-:W-:Y:S01]  /*3240*/  ISETP.GT.U32.AND P5, PT, R5.reuse, R48, PT ;  /* 0x000000300500720c */ /* 0x040fe20003fa4070 */
[----:B------:R-:W-:Y:S01]  /*3250*/  @!P2 IMAD.IADD R42, R42, 0x1, -R5 ;  /* 0x000000012a2aa824 */ /* 0x000fe200078e0a05 */
[----:B------:R-:W-:Y:S01]  /*3260*/  ISETP.GT.U32.AND P2, PT, R5, R50, PT ;  /* 0x000000320500720c */ /* 0x000fe20003f44070 */
[----:B------:R-:W-:-:S04]  /*3270*/  IMAD.HI.U32 R43, R2, R54, RZ ;  /* 0x00000036022b7227 */ /* 0x000fc800078e00ff */
[----:B------:R-:W-:Y:S02]  /*3280*/  IMAD.MOV R43, RZ, RZ, -R43 ;  /* 0x000000ffff2b7224 */ /* 0x000fe400078e0a2b */
[--C-:B------:R-:W-:Y:S01]  /*3290*/  @!P0 IMAD.IADD R46, R46, 0x1, -R5.reuse ;  /* 0x000000012e2e8824 */ /* 0x100fe200078e0a05 */
[----:B------:R-:W-:Y:S01]  /*32a0*/  ISETP.GE.AND P0, PT, R238, RZ, PT ;  /* 0x000000ffee00720c */ /* 0x000fe20003f06270 */
[--C-:B------:R-:W-:Y:S01]  /*32b0*/  @!P6 IMAD.IADD R44, R44, 0x1, -R5.reuse ;  /* 0x000000012c2ce824 */ /* 0x100fe200078e0a05 */
[C---:B------:R-:W-:Y:S01]  /*32c0*/  ISETP.GT.U32.AND P6, PT, R5.reuse, R52, PT ;  /* 0x000000340500720c */ /* 0x040fe20003fc4070 */
[C---:B------:R-:W-:Y:S02]  /*32d0*/  IMAD R54, R5.reuse, R43, R54 ;  /* 0x0000002b05367224 */ /* 0x040fe400078e0236 */
[----:B------:R-:W-:Y:S01]  /*32e0*/  @!P5 IMAD.IADD R48, R48, 0x1, -R5 ;  /* 0x000000013030d824 */ /* 0x000fe200078e0a05 */
[----:B------:R-:W-:Y:S01]  /*32f0*/  ISETP.GT.U32.AND P5, PT, R5, R46, PT ;  /* 0x0000002e0500720c */ /* 0x000fe20003fa4070 */
[----:B------:R-:W-:-:S04]  /*3300*/  IMAD.HI.U32 R40, R2, R56, RZ ;  /* 0x0000003802287227 */ /* 0x000fc800078e00ff */
[----:B------:R-:W-:Y:S01]  /*3310*/  @!P2 IMAD.IADD R50, R50, 0x1, -R5 ;  /* 0x000000013232a824 */ /* 0x000fe200078e0a05 */
[C---:B------:R-:W-:Y:S01]  /*3320*/  ISETP.GT.U32.AND P2, PT, R5.reuse, R48, PT ;  /* 0x000000300500720c */ /* 0x040fe20003f44070 */
[----:B------:R-:W-:Y:S01]  /*3330*/  @!P1 IMAD.MOV R44, RZ, RZ, -R44 ;  /* 0x000000ffff2c9224 */ /* 0x000fe200078e0a2c */
[----:B------:R-:W-:Y:S01]  /*3340*/  ISETP.GT.U32.AND P1, PT, R5, R54, PT ;  /* 0x000000360500720c */ /* 0x000fe20003f24070 */
[----:B------:R-:W-:Y:S02]  /*3350*/  IMAD.MOV R40, RZ, RZ, -R40 ;  /* 0x000000ffff287224 */ /* 0x000fe400078e0a28 */
[----:B------:R-:W-:-:S04]  /*3360*/  IMAD.HI.U32 R6, R2, R58, RZ ;  /* 0x0000003a02067227 */ /* 0x000fc800078e00ff */
[C---:B------:R-:W-:Y:S02]  /*3370*/  IMAD R56, R5.reuse, R40, R56 ;  /* 0x0000002805387224 */ /* 0x040fe400078e0238 */
[----:B------:R-:W-:Y:S02]  /*3380*/  IMAD.MOV R6, RZ, RZ, -R6 ;  /* 0x000000ffff067224 */ /* 0x000fe400078e0a06 */
[--C-:B------:R-:W-:Y:S01]  /*3390*/  @!P6 IMAD.IADD R52, R52, 0x1, -R5.reuse ;  /* 0x000000013434e824 */ /* 0x100fe200078e0a05 */
[C---:B------:R-:W-:Y:S01]  /*33a0*/  ISETP.GT.U32.AND P6, PT, R5.reuse, R50, PT ;  /* 0x000000320500720c */ /* 0x040fe20003fc4070 */
[--C-:B------:R-:W-:Y:S01]  /*33b0*/  @!P5 IMAD.IADD R46, R46, 0x1, -R5.reuse ;  /* 0x000000012e2ed824 */ /* 0x100fe200078e0a05 */
[C---:B------:R-:W-:Y:S01]  /*33c0*/  ISETP.GT.U32.AND P5, PT, R5.reuse, R56, PT ;  /* 0x000000380500720c */ /* 0x040fe20003fa4070 */
[----:B------:R-:W-:Y:S01]  /*33d0*/  IMAD R58, R5, R6, R58 ;  /* 0x00000006053a7224 */ /* 0x000fe200078e023a */
[----:B------:R-:W-:Y:S01]  /*33e0*/  IABS R6, R232 ;  /* 0x000000e800067213 */ /* 0x000fe20000000000 */
[--C-:B------:R-:W-:Y:S01]  /*33f0*/  @!P2 IMAD.IADD R48, R48, 0x1, -R5.reuse ;  /* 0x000000013030a824 */ /* 0x100fe200078e0a05 */
[----:B------:R-:W-:Y:S01]  /*3400*/  ISETP.GE.AND P2, PT, R234, RZ, PT ;  /* 0x000000ffea00720c */ /* 0x000fe20003f46270 */
[----:B------:R-:W-:Y:S01]  /*3410*/  @!P1 IMAD.IADD R54, R54, 0x1, -R5 ;  /* 0x0000000136369824 */ /* 0x000fe200078e0a05 */
[----:B------:R-:W-:Y:S01]  /*3420*/  ISETP.GE.AND P1, PT, R236, RZ, PT ;  /* 0x000000ffec00720c */ /* 0x000fe20003f26270 */
[----:B------:R-:W-:-:S04]  /*3430*/  IMAD.HI.U32 R40, R2, R60, RZ ;  /* 0x0000003c02287227 */ /* 0x000fc800078e00ff */
[----:B------:R-:W-:Y:S01]  /*3440*/  @!P4 IMAD.MOV R46, RZ, RZ, -R46 ;  /* 0x000000ffff2ec224 */ /* 0x000fe200078e0a2e */
[----:B------:R-:W-:Y:S01]  /*3450*/  ISETP.GT.U32.AND P4, PT, R5, R54, PT ;  /* 0x000000360500720c */ /* 0x000fe20003f84070 */
[----:B------:R-:W-:Y:S02]  /*3460*/  IMAD.MOV R43, RZ, RZ, -R40 ;  /* 0x000000ffff2b7224 */ /* 0x000fe400078e0a28 */
[----:B------:R-:W-:-:S04]  /*3470*/  IMAD.HI.U32 R40, R2, R6, RZ ;  /* 0x0000000602287227 */ /* 0x000fc800078e00ff */
[--C-:B------:R-:W-:Y:S01]  /*3480*/  @!P6 IMAD.IADD R50, R50, 0x1, -R5.reuse ;  /* 0x000000013232e824 */ /* 0x100fe200078e0a05 */
[----:B------:R-:W-:Y:S01]  /*3490*/  ISETP.GT.U32.AND P6, PT, R5, R58, PT ;  /* 0x0000003a0500720c */ /* 0x000fe20003fc4070 */
[----:B------:R-:W-:Y:S01]  /*34a0*/  @!P5 IMAD.IADD R56, R56, 0x1, -R5 ;  /* 0x000000013838d824 */ /* 0x000fe200078e0a05 */
[----:B------:R-:W-:Y:S01]  /*34b0*/  ISETP.GE.AND P5, PT, R237, RZ, PT ;  /* 0x000000ffed00720c */ /* 0x000fe20003fa6270 */
[C---:B------:R-:W-:Y:S01]  /*34c0*/  IMAD R60, R5.reuse, R43, R60 ;  /* 0x0000002b053c7224 */ /* 0x040fe200078e023c */
[----:B------:R-:W-:Y:S01]  /*34d0*/  IABS R43, R233 ;  /* 0x000000e9002b7213 */ /* 0x000fe20000000000 */
[----:B------:R-:W-:Y:S01]  /*34e0*/  IMAD.MOV R40, RZ, RZ, -R40 ;  /* 0x000000ffff287224 */ /* 0x000fe200078e0a28 */
[----:B------:R-:W-:Y:S01]  /*34f0*/  IABS R237, R151 ;  /* 0x0000009700ed7213 */ /* 0x000fe20000000000 */
[----:B------:R-:W-:Y:S01]  /*3500*/  @!P0 IMAD.MOV R48, RZ, RZ, -R48 ;  /* 0x000000ffff308224 */ /* 0x000fe200078e0a30 */
[C---:B------:R-:W-:Y:S01]  /*3510*/  ISETP.GT.U32.AND P0, PT, R5.reuse, R56, PT ;  /* 0x000000380500720c */ /* 0x040fe20003f04070 */
[----:B------:R-:W-:Y:S01]  /*3520*/  @!P2 IMAD.MOV R50, RZ, RZ, -R50 ;  /* 0x000000ffff32a224 */ /* 0x000fe200078e0a32 */
[C---:B------:R-:W-:Y:S01]  /*3530*/  ISETP.GT.U32.AND P2, PT, R5.reuse, R60, PT ;  /* 0x0000003c0500720c */ /* 0x040fe20003f44070 */
[----:B------:R-:W-:-:S02]  /*3540*/  IMAD R6, R5, R40, R6 ;  /* 0x0000002805067224 */ /* 0x000fc400078e0206 */
[----:B------:R-:W-:Y:S02]  /*3550*/  @!P4 IMAD.IADD R54, R54, 0x1, -R5 ;  /* 0x000000013636c824 */ /* 0x000fe400078e0a05 */
[----:B------:R-:W-:Y:S01]  /*3560*/  IMAD.HI.U32 R40, R2, R43, RZ ;  /* 0x0000002b02287227 */ /* 0x000fe200078e00ff */
[----:B------:R-:W-:-:S03]  /*3570*/  ISETP.GT.U32.AND P4, PT, R5, R6, PT ;  /* 0x000000060500720c */ /* 0x000fc60003f84070 */
[----:B------:R-:W-:Y:S02]  /*3580*/  IMAD.MOV R40, RZ, RZ, -R40 ;  /* 0x000000ffff287224 */ /* 0x000fe400078e0a28 */
[--C-:B------:R-:W-:Y:S02]  /*3590*/  @!P6 IMAD.IADD R58, R58, 0x1, -R5.reuse ;  /* 0x000000013a3ae824 */ /* 0x100fe400078e0a05 */
[--C-:B------:R-:W-:Y:S01]  /*35a0*/  @!P0 IMAD.IADD R56, R56, 0x1, -R5.reuse ;  /* 0x0000000138388824 */ /* 0x100fe200078e0a05 */
[----:B------:R-:W-:Y:S01]  /*35b0*/  ISETP.GE.AND P0, PT, R231, RZ, PT ;  /* 0x000000ffe700720c */ /* 0x000fe20003f06270 */
[----:B------:R-:W-:Y:S01]  /*35c0*/  @!P2 IMAD.IADD R60, R60, 0x1, -R5 ;  /* 0x000000013c3ca824 */ /* 0x000fe200078e0a05 */
[C---:B------:R-:W-:Y:S01]  /*35d0*/  ISETP.GT.U32.AND P6, PT, R5.reuse, R58, PT ;  /* 0x0000003a0500720c */ /* 0x040fe20003fc4070 */
[----:B------:R-:W-:Y:S01]  /*35e0*/  IMAD R64, R5, R40, R43 ;  /* 0x0000002805407224 */ /* 0x000fe200078e022b */
[----:B------:R-:W-:Y:S01]  /*35f0*/  ISETP.GE.AND P2, PT, R233, RZ, PT ;  /* 0x000000ffe900720c */ /* 0x000fe20003f46270 */
[----:B------:R-:W-:Y:S01]  /*3600*/  @!P4 IMAD.IADD R6, R6, 0x1, -R5 ;  /* 0x000000010606c824 */ /* 0x000fe200078e0a05 */
[C---:B------:R-:W-:Y:S01]  /*3610*/  ISETP.GT.U32.AND P4, PT, R5.reuse, R60, PT ;  /* 0x0000003c0500720c */ /* 0x040fe20003f84070 */
[----:B------:R-:W-:Y:S01]  /*3620*/  @!P5 IMAD.MOV R56, RZ, RZ, -R56 ;  /* 0x000000ffff38d224 */ /* 0x000fe200078e0a38 */
[C---:B------:R-:W-:Y:S01]  /*3630*/  ISETP.GT.U32.AND P5, PT, R5.reuse, R64, PT ;  /* 0x000000400500720c */ /* 0x040fe20003fa4070 */
[----:B------:R-:W-:Y:S01]  /*3640*/  @!P1 IMAD.MOV R54, RZ, RZ, -R54 ;  /* 0x000000ffff369224 */ /* 0x000fe200078e0a36 */
[C---:B------:R-:W-:Y:S01]  /*3650*/  ISETP.GT.U32.AND P1, PT, R5.reuse, R6, PT ;  /* 0x000000060500720c */ /* 0x040fe20003f24070 */
[----:B------:R-:W-:Y:S01]  /*3660*/  @!P3 IMAD.MOV R42, RZ, RZ, -R42 ;  /* 0x000000ffff2ab224 */ /* 0x000fe200078e0a2a */
[----:B------:R-:W-:Y:S01]  /*3670*/  ISETP.GT.U32.AND P3, PT, R5, R52, PT ;  /* 0x000000340500720c */ /* 0x000fe20003f64070 */
[----:B------:R-:W-:Y:S01]  /*3680*/  IMAD.HI.U32 R40, R2, R66, RZ ;  /* 0x0000004202287227 */ /* 0x000fe200078e00ff */
[----:B------:R-:W-:-:S02]  /*3690*/  IABS R231, R0 ;  /* 0x0000000000e77213 */ /* 0x000fc40000000000 */
[----:B------:R-:W-:Y:S01]  /*36a0*/  IABS R233, R143 ;  /* 0x0000008f00e97213 */ /* 0x000fe20000000000 */
[--C-:B------:R-:W-:Y:S01]  /*36b0*/  @!P6 IMAD.IADD R58, R58, 0x1, -R5.reuse ;  /* 0x000000013a3ae824 */ /* 0x100fe200078e0a05 */
[----:B------:R-:W-:Y:S01]  /*36c0*/  ISETP.GE.AND P6, PT, R232, RZ, PT ;  /* 0x000000ffe800720c */ /* 0x000fe20003fc6270 */
[--C-:B------:R-:W-:Y:S01]  /*36d0*/  @!P4 IMAD.IADD R60, R60, 0x1, -R5.reuse ;  /* 0x000000013c3cc824 */ /* 0x100fe200078e0a05 */
[----:B------:R-:W-:Y:S01]  /*36e0*/  ISETP.GE.AND P4, PT, R229, RZ, PT ;  /* 0x000000ffe500720c */ /* 0x000fe20003f86270 */
[----:B------:R-:W-:Y:S01]  /*36f0*/  @!P5 IMAD.IADD R64, R64, 0x1, -R5 ;  /* 0x000000014040d824 */ /* 0x000fe200078e0a05 */
[----:B------:R-:W-:Y:S01]  /*3700*/  ISETP.GE.AND P5, PT, R227, RZ, PT ;  /* 0x000000ffe300720c */ /* 0x000fe20003fa6270 */
[----:B------:R-:W-:Y:S01]  /*3710*/  @!P0 IMAD.MOV R60, RZ, RZ, -R60 ;  /* 0x000000ffff3c8224 */ /* 0x000fe200078e0a3c */
[----:B------:R-:W-:Y:S01]  /*3720*/  IABS R227, R9 ;  /* 0x0000000900e37213 */ /* 0x000fe20000000000 */
[----:B------:R-:W-:Y:S01]  /*3730*/  IMAD.HI.U32 R43, R2, R68, RZ ;  /* 0x00000044022b7227 */ /* 0x000fe200078e00ff */
[----:B------:R-:W-:-:S02]  /*3740*/  ISETP.GT.U32.AND P0, PT, R5, R64, PT ;  /* 0x000000400500720c */ /* 0x000fc40003f04070 */
[----:B------:R-:W-:Y:S01]  /*3750*/  IABS R229, R3 ;  /* 0x0000000300e57213 */ /* 0x000fe20000000000 */
[----:B------:R-:W-:Y:S02]  /*3760*/  IMAD.MOV R40, RZ, RZ, -R40 ;  /* 0x000000ffff287224 */ /* 0x000fe400078e0a28 */
[--C-:B------:R-:W-:Y:S01]  /*3770*/  @!P1 IMAD.IADD R6, R6, 0x1, -R5.reuse ;  /* 0x0000000106069824 */ /* 0x100fe200078e0a05 */
[----:B------:R-:W-:Y:S01]  /*3780*/  ISETP.GE.AND P1, PT, R226, RZ, PT ;  /* 0x000000ffe200720c */ /* 0x000fe20003f26270 */
[----:B------:R-:W-:Y:S01]  /*3790*/  @!P3 IMAD.IADD R52, R52, 0x1, -R5 ;  /* 0x000000013434b824 */ /* 0x000fe200078e0a05 */
[----:B------:R-:W-:Y:S01]  /*37a0*/  ISETP.GE.AND P3, PT, R235, RZ, PT ;  /* 0x000000ffeb00720c */ /* 0x000fe20003f66270 */
[----:B------:R-:W-:Y:S01]  /*37b0*/  IMAD.MOV R43, RZ, RZ, -R43 ;  /* 0x000000ffff2b7224 */ /* 0x000fe200078e0a2b */
[----:B------:R-:W-:Y:S01]  /*37c0*/  IABS R235, R149 ;  /* 0x0000009500eb7213 */ /* 0x000fe20000000000 */
[----:B------:R-:W-:Y:S02]  /*37d0*/  IMAD R66, R5, R40, R66 ;  /* 0x0000002805427224 */ /* 0x000fe400078e0242 */
[----:B------:R-:W-:-:S02]  /*37e0*/  IMAD.MOV.U32 R62, RZ, RZ, R6 ;  /* 0x000000ffff3e7224 */ /* 0x000fc400078e0006 */
[C---:B------:R-:W-:Y:S02]  /*37f0*/  IMAD R68, R5.reuse, R43, R68 ;  /* 0x0000002b05447224 */ /* 0x040fe400078e0244 */
[----:B------:R-:W-:Y:S01]  /*3800*/  @!P6 IMAD.MOV R62, RZ, RZ, -R62 ;  /* 0x000000ffff3ee224 */ /* 0x000fe200078e0a3e */
[C---:B------:R-:W-:Y:S01]  /*3810*/  ISETP.GT.U32.AND P6, PT, R5.reuse, R66, PT ;  /* 0x000000420500720c */ /* 0x040fe20003fc4070 */
[----:B------:R-:W-:Y:S01]  /*3820*/  @!P0 IMAD.IADD R64, R64, 0x1, -R5 ;  /* 0x0000000140408824 */ /* 0x000fe200078e0a05 */
[----:B------:R-:W-:Y:S01]  /*3830*/  ISETP.GT.U32.AND P0, PT, R5, R68, PT ;  /* 0x000000440500720c */ /* 0x000fe20003f04070 */
[----:B------:R-:W-:-:S04]  /*3840*/  IMAD.HI.U32 R40, R2, R70, RZ ;  /* 0x0000004602287227 */ /* 0x000fc800078e00ff */
[----:B------:R-:W-:Y:S01]  /*3850*/  @!P3 IMAD.MOV R52, RZ, RZ, -R52 ;  /* 0x000000ffff34b224 */ /* 0x000fe200078e0a34 */
[----:B------:R-:W-:Y:S01]  /*3860*/  ISETP.GE.AND P3, PT, R230, RZ, PT ;  /* 0x000000ffe600720c */ /* 0x000fe20003f66270 */
[----:B------:R-:W-:Y:S02]  /*3870*/  IMAD.MOV R40, RZ, RZ, -R40 ;  /* 0x000000ffff287224 */ /* 0x000fe400078e0a28 */
[----:B------:R-:W-:-:S04]  /*3880*/  IMAD.HI.U32 R6, R2, R72, RZ ;  /* 0x0000004802067227 */ /* 0x000fc800078e00ff */
[C---:B------:R-:W-:Y:S02]  /*3890*/  IMAD R70, R5.reuse, R40, R70 ;  /* 0x0000002805467224 */ /* 0x040fe400078e0246 */
[--C-:B------:R-:W-:Y:S02]  /*38a0*/  @!P6 IMAD.IADD R66, R66, 0x1, -R5.reuse ;  /* 0x000000014242e824 */ /* 0x100fe400078e0a05 */
[----:B------:R-:W-:Y:S01]  /*38b0*/  @!P0 IMAD.IADD R68, R68, 0x1, -R5 ;  /* 0x0000000144448824 */ /* 0x000fe200078e0a05 */
[C---:B------:R-:W-:Y:S01]  /*38c0*/  ISETP.GT.U32.AND P6, PT, R5.reuse, R70, PT ;  /* 0x000000460500720c */ /* 0x040fe20003fc4070 */
[----:B------:R-:W-:Y:S01]  /*38d0*/  @!P3 IMAD.MOV R58, RZ, RZ, -R58 ;  /* 0x000000ffff3ab224 */ /* 0x000fe200078e0a3a */
[----:B------:R-:W-:Y:S01]  /*38e0*/  ISETP.GT.U32.AND P0, PT, R5, R66, PT ;  /* 0x000000420500720c */ /* 0x000fe20003f04070 */
[----:B------:R-:W-:Y:S01]  /*38f0*/  IMAD.MOV R6, RZ, RZ, -R6 ;  /* 0x000000ffff067224 */ /* 0x000fe200078e0a06 */
[----:B------:R-:W-:Y:S01]  /*3900*/  ISETP.GE.AND P3, PT, R228, RZ, PT ;  /* 0x000000ffe400720c */ /* 0x000fe20003f66270 */
[----:B------:R-:W-:-:S04]  /*3910*/  IMAD.HI.U32 R43, R2, R74, RZ ;  /* 0x0000004a022b7227 */ /* 0x000fc800078e00ff */
[----:B------:R-:W-:Y:S01]  /*3920*/  @!P2 IMAD.MOV R64, RZ, RZ, -R64 ;  /* 0x000000ffff40a224 */ /* 0x000fe200078e0a40 */
[C---:B------:R-:W-:Y:S01]  /*3930*/  ISETP.GT.U32.AND P2, PT, R5.reuse, R68, PT ;  /* 0x000000440500720c */ /* 0x040fe20003f44070 */
[----:B------:R-:W-:Y:S02]  /*3940*/  IMAD R72, R5, R6, R72 ;  /* 0x0000000605487224 */ /* 0x000fe400078e0248 */
[----:B------:R-:W-:-:S04]  /*3950*/  IMAD.HI.U32 R40, R2, R76, RZ ;  /* 0x0000004c02287227 */ /* 0x000fc800078e00ff */
[----:B------:R-:W-:Y:S02]  /*3960*/  IMAD.MOV R43, RZ, RZ, -R43 ;  /* 0x000000ffff2b7224 */ /* 0x000fe400078e0a2b */
[----:B------:R-:W-:Y:S02]  /*3970*/  IMAD.MOV R40, RZ, RZ, -R40 ;  /* 0x000000ffff287224 */ /* 0x000fe400078e0a28 */
[C---:B------:R-:W-:Y:S02]  /*3980*/  IMAD R74, R5.reuse, R43, R74 ;  /* 0x0000002b054a7224 */ /* 0x040fe400078e024a */
[--C-:B------:R-:W-:Y:S02]  /*3990*/  @!P6 IMAD.IADD R70, R70, 0x1, -R5.reuse ;  /* 0x000000014646e824 */ /* 0x100fe400078e0a05 */
[----:B------:R-:W-:Y:S01]  /*39a0*/  @!P0 IMAD.IADD R66, R66, 0x1, -R5 ;  /* 0x0000000142428824 */ /* 0x000fe200078e0a05 */
[C---:B------:R-:W-:Y:S01]  /*39b0*/  ISETP.GT.U32.AND P0, PT, R5.reuse, R72, PT ;  /* 0x000000480500720c */ /* 0x040fe20003f04070 */
[C---:B------:R-:W-:Y:S01]  /*39c0*/  IMAD R76, R5.reuse, R40, R76 ;  /* 0x00000028054c7224 */ /* 0x040fe200078e024c */
[C---:B------:R-:W-:Y:S01]  /*39d0*/  ISETP.GT.U32.AND P6, PT, R5.reuse, R70, PT ;  /* 0x000000460500720c */ /* 0x040fe20003fc4070 */
[----:B------:R-:W-:Y:S01]  /*39e0*/  @!P3 IMAD.MOV R66, RZ, RZ, -R66 ;  /* 0x000000ffff42b224 */ /* 0x000fe200078e0a42 */
[----:B------:R-:W-:Y:S01]  /*39f0*/  ISETP.GT.U32.AND P3, PT, R5, R74, PT ;  /* 0x0000004a0500720c */ /* 0x000fe20003f64070 */
[----:B------:R-:W-:-:S04]  /*3a00*/  IMAD.HI.U32 R6, R2, R78, RZ ;  /* 0x0000004e02067227 */ /* 0x000fc800078e00ff */
[----:B------:R-:W-:Y:S01]  /*3a10*/  @!P2 IMAD.IADD R68, R68, 0x1, -R5 ;  /* 0x000000014444a824 */ /* 0x000fe200078e0a05 */
[----:B------:R-:W-:Y:S01]  /*3a20*/  ISETP.GT.U32.AND P2, PT, R5, R76, PT ;  /* 0x0000004c0500720c */ /* 0x000fe20003f44070 */
[----:B------:R-:W-:Y:S02]  /*3a30*/  IMAD.MOV R6, RZ, RZ, -R6 ;  /* 0x000000ffff067224 */ /* 0x000fe400078e0a06 */
[----:B------:R-:W-:-:S04]  /*3a40*/  IMAD.HI.U32 R43, R2, R80, RZ ;  /* 0x00000050022b7227 */ /* 0x000fc800078e00ff */
[----:B------:R-:W-:Y:S02]  /*3a50*/  IMAD R78, R5, R6, R78 ;  /* 0x00000006054e7224 */ /* 0x000fe400078e024e */
[----:B------:R-:W-:Y:S02]  /*3a60*/  IMAD.MOV R43, RZ, RZ, -R43 ;  /* 0x000000ffff2b7224 */ /* 0x000fe400078e0a2b */
[--C-:B------:R-:W-:Y:S01]  /*3a70*/  @!P0 IMAD.IADD R72, R72, 0x1, -R5.reuse ;  /* 0x0000000148488824 */ /* 0x100fe200078e0a05 */
[----:B------:R-:W-:Y:S01]  /*3a80*/  ISETP.GE.AND P0, PT, R225, RZ, PT ;  /* 0x000000ffe100720c */ /* 0x000fe20003f06270 */
[--C-:B------:R-:W-:Y:S01]  /*3a90*/  @!P6 IMAD.IADD R70, R70, 0x1, -R5.reuse ;  /* 0x000000014646e824 */ /* 0x100fe200078e0a05 */
[C---:B------:R-:W-:Y:S01]  /*3aa0*/  ISETP.GT.U32.AND P6, PT, R5.reuse, R78, PT ;  /* 0x0000004e0500720c */ /* 0x040fe20003fc4070 */
[C---:B------:R-:W-:Y:S01]  /*3ab0*/  IMAD R80, R5.reuse, R43, R80 ;  /* 0x0000002b05507224 */ /* 0x040fe200078e0250 */
[----:B------:R-:W-:Y:S01]  /*3ac0*/  IABS R225, R10 ;  /* 0x0000000a00e17213 */ /* 0x000fe20000000000 */
        /* <DEDUP_REMOVED lines=21> */
[----:B------:R-:W-:Y:S01]  /*3c20*/  IMAD.HI.U32 R40, R2, R86, RZ ;  /* 0x0000005602287227 */ /* 0x000fe200078e00ff */
[----:B------:R-:W-:-:S02]  /*3c30*/  IABS R221, R12 ;  /* 0x0000000c00dd7213 */ /* 0x000fc40000000000 */
[----:B------:R-:W-:Y:S01]  /*3c40*/  IABS R223, R11 ;  /* 0x0000000b00df7213 */ /* 0x000fe20000000000 */
[----:B------:R-:W-:Y:S01]  /*3c50*/  @!P5 IMAD.MOV R72, RZ, RZ, -R72 ;  /* 0x000000ffff48d224 */ /* 0x000fe200078e0a48 */
[----:B------:R-:W-:Y:S01]  /*3c60*/  ISETP.GT.U32.AND P5, PT, R5, R80, PT ;  /* 0x000000500500720c */ /* 0x000fe20003fa4070 */
[----:B------:R-:W-:Y:S02]  /*3c70*/  IMAD.MOV R43, RZ, RZ, -R40 ;  /* 0x000000ffff2b7224 */ /* 0x000fe400078e0a28 */
[----:B------:R-:W-:-:S04]  /*3c80*/  IMAD.HI.U32 R40, R2, R6, RZ ;  /* 0x0000000602287227 */ /* 0x000fc800078e00ff */
[--C-:B------:R-:W-:Y:S01]  /*3c90*/  @!P6 IMAD.IADD R76, R76, 0x1, -R5.reuse ;  /* 0x000000014c4ce824 */ /* 0x100fe200078e0a05 */
[C---:B------:R-:W-:Y:S01]  /*3ca0*/  ISETP.GT.U32.AND P6, PT, R5.reuse, R84, PT ;  /* 0x000000540500720c */ /* 0x040fe20003fc4070 */
[----:B------:R-:W-:Y:S01]  /*3cb0*/  @!P3 IMAD.IADD R82, R82, 0x1, -R5 ;  /* 0x000000015252b824 */ /* 0x000fe200078e0a05 */
[----:B------:R-:W-:Y:S01]  /*3cc0*/  ISETP.GE.AND P3, PT, R224, RZ, PT ;  /* 0x000000ffe000720c */ /* 0x000fe20003f66270 */
[C---:B------:R-:W-:Y:S01]  /*3cd0*/  IMAD R86, R5.reuse, R43, R86 ;  /* 0x0000002b05567224 */ /* 0x040fe200078e0256 */
[----:B------:R-:W-:Y:S01]  /*3ce0*/  IABS R43, R220 ;  /* 0x000000dc002b7213 */ /* 0x000fe20000000000 */
[----:B------:R-:W-:Y:S02]  /*3cf0*/  IMAD.MOV R40, RZ, RZ, -R40 ;  /* 0x000000ffff287224 */ /* 0x000fe400078e0a28 */
        /* <DEDUP_REMOVED lines=14> */
[C---:B------:R-:W-:Y:S01]  /*3de0*/  IMAD R90, R5.reuse, R40, R43 ;  /* 0x00000028055a7224 */ /* 0x040fe200078e022b */
        /* <DEDUP_REMOVED lines=9> */
[----:B------:R-:W-:-:S04]  /*3e80*/  IMAD.HI.U32 R40, R2, R92, RZ ;  /* 0x0000005c02287227 */ /* 0x000fc800078e00ff */
        /* <DEDUP_REMOVED lines=9> */
[----:B------:R-:W-:-:S03]  /*3f20*/  ISETP.GT.U32.AND P0, PT, R5, R90, PT ;  /* 0x0000005a0500720c */ /* 0x000fc60003f04070 */
        /* <DEDUP_REMOVED lines=47> */
[C---:B------:R-:W-:Y:S02]  /*4220*/  IMAD R104, R5.reuse, R6, R104 ;  /* 0x0000000605687224 */ /* 0x040fe400078e0268 */
[----:B------:R-:W-:Y:S02]  /*4230*/  IMAD.MOV R43, RZ, RZ, -R43 ;  /* 0x000000ffff2b7224 */ /* 0x000fe400078e0a2b */
[--C-:B------:R-:W-:Y:S01]  /*4240*/  @!P0 IMAD.IADD R98, R98, 0x1, -R5.reuse ;  /* 0x0000000162628824 */ /* 0x100fe200078e0a05 */
[----:B------:R-:W-:Y:S01]  /*4250*/  ISETP.GE.AND P0, PT, R212, RZ, PT ;  /* 0x000000ffd400720c */ /* 0x000fe20003f06270 */
[----:B------:R-:W-:Y:S01]  /*4260*/  @!P6 IMAD.IADD R96, R96, 0x1, -R5 ;  /* 0x000000016060e824 */ /* 0x000fe200078e0a05 */
        /* <DEDUP_REMOVED lines=15> */
[----:B------:R-:W-:Y:S01]  /*4360*/  @!P4 IMAD.IADD R98, R98, 0x1, -R5 ;  /* 0x000000016262c824 */ /* 0x000fe200078e0a05 */
        /* <DEDUP_REMOVED lines=69> */
[----:B------:R-:W-:Y:S01]  /*47c0*/  ISETP.GT.U32.AND P6, PT, R5, R117, PT ;  /* 0x000000750500720c */ /* 0x000fe20003fc4070 */
[----:B------:R-:W-:Y:S01]  /*47d0*/  @!P0 IMAD.IADD R115, R115, 0x1, -R5 ;  /* 0x0000000173738824 */ /* 0x000fe200078e0a05 */
[----:B------:R-:W-:Y:S01]  /*47e0*/  ISETP.GT.U32.AND P0, PT, R5, R119, PT ;  /* 0x000000770500720c */ /* 0x000fe20003f04070 */
[----:B------:R-:W-:-:S04]  /*47f0*/  IMAD.HI.U32 R40, R2, R121, RZ ;  /* 0x0000007902287227 */ /* 0x000fc800078e00ff */
[----:B------:R-:W-:Y:S01]  /*4800*/  @!P5 IMAD.MOV R104, RZ, RZ, -R104 ;  /* 0x000000ffff68d224 */ /* 0x000fe200078e0a68 */
[----:B------:R-:W-:Y:S01]  /*4810*/  ISETP.GE.AND P5, PT, R204, RZ, PT ;  /* 0x000000ffcc00720c */ /* 0x000fe20003fa6270 */
[----:B------:R-:W-:Y:S02]  /*4820*/  IMAD.MOV R40, RZ, RZ, -R40 ;  /* 0x000000ffff287224 */ /* 0x000fe400078e0a28 */
[----:B------:R-:W-:-:S04]  /*4830*/  IMAD.HI.U32 R6, R2, R123, RZ ;  /* 0x0000007b02067227 */ /* 0x000fc800078e00ff */
[----:B------:R-:W-:Y:S02]  /*4840*/  IMAD R121, R5, R40, R121 ;  /* 0x0000002805797224 */ /* 0x000fe400078e0279 */
        /* <DEDUP_REMOVED lines=14> */
[----:B------:R-:W-:Y:S02]  /*4930*/  IMAD R125, R5, R43, R125 ;  /* 0x0000002b057d7224 */ /* 0x000fe400078e027d */
        /* <DEDUP_REMOVED lines=16> */
[----:B------:R-:W-:Y:S01]  /*4a40*/  @!P6 IMAD.IADD R121, R121, 0x1, -R5 ;  /* 0x000000017979e824 */ /* 0x000fe200078e0a05 */
[C---:B------:R-:W-:Y:S01]  /*4a50*/  ISETP.GT.U32.AND P6, PT, R5.reuse, R129, PT ;  /* 0x000000810500720c */ /* 0x040fe20003fc4070 */
[----:B------:R-:W-:Y:S01]  /*4a60*/  IMAD R131, R5, R43, R131 ;  /* 0x0000002b05837224 */ /* 0x000fe200078e0283 */
        /* <DEDUP_REMOVED lines=10> */
[----:B------:R-:W-:Y:S02]  /*4b10*/  IMAD R133, R5, R40, R133 ;  /* 0x0000002805857224 */ /* 0x000fe400078e0285 */
[----:B------:R-:W-:Y:S02]  /*4b20*/  IMAD.MOV R6, RZ, RZ, -R6 ;  /* 0x000000ffff067224 */ /* 0x000fe400078e0a06 */
[--C-:B------:R-:W-:Y:S01]  /*4b30*/  @!P6 IMAD.IADD R129, R129, 0x1, -R5.reuse ;  /* 0x000000018181e824 */ /* 0x100fe200078e0a05 */
[----:B------:R-:W-:Y:S01]  /*4b40*/  ISETP.GT.U32.AND P6, PT, R5, R127, PT ;  /* 0x0000007f0500720c */ /* 0x000fe20003fc4070 */
        /* <DEDUP_REMOVED lines=47> */
[----:B------:R-:W-:-:S03]  /*4e40*/  IABS R192, R128 ;  /* 0x0000008000c07213 */ /* 0x000fc60000000000 */
        /* <DEDUP_REMOVED lines=17> */
[C---:B------:R-:W-:Y:S01]  /*4f60*/  IMAD R142, R5.reuse, R40, R142 ;  /* 0x00000028058e7224 */ /* 0x040fe200078e028e */
[----:B------:R-:W-:Y:S01]  /*4f70*/  IABS R40, R152 ;  /* 0x0000009800287213 */ /* 0x000fe20000000000 */
[----:B------:R-:W-:Y:S01]  /*4f80*/  IMAD.MOV.U32 R138, RZ, RZ, R6 ;  /* 0x000000ffff8a7224 */ /* 0x000fe200078e0006 */
[----:B------:R-:W-:Y:S01]  /*4f90*/  IABS R6, R154 ;  /* 0x0000009a00067213 */ /* 0x000fe20000000000 */
[----:B------:R-:W-:-:S02]  /*4fa0*/  IMAD R144, R5, R43, R144 ;  /* 0x0000002b05907224 */ /* 0x000fc400078e0290 */
[----:B------:R-:W-:Y:S01]  /*4fb0*/  @!P6 IMAD.MOV R138, RZ, RZ, -R138 ;  /* 0x000000ffff8ae224 */ /* 0x000fe200078e0a8a */
[----:B------:R-:W-:Y:S01]  /*4fc0*/  ISETP.GT.U32.AND P6, PT, R5, R142, PT ;  /* 0x0000008e0500720c */ /* 0x000fe20003fc4070 */
[----:B------:R-:W-:-:S04]  /*4fd0*/  IMAD.HI.U32 R45, R2, R146, RZ ;  /* 0x00000092022d7227 */ /* 0x000fc800078e00ff */
[----:B------:R-:W-:Y:S01]  /*4fe0*/  @!P0 IMAD.IADD R140, R140, 0x1, -R5 ;  /* 0x000000018c8c8824 */ /* 0x000fe200078e0a05 */
[----:B------:R-:W-:Y:S01]  /*4ff0*/  ISETP.GT.U32.AND P0, PT, R5, R144, PT ;  /* 0x000000900500720c */ /* 0x000fe20003f04070 */
[----:B------:R-:W-:Y:S02]  /*5000*/  IMAD.MOV R45, RZ, RZ, -R45 ;  /* 0x000000ffff2d7224 */ /* 0x000fe400078e0a2d */
[----:B------:R-:W-:Y:S01]  /*5010*/  @!P3 IMAD.MOV R129, RZ, RZ, -R129 ;  /* 0x000000ffff81b224 */ /* 0x000fe200078e0a81 */
[----:B------:R-:W-:Y:S01]  /*5020*/  ISETP.GE.AND P3, PT, R191, RZ, PT ;  /* 0x000000ffbf00720c */ /* 0x000fe20003f66270 */
[C---:B------:R-:W-:Y:S02]  /*5030*/  IMAD R146, R5.reuse, R45, R146 ;  /* 0x0000002d05927224 */ /* 0x040fe400078e0292 */
[----:B------:R-:W-:Y:S02]  /*5040*/  @!P6 IMAD.IADD R142, R142, 0x1, -R5 ;  /* 0x000000018e8ee824 */ /* 0x000fe400078e0a05 */
[----:B------:R-:W-:Y:S01]  /*5050*/  IMAD.HI.U32 R43, R2, R148, RZ ;  /* 0x00000094022b7227 */ /* 0x000fe200078e00ff */
[----:B------:R-:W-:-:S03]  /*5060*/  ISETP.GT.U32.AND P6, PT, R5, R146, PT ;  /* 0x000000920500720c */ /* 0x000fc60003fc4070 */
[----:B------:R-:W-:Y:S01]  /*5070*/  @!P0 IMAD.IADD R144, R144, 0x1, -R5 ;  /* 0x0000000190908824 */ /* 0x000fe200078e0a05 */
[----:B------:R-:W-:Y:S01]  /*5080*/  ISETP.GT.U32.AND P0, PT, R5, R142, PT ;  /* 0x0000008e0500720c */ /* 0x000fe20003f04070 */
[----:B------:R-:W-:Y:S02]  /*5090*/  IMAD.MOV R43, RZ, RZ, -R43 ;  /* 0x000000ffff2b7224 */ /* 0x000fe400078e0a2b */
[----:B------:R-:W-:Y:S01]  /*50a0*/  @!P3 IMAD.MOV R135, RZ, RZ, -R135 ;  /* 0x000000ffff87b224 */ /* 0x000fe200078e0a87 */
[----:B------:R-:W-:Y:S01]  /*50b0*/  ISETP.GE.AND P3, PT, R189, RZ, PT ;  /* 0x000000ffbd00720c */ /* 0x000fe20003f66270 */
[----:B------:R-:W-:-:S04]  /*50c0*/  IMAD.HI.U32 R47, R2, R150, RZ ;  /* 0x00000096022f7227 */ /* 0x000fc800078e00ff */
[----:B------:R-:W-:Y:S01]  /*50d0*/  @!P2 IMAD.MOV R140, RZ, RZ, -R140 ;  /* 0x000000ffff8ca224 */ /* 0x000fe200078e0a8c */
[C---:B------:R-:W-:Y:S01]  /*50e0*/  ISETP.GT.U32.AND P2, PT, R5.reuse, R144, PT ;  /* 0x000000900500720c */ /* 0x040fe20003f44070 */
[----:B------:R-:W-:Y:S02]  /*50f0*/  IMAD R148, R5, R43, R148 ;  /* 0x0000002b05947224 */ /* 0x000fe400078e0294 */
[----:B------:R-:W-:-:S04]  /*5100*/  IMAD.HI.U32 R45, R2, R40, RZ ;  /* 0x00000028022d7227 */ /* 0x000fc800078e00ff */
[----:B------:R-:W-:Y:S02]  /*5110*/  IMAD.MOV R47, RZ, RZ, -R47 ;  /* 0x000000ffff2f7224 */ /* 0x000fe400078e0a2f */
[----:B------:R-:W-:Y:S02]  /*5120*/  @!P6 IMAD.IADD R146, R146, 0x1, -R5 ;  /* 0x000000019292e824 */ /* 0x000fe400078e0a05 */
[----:B------:R-:W-:Y:S02]  /*5130*/  IMAD.MOV R45, RZ, RZ, -R45 ;  /* 0x000000ffff2d7224 */ /* 0x000fe400078e0a2d */
[C---:B------:R-:W-:Y:S01]  /*5140*/  IMAD R150, R5.reuse, R47, R150 ;  /* 0x0000002f05967224 */ /* 0x040fe200078e0296 */
[C---:B------:R-:W-:Y:S01]  /*5150*/  ISETP.GT.U32.AND P6, PT, R5.reuse, R146, PT ;  /* 0x000000920500720c */ /* 0x040fe20003fc4070 */
[----:B------:R-:W-:Y:S01]  /*5160*/  @!P0 IMAD.IADD R142, R142, 0x1, -R5 ;  /* 0x000000018e8e8824 */ /* 0x000fe200078e0a05 */
[----:B------:R-:W-:Y:S01]  /*5170*/  ISETP.GT.U32.AND P0, PT, R5, R148, PT ;  /* 0x000000940500720c */ /* 0x000fe20003f04070 */
[----:B------:R-:W-:-:S04]  /*5180*/  IMAD.HI.U32 R43, R2, R6, RZ ;  /* 0x00000006022b7227 */ /* 0x000fc800078e00ff */
[C---:B------:R-:W-:Y:S02]  /*5190*/  IMAD R40, R5.reuse, R45, R40 ;  /* 0x0000002d05287224 */ /* 0x040fe400078e0228 */
[----:B------:R-:W-:Y:S01]  /*51a0*/  @!P3 IMAD.MOV R142, RZ, RZ, -R142 ;  /* 0x000000ffff8eb224 */ /* 0x000fe200078e0a8e */
[----:B------:R-:W-:Y:S01]  /*51b0*/  ISETP.GT.U32.AND P3, PT, R5, R150, PT ;  /* 0x000000960500720c */ /* 0x000fe20003f64070 */
[----:B------:R-:W-:Y:S02]  /*51c0*/  IMAD.MOV R43, RZ, RZ, -R43 ;  /* 0x000000ffff2b7224 */ /* 0x000fe400078e0a2b */
[----:B------:R-:W-:-:S04]  /*51d0*/  IMAD.HI.U32 R47, R2, R156, RZ ;  /* 0x0000009c022f7227 */ /* 0x000fc800078e00ff */
[----:B------:R-:W-:Y:S01]  /*51e0*/  @!P2 IMAD.IADD R144, R144, 0x1, -R5 ;  /* 0x000000019090a824 */ /* 0x000fe200078e0a05 */
[C---:B------:R-:W-:Y:S01]  /*51f0*/  ISETP.GT.U32.AND P2, PT, R5.reuse, R40, PT ;  /* 0x000000280500720c */ /* 0x040fe20003f44070 */
[C---:B------:R-:W-:Y:S02]  /*5200*/  IMAD R6, R5.reuse, R43, R6 ;  /* 0x0000002b05067224 */ /* 0x040fe400078e0206 */
[----:B------:R-:W-:Y:S02]  /*5210*/  IMAD.MOV R47, RZ, RZ, -R47 ;  /* 0x000000ffff2f7224 */ /* 0x000fe400078e0a2f */
[--C-:B------:R-:W-:Y:S01]  /*5220*/  @!P6 IMAD.IADD R146, R146, 0x1, -R5.reuse ;  /* 0x000000019292e824 */ /* 0x100fe200078e0a05 */
[C---:B------:R-:W-:Y:S01]  /*5230*/  ISETP.GT.U32.AND P6, PT, R5.reuse, R6, PT ;  /* 0x000000060500720c */ /* 0x040fe20003fc4070 */
[----:B------:R-:W-:Y:S01]  /*5240*/  @!P0 IMAD.IADD R148, R148, 0x1, -R5 ;  /* 0x0000000194948824 */ /* 0x000fe200078e0a05 */
[----:B------:R-:W-:Y:S01]  /*5250*/  ISETP.GE.AND P0, PT, R186, RZ, PT ;  /* 0x000000ffba00720c */ /* 0x000fe20003f06270 */
[----:B------:R-:W-:-:S02]  /*5260*/  IMAD R156, R5, R47, R156 ;  /* 0x0000002f059c7224 */ /* 0x000fc400078e029c */
[----:B------:R-:W-:Y:S01]  /*5270*/  @!P3 IMAD.IADD R150, R150, 0x1, -R5 ;  /* 0x000000019696b824 */ /* 0x000fe200078e0a05 */
[----:B------:R-:W-:Y:S01]  /*5280*/  ISETP.GT.U32.AND P3, PT, R5, R148, PT ;  /* 0x000000940500720c */ /* 0x000fe20003f64070 */
[----:B------:R-:W-:-:S04]  /*5290*/  IMAD.HI.U32 R45, R2, R158, RZ ;  /* 0x0000009e022d7227 */ /* 0x000fc800078e00ff */
[----:B------:R-:W-:Y:S01]  /*52a0*/  @!P1 IMAD.MOV R146, RZ, RZ, -R146 ;  /* 0x000000ffff929224 */ /* 0x000fe200078e0a92 */
[C---:B------:R-:W-:Y:S01]  /*52b0*/  ISETP.GT.U32.AND P1, PT, R5.reuse, R156, PT ;  /* 0x0000009c0500720c */ /* 0x040fe20003f24070 */
[----:B------:R-:W-:Y:S01]  /*52c0*/  @!P2 IMAD.IADD R40, R40, 0x1, -R5 ;  /* 0x000000012828a824 */ /* 0x000fe200078e0a05 */
[----:B------:R-:W-:Y:S01]  /*52d0*/  ISETP.GT.U32.AND P2, PT, R5, R150, PT ;  /* 0x000000960500720c */ /* 0x000fe20003f44070 */
[----:B------:R-:W-:Y:S02]  /*52e0*/  IMAD.MOV R45, RZ, RZ, -R45 ;  /* 0x000000ffff2d7224 */ /* 0x000fe400078e0a2d */
[----:B------:R-:W-:-:S04]  /*52f0*/  IMAD.HI.U32 R43, R2, R160, RZ ;  /* 0x000000a0022b7227 */ /* 0x000fc800078e00ff */
[C---:B------:R-:W-:Y:S02]  /*5300*/  IMAD R158, R5.reuse, R45, R158 ;  /* 0x0000002d059e7224 */ /* 0x040fe400078e029e */
[----:B------:R-:W-:Y:S01]  /*5310*/  @!P6 IMAD.IADD R6, R6, 0x1, -R5 ;  /* 0x000000010606e824 */ /* 0x000fe200078e0a05 */
[C---:B------:R-:W-:Y:S01]  /*5320*/  ISETP.GT.U32.AND P6, PT, R5.reuse, R40, PT ;  /* 0x000000280500720c */ /* 0x040fe20003fc4070 */
[----:B------:R-:W-:Y:S02]  /*5330*/  IMAD.MOV R43, RZ, RZ, -R43 ;  /* 0x000000ffff2b7224 */ /* 0x000fe400078e0a2b */
[--C-:B------:R-:W-:Y:S01]  /*5340*/  @!P3 IMAD.IADD R148, R148, 0x1, -R5.reuse ;  /* 0x000000019494b824 */ /* 0x100fe200078e0a05 */
[C---:B------:R-:W-:Y:S01]  /*5350*/  ISETP.GT.U32.AND P3, PT, R5.reuse, R158, PT ;  /* 0x0000009e0500720c */ /* 0x040fe20003f64070 */
[----:B------:R-:W-:Y:S01]  /*5360*/  IMAD R160, R5, R43, R160 ;  /* 0x0000002b05a07224 */ /* 0x000fe200078e02a0 */
[----:B------:R-:W-:Y:S01]  /*5370*/  IABS R43, R182 ;  /* 0x000000b6002b7213 */ /* 0x000fe20000000000 */
[----:B------:R-:W-:Y:S01]  /*5380*/  @!P1 IMAD.IADD R156, R156, 0x1, -R5 ;  /* 0x000000019c9c9824 */ /* 0x000fe200078e0a05 */
[----:B------:R-:W-:Y:S01]  /*5390*/  ISETP.GE.AND P1, PT, R184, RZ, PT ;  /* 0x000000ffb800720c */ /* 0x000fe20003f26270 */
[----:B------:R-:W-:-:S04]  /*53a0*/  IMAD.HI.U32 R45, R2, R162, RZ ;  /* 0x000000a2022d7227 */ /* 0x000fc800078e00ff */
[----:B------:R-:W-:Y:S01]  /*53b0*/  @!P2 IMAD.IADD R150, R150, 0x1, -R5 ;  /* 0x000000019696a824 */ /* 0x000fe200078e0a05 */
[----:B------:R-:W-:Y:S01]  /*53c0*/  ISETP.GE.AND P2, PT, R152, RZ, PT ;  /* 0x000000ff9800720c */ /* 0x000fe20003f46270 */
[----:B------:R-:W-:Y:S01]  /*53d0*/  @!P4 IMAD.MOV R144, RZ, RZ, -R144 ;  /* 0x000000ffff90c224 */ /* 0x000fe200078e0a90 */
[C---:B------:R-:W-:Y:S01]  /*53e0*/  ISETP.GT.U32.AND P4, PT, R5.reuse, R6, PT ;  /* 0x000000060500720c */ /* 0x040fe20003f84070 */
[----:B------:R-:W-:Y:S01]  /*53f0*/  @!P5 IMAD.MOV R148, RZ, RZ, -R148 ;  /* 0x000000ffff94d224 */ /* 0x000fe200078e0a94 */
[----:B------:R-:W-:Y:S01]  /*5400*/  ISETP.GT.U32.AND P5, PT, R5, R156, PT ;  /* 0x0000009c0500720c */ /* 0x000fe20003fa4070 */
[----:B------:R-:W-:Y:S02]  /*5410*/  IMAD.MOV R47, RZ, RZ, -R45 ;  /* 0x000000ffff2f7224 */ /* 0x000fe400078e0a2d */
[----:B------:R-:W-:-:S04]  /*5420*/  IMAD.HI.U32 R45, R2, R43, RZ ;  /* 0x0000002b022d7227 */ /* 0x000fc800078e00ff */
[----:B------:R-:W-:Y:S01]  /*5430*/  @!P6 IMAD.IADD R40, R40, 0x1, -R5 ;  /* 0x000000012828e824 */ /* 0x000fe200078e0a05 */
[----:B------:R-:W-:Y:S01]  /*5440*/  ISETP.GT.U32.AND P6, PT, R5, R160, PT ;  /* 0x000000a00500720c */ /* 0x000fe20003fc4070 */
[----:B------:R-:W-:Y:S02]  /*5450*/  IMAD.MOV R45, RZ, RZ, -R45 ;  /* 0x000000ffff2d7224 */ /* 0x000fe400078e0a2d */
[----:B------:R-:W-:Y:S01]  /*5460*/  @!P3 IMAD.IADD R158, R158, 0x1, -R5 ;  /* 0x000000019e9eb824 */ /* 0x000fe200078e0a05 */
[----:B------:R-:W-:Y:S01]  /*5470*/  ISETP.GE.AND P3, PT, R185, RZ, PT ;  /* 0x000000ffb900720c */ /* 0x000fe20003f66270 */
[C---:B------:R-:W-:Y:S01]  /*5480*/  IMAD R162, R5.reuse, R47, R162 ;  /* 0x0000002f05a27224 */ /* 0x040fe200078e02a2 */
[----:B------:R-:W-:Y:S01]  /*5490*/  IABS R185, R153 ;  /* 0x0000009900b97213 */ /* 0x000fe20000000000 */
[----:B------:R-:W-:Y:S01]  /*54a0*/  IMAD.MOV.U32 R152, RZ, RZ, R40 ;  /* 0x000000ffff987224 */ /* 0x000fe200078e0028 */
[----:B------:R-:W-:Y:S01]  /*54b0*/  IABS R40, R183 ;  /* 0x000000b700287213 */ /* 0x000fe20000000000 */
[C---:B------:R-:W-:Y:S01]  /*54c0*/  IMAD R43, R5.reuse, R45, R43 ;  /* 0x0000002d052b7224 */ /* 0x040fe200078e022b */
[----:B------:R-:W-:Y:S01]  /*54d0*/  IABS R45, R167 ;  /* 0x000000a7002d7213 */ /* 0x000fe20000000000 */
[----:B------:R-:W-:Y:S01]  /*54e0*/  @!P0 IMAD.MOV R150, RZ, RZ, -R150 ;  /* 0x000000ffff968224 */ /* 0x000fe200078e0a96 */
[C---:B------:R-:W-:Y:S01]  /*54f0*/  ISETP.GT.U32.AND P0, PT, R5.reuse, R158, PT ;  /* 0x0000009e0500720c */ /* 0x040fe20003f04070 */
[----:B------:R-:W-:Y:S01]  /*5500*/  @!P2 IMAD.MOV R152, RZ, RZ, -R152 ;  /* 0x000000ffff98a224 */ /* 0x000fe200078e0a98 */
[C---:B------:R-:W-:Y:S01]  /*5510*/  ISETP.GT.U32.AND P2, PT, R5.reuse, R162, PT ;  /* 0x000000a20500720c */ /* 0x040fe20003f44070 */
[--C-:B------:R-:W-:Y:S01]  /*5520*/  @!P4 IMAD.IADD R6, R6, 0x1, -R5.reuse ;  /* 0x000000010606c824 */ /* 0x100fe200078e0a05 */
[----:B------:R-:W-:Y:S01]  /*5530*/  ISETP.GE.AND P4, PT, R154, RZ, PT ;  /* 0x000000ff9a00720c */ /* 0x000fe20003f86270 */
[----:B------:R-:W-:Y:S01]  /*5540*/  @!P5 IMAD.IADD R156, R156, 0x1, -R5 ;  /* 0x000000019c9cd824 */ /* 0x000fe200078e0a05 */
[----:B------:R-:W-:Y:S01]  /*5550*/  ISETP.GT.U32.AND P5, PT, R5, R43, PT ;  /* 0x0000002b0500720c */ /* 0x000fe20003fa4070 */
[----:B------:R-:W-:-:S02]  /*5560*/  IMAD.MOV.U32 R154, RZ, RZ, R6 ;  /* 0x000000ffff9a7224 */ /* 0x000fc400078e0006 */
[----:B------:R-:W-:-:S04]  /*5570*/  IMAD.HI.U32 R6, R2, R40, RZ ;  /* 0x0000002802067227 */ /* 0x000fc800078e00ff */
[--C-:B------:R-:W-:Y:S02]  /*5580*/  @!P6 IMAD.IADD R160, R160, 0x1, -R5.reuse ;  /* 0x00000001a0a0e824 */ /* 0x100fe400078e0a05 */
[----:B------:R-:W-:Y:S02]  /*5590*/  IMAD.MOV R6, RZ, RZ, -R6 ;  /* 0x000000ffff067224 */ /* 0x000fe400078e0a06 */
[--C-:B------:R-:W-:Y:S01]  /*55a0*/  @!P0 IMAD.IADD R158, R158, 0x1, -R5.reuse ;  /* 0x000000019e9e8824 */ /* 0x100fe200078e0a05 */
[----:B------:R-:W-:Y:S01]  /*55b0*/  ISETP.GT.U32.AND P6, PT, R5, R160, PT ;  /* 0x000000a00500720c */ /* 0x000fe20003fc4070 */
[--C-:B------:R-:W-:Y:S01]  /*55c0*/  @!P2 IMAD.IADD R162, R162, 0x1, -R5.reuse ;  /* 0x00000001a2a2a824 */ /* 0x100fe200078e0a05 */
[----:B------:R-:W-:Y:S01]  /*55d0*/  ISETP.GE.AND P0, PT, R181, RZ, PT ;  /* 0x000000ffb500720c */ /* 0x000fe20003f06270 */
[----:B------:R-:W-:Y:S01]  /*55e0*/  IMAD R6, R5, R6, R40 ;  /* 0x0000000605067224 */ /* 0x000fe200078e0228 */
[----:B------:R-:W-:Y:S01]  /*55f0*/  ISETP.GE.AND P2, PT, R183, RZ, PT ;  /* 0x000000ffb700720c */ /* 0x000fe20003f46270 */
[--C-:B------:R-:W-:Y:S01]  /*5600*/  @!P5 IMAD.IADD R43, R43, 0x1, -R5.reuse ;  /* 0x000000012b2bd824 */ /* 0x100fe200078e0a05 */
[C---:B------:R-:W-:Y:S01]  /*5610*/  ISETP.GT.U32.AND P5, PT, R5.reuse, R162, PT ;  /* 0x000000a20500720c */ /* 0x040fe20003fa4070 */
[----:B------:R-:W-:Y:S01]  /*5620*/  @!P3 IMAD.MOV R158, RZ, RZ, -R158 ;  /* 0x000000ffff9eb224 */ /* 0x000fe200078e0a9e */
[C---:B------:R-:W-:Y:S01]  /*5630*/  ISETP.GT.U32.AND P3, PT, R5.reuse, R6, PT ;  /* 0x000000060500720c */ /* 0x040fe20003f64070 */
[----:B------:R-:W-:Y:S01]  /*5640*/  @!P1 IMAD.MOV R156, RZ, RZ, -R156 ;  /* 0x000000ffff9c9224 */ /* 0x000fe200078e0a9c */
[----:B------:R-:W-:Y:S01]  /*5650*/  ISETP.GT.U32.AND P1, PT, R5, R43, PT ;  /* 0x0000002b0500720c */ /* 0x000fe20003f24070 */
[----:B------:R-:W-:Y:S01]  /*5660*/  @!P4 IMAD.MOV R154, RZ, RZ, -R154 ;  /* 0x000000ffff9ac224 */ /* 0x000fe200078e0a9a */
[----:B------:R-:W-:Y:S01]  /*5670*/  ISETP.GE.AND P4, PT, R180, RZ, PT ;  /* 0x000000ffb400720c */ /* 0x000fe20003f86270 */
[----:B------:R-:W-:Y:S01]  /*5680*/  @!P6 IMAD.IADD R160, R160, 0x1, -R5 ;  /* 0x00000001a0a0e824 */ /* 0x000fe200078e0a05 */
[----:B------:R-:W-:Y:S01]  /*5690*/  ISETP.GE.AND P6, PT, R182, RZ, PT ;  /* 0x000000ffb600720c */ /* 0x000fe20003fc6270 */
[----:B------:R-:W-:Y:S01]  /*56a0*/  IMAD.HI.U32 R40, R2, R45, RZ ;  /* 0x0000002d02287227 */ /* 0x000fe200078e00ff */
[----:B------:R-:W-:-:S02]  /*56b0*/  IABS R183, R173 ;  /* 0x000000ad00b77213 */ /* 0x000fc40000000000 */
[----:B------:R-:W-:Y:S01]  /*56c0*/  IABS R181, R172 ;  /* 0x000000ac00b57213 */ /* 0x000fe20000000000 */
[--C-:B------:R-:W-:Y:S01]  /*56d0*/  @!P5 IMAD.IADD R162, R162, 0x1, -R5.reuse ;  /* 0x00000001a2a2d824 */ /* 0x100fe200078e0a05 */
[----:B------:R-:W-:Y:S01]  /*56e0*/  ISETP.GE.AND P5, PT, R175, RZ, PT ;  /* 0x000000ffaf00720c */ /* 0x000fe20003fa6270 */
[--C-:B------:R-:W-:Y:S01]  /*56f0*/  @!P3 IMAD.IADD R6, R6, 0x1, -R5.reuse ;  /* 0x000000010606b824 */ /* 0x100fe200078e0a05 */
[----:B------:R-:W-:Y:S01]  /*5700*/  ISETP.GE.AND P3, PT, R166, RZ, PT ;  /* 0x000000ffa600720c */ /* 0x000fe20003f66270 */
[----:B------:R-:W-:Y:S01]  /*5710*/  IMAD.MOV R40, RZ, RZ, -R40 ;  /* 0x000000ffff287224 */ /* 0x000fe200078e0a28 */
[----:B------:R-:W-:Y:S01]  /*5720*/  IABS R175, R174 ;  /* 0x000000ae00af7213 */ /* 0x000fe20000000000 */
[----:B------:R-:W-:Y:S01]  /*5730*/  @!P1 IMAD.IADD R43, R43, 0x1, -R5 ;  /* 0x000000012b2b9824 */ /* 0x000fe200078e0a05 */
[----:B------:R-:W-:Y:S01]  /*5740*/  ISETP.GE.AND P1, PT, R164, RZ, PT ;  /* 0x000000ffa400720c */ /* 0x000fe20003f26270 */
[----:B------:R-:W-:Y:S01]  /*5750*/  @!P4 IMAD.MOV R160, RZ, RZ, -R160 ;  /* 0x000000ffffa0c224 */ /* 0x000fe200078e0aa0 */
[----:B------:R-:W-:Y:S01]  /*5760*/  ISETP.GE.AND P4, PT, R167, RZ, PT ;  /* 0x000000ffa700720c */ /* 0x000fe20003f86270 */
[----:B------:R-:W-:Y:S01]  /*5770*/  @!P0 IMAD.MOV R162, RZ, RZ, -R162 ;  /* 0x000000ffffa28224 */ /* 0x000fe200078e0aa2 */
[----:B------:R-:W-:Y:S01]  /*5780*/  ISETP.GT.U32.AND P0, PT, R5, R6, PT ;  /* 0x000000060500720c */ /* 0x000fe20003f04070 */
[----:B------:R-:W-:-:S04]  /*5790*/  IMAD.HI.U32 R47, R2, R169, RZ ;  /* 0x000000a9022f7227 */ /* 0x000fc800078e00ff */
[C---:B------:R-:W-:Y:S01]  /*57a0*/  IMAD R167, R5.reuse, R40, R45 ;  /* 0x0000002805a77224 */ /* 0x040fe200078e022d */
[----:B------:R-:W-:Y:S01]  /*57b0*/  IABS R40, R166 ;  /* 0x000000a600287213 */ /* 0x000fe20000000000 */
[----:B------:R-:W-:Y:S02]  /*57c0*/  IMAD.MOV.U32 R164, RZ, RZ, R43 ;  /* 0x000000ffffa47224 */ /* 0x000fe400078e002b */
[----:B------:R-:W-:Y:S02]  /*57d0*/  IMAD.MOV R47, RZ, RZ, -R47 ;  /* 0x000000ffff2f7224 */ /* 0x000fe400078e0a2f */
[----:B------:R-:W-:Y:S01]  /*57e0*/  @!P6 IMAD.MOV R164, RZ, RZ, -R164 ;  /* 0x000000ffffa4e224 */ /* 0x000fe200078e0aa4 */
[----:B------:R-:W-:Y:S01]  /*57f0*/  ISETP.GT.U32.AND P6, PT, R5, R167, PT ;  /* 0x000000a70500720c */ /* 0x000fe20003fc4070 */
[----:B------:R-:W-:-:S04]  /*5800*/  IMAD.HI.U32 R45, R2, R171, RZ ;  /* 0x000000ab022d7227 */ /* 0x000fc800078e00ff */
[C---:B------:R-:W-:Y:S02]  /*5810*/  IMAD R169, R5.reuse, R47, R169 ;  /* 0x0000002f05a97224 */ /* 0x040fe400078e02a9 */
[----:B------:R-:W-:Y:S02]  /*5820*/  IMAD.MOV R45, RZ, RZ, -R45 ;  /* 0x000000ffff2d7224 */ /* 0x000fe400078e0a2d */
[----:B------:R-:W-:Y:S01]  /*5830*/  @!P0 IMAD.IADD R6, R6, 0x1, -R5 ;  /* 0x0000000106068824 */ /* 0x000fe200078e0a05 */
[C---:B------:R-:W-:Y:S01]  /*5840*/  ISETP.GT.U32.AND P0, PT, R5.reuse, R169, PT ;  /* 0x000000a90500720c */ /* 0x040fe20003f04070 */
[----:B------:R-:W-:Y:S02]  /*5850*/  IMAD R171, R5, R45, R171 ;  /* 0x0000002d05ab7224 */ /* 0x000fe400078e02ab */
[----:B------:R-:W-:Y:S02]  /*5860*/  @!P6 IMAD.IADD R167, R167, 0x1, -R5 ;  /* 0x00000001a7a7e824 */ /* 0x000fe400078e0a05 */
[----:B------:R-:W-:Y:S01]  /*5870*/  IMAD.HI.U32 R43, R2, R40, RZ ;  /* 0x00000028022b7227 */ /* 0x000fe200078e00ff */
[----:B------:R-:W-:-:S03]  /*5880*/  ISETP.GT.U32.AND P6, PT, R5, R171, PT ;  /* 0x000000ab0500720c */ /* 0x000fc60003fc4070 */
[----:B------:R-:W-:Y:S02]  /*5890*/  IMAD.MOV.U32 R166, RZ, RZ, R6 ;  /* 0x000000ffffa67224 */ /* 0x000fe400078e0006 */
[----:B------:R-:W-:Y:S02]  /*58a0*/  IMAD.MOV R43, RZ, RZ, -R43 ;  /* 0x000000ffff2b7224 */ /* 0x000fe400078e0a2b */
[----:B------:R-:W-:Y:S01]  /*58b0*/  @!P0 IMAD.IADD R169, R169, 0x1, -R5 ;  /* 0x00000001a9a98824 */ /* 0x000fe200078e0a05 */
[----:B------:R-:W-:Y:S01]  /*58c0*/  ISETP.GT.U32.AND P0, PT, R5, R167, PT ;  /* 0x000000a70500720c */ /* 0x000fe20003f04070 */
[----:B------:R-:W-:-:S04]  /*58d0*/  IMAD.HI.U32 R47, R2, R175, RZ ;  /* 0x000000af022f7227 */ /* 0x000fc800078e00ff */
[----:B------:R-:W-:Y:S02]  /*58e0*/  @!P6 IMAD.IADD R171, R171, 0x1, -R5 ;  /* 0x00000001ababe824 */ /* 0x000fe400078e0a05 */
[----:B------:R-:W-:Y:S01]  /*58f0*/  @!P2 IMAD.MOV R166, RZ, RZ, -R166 ;  /* 0x000000ffffa6a224 */ /* 0x000fe200078e0aa6 */
[C---:B------:R-:W-:Y:S01]  /*5900*/  ISETP.GT.U32.AND P2, PT, R5.reuse, R169, PT ;  /* 0x000000a90500720c */ /* 0x040fe20003f44070 */
[----:B------:R-:W-:Y:S01]  /*5910*/  IMAD.HI.U32 R45, R2, R177, RZ ;  /* 0x000000b1022d7227 */ /* 0x000fe200078e00ff */
[----:B------:R-:W-:-:S03]  /*5920*/  ISETP.GT.U32.AND P6, PT, R5, R171, PT ;  /* 0x000000ab0500720c */ /* 0x000fc60003fc4070 */
[----:B------:R-:W-:Y:S02]  /*5930*/  IMAD R40, R5, R43, R40 ;  /* 0x0000002b05287224 */ /* 0x000fe400078e0228 */
[----:B------:R-:W-:Y:S02]  /*5940*/  IMAD.MOV R47, RZ, RZ, -R47 ;  /* 0x000000ffff2f7224 */ /* 0x000fe400078e0a2f */
[----:B------:R-:W-:-:S04]  /*5950*/  IMAD.HI.U32 R43, R2, R179, RZ ;  /* 0x000000b3022b7227 */ /* 0x000fc800078e00ff */
[----:B------:R-:W-:Y:S02]  /*5960*/  IMAD.MOV R45, RZ, RZ, -R45 ;  /* 0x000000ffff2d7224 */ /* 0x000fe400078e0a2d */
[----:B------:R-:W-:Y:S02]  /*5970*/  IMAD R175, R5, R47, R175 ;  /* 0x0000002f05af7224 */ /* 0x000fe400078e02af */
[----:B------:R-:W-:Y:S01]  /*5980*/  @!P0 IMAD.IADD R167, R167, 0x1, -R5 ;  /* 0x00000001a7a78824 */ /* 0x000fe200078e0a05 */
[C---:B------:R-:W-:Y:S01]  /*5990*/  ISETP.GT.U32.AND P0, PT, R5.reuse, R40, PT ;  /* 0x000000280500720c */ /* 0x040fe20003f04070 */
[----:B------:R-:W-:Y:S02]  /*59a0*/  IMAD.MOV R43, RZ, RZ, -R43 ;  /* 0x000000ffff2b7224 */ /* 0x000fe400078e0a2b */
[C---:B------:R-:W-:Y:S02]  /*59b0*/  IMAD R177, R5.reuse, R45, R177 ;  /* 0x0000002d05b17224 */ /* 0x040fe400078e02b1 */
[----:B------:R-:W-:Y:S01]  /*59c0*/  @!P4 IMAD.MOV R167, RZ, RZ, -R167 ;  /* 0x000000ffffa7c224 */ /* 0x000fe200078e0aa7 */
[C---:B------:R-:W-:Y:S01]  /*59d0*/  ISETP.GT.U32.AND P4, PT, R5.reuse, R175, PT ;  /* 0x000000af0500720c */ /* 0x040fe20003f84070 */
[----:B------:R-:W-:-:S02]  /*59e0*/  IMAD R179, R5, R43, R179 ;  /* 0x0000002b05b37224 */ /* 0x000fc400078e02b3 */
[--C-:B------:R-:W-:Y:S01]  /*59f0*/  @!P2 IMAD.IADD R169, R169, 0x1, -R5.reuse ;  /* 0x00000001a9a9a824 */ /* 0x100fe200078e0a05 */
[----:B------:R-:W-:Y:S01]  /*5a00*/  ISETP.GT.U32.AND P2, PT, R5, R177, PT ;  /* 0x000000b10500720c */ /* 0x000fe20003f44070 */
[--C-:B------:R-:W-:Y:S01]  /*5a10*/  @!P6 IMAD.IADD R171, R171, 0x1, -R5.reuse ;  /* 0x00000001ababe824 */ /* 0x100fe200078e0a05 */
[----:B------:R-:W-:Y:S01]  /*5a20*/  ISETP.GT.U32.AND P6, PT, R5, R179, PT ;  /* 0x000000b30500720c */ /* 0x000fe20003fc4070 */
[----:B------:R-:W-:Y:S01]  /*5a30*/  @!P0 IMAD.IADD R40, R40, 0x1, -R5 ;  /* 0x0000000128288824 */ /* 0x000fe200078e0a05 */
[----:B------:R-:W-:Y:S01]  /*5a40*/  ISETP.GE.AND P0, PT, R174, RZ, PT ;  /* 0x000000ffae00720c */ /* 0x000fe20003f06270 */
[----:B------:R-:W-:-:S04]  /*5a50*/  IMAD.HI.U32 R43, R2, R183, RZ ;  /* 0x000000b7022b7227 */ /* 0x000fc800078e00ff */
[----:B------:R-:W-:Y:S01]  /*5a60*/  @!P4 IMAD.IADD R175, R175, 0x1, -R5 ;  /* 0x00000001afafc824 */ /* 0x000fe200078e0a05 */
[----:B------:R-:W-:Y:S01]  /*5a70*/  ISETP.GT.U32.AND P4, PT, R5, R40, PT ;  /* 0x000000280500720c */ /* 0x000fe20003f84070 */
[----:B------:R-:W-:-:S04]  /*5a80*/  IMAD.HI.U32 R45, R2, R181, RZ ;  /* 0x000000b5022d7227 */ /* 0x000fc800078e00ff */
[----:B------:R-:W-:Y:S01]  /*5a90*/  @!P2 IMAD.IADD R177, R177, 0x1, -R5 ;  /* 0x00000001b1b1a824 */ /* 0x000fe200078e0a05 */
[----:B------:R-:W-:Y:S01]  /*5aa0*/  ISETP.GT.U32.AND P2, PT, R5, R175, PT ;  /* 0x000000af0500720c */ /* 0x000fe20003f44070 */
[----:B------:R-:W-:Y:S02]  /*5ab0*/  IMAD.MOV R43, RZ, RZ, -R43 ;  /* 0x000000ffff2b7224 */ /* 0x000fe400078e0a2b */
[----:B------:R-:W-:Y:S01]  /*5ac0*/  @!P6 IMAD.IADD R179, R179, 0x1, -R5 ;  /* 0x00000001b3b3e824 */ /* 0x000fe200078e0a05 */
[----:B------:R-:W-:Y:S01]  /*5ad0*/  ISETP.GT.U32.AND P6, PT, R5, R177, PT ;  /* 0x000000b10500720c */ /* 0x000fe20003fc4070 */
[----:B------:R-:W-:-:S04]  /*5ae0*/  IMAD.HI.U32 R6, R2, R185, RZ ;  /* 0x000000b902067227 */ /* 0x000fc800078e00ff */
[----:B------:R-:W-:Y:S02]  /*5af0*/  IMAD.MOV R45, RZ, RZ, -R45 ;  /* 0x000000ffff2d7224 */ /* 0x000fe400078e0a2d */
[C---:B------:R-:W-:Y:S02]  /*5b00*/  IMAD R183, R5.reuse, R43, R183 ;  /* 0x0000002b05b77224 */ /* 0x040fe400078e02b7 */
[----:B------:R-:W-:Y:S02]  /*5b10*/  IMAD.MOV R6, RZ, RZ, -R6 ;  /* 0x000000ffff067224 */ /* 0x000fe400078e0a06 */
[C---:B------:R-:W-:Y:S02]  /*5b20*/  IMAD R181, R5.reuse, R45, R181 ;  /* 0x0000002d05b57224 */ /* 0x040fe400078e02b5 */
[----:B------:R-:W-:Y:S01]  /*5b30*/  @!P4 IMAD.IADD R40, R40, 0x1, -R5 ;  /* 0x000000012828c824 */ /* 0x000fe200078e0a05 */
[C---:B------:R-:W-:Y:S01]  /*5b40*/  ISETP.GT.U32.AND P4, PT, R5.reuse, R183, PT ;  /* 0x000000b70500720c */ /* 0x040fe20003f84070 */
[C---:B------:R-:W-:Y:S01]  /*5b50*/  IMAD R185, R5.reuse, R6, R185 ;  /* 0x0000000605b97224 */ /* 0x040fe200078e02b9 */
[----:B------:R-:W-:Y:S01]  /*5b60*/  IABS R6, R36 ;  /* 0x0000002400067213 */ /* 0x000fe20000000000 */
[----:B------:R-:W-:Y:S01]  /*5b70*/  @!P1 IMAD.MOV R171, RZ, RZ, -R171 ;  /* 0x000000ffffab9224 */ /* 0x000fe200078e0aab */
[----:B------:R-:W-:Y:S01]  /*5b80*/  ISETP.GT.U32.AND P1, PT, R5, R181, PT ;  /* 0x000000b50500720c */ /* 0x000fe20003f24070 */
[----:B------:R-:W-:Y:S01]  /*5b90*/  @!P6 IMAD.IADD R177, R177, 0x1, -R5 ;  /* 0x00000001b1b1e824 */ /* 0x000fe200078e0a05 */
[----:B------:R-:W-:Y:S01]  /*5ba0*/  ISETP.GT.U32.AND P6, PT, R5, R185, PT ;  /* 0x000000b90500720c */ /* 0x000fe20003fc4070 */
[----:B------:R-:W-:-:S04]  /*5bb0*/  IMAD.HI.U32 R43, R2, R187, RZ ;  /* 0x000000bb022b7227 */ /* 0x000fc800078e00ff */
[--C-:B------:R-:W-:Y:S01]  /*5bc0*/  @!P2 IMAD.IADD R175, R175, 0x1, -R5.reuse ;  /* 0x00000001afafa824 */ /* 0x100fe200078e0a05 */
[----:B------:R-:W-:Y:S01]  /*5bd0*/  ISETP.GE.AND P2, PT, R155, RZ, PT ;  /* 0x000000ff9b00720c */ /* 0x000fe20003f46270 */
[--C-:B------:R-:W-:Y:S01]  /*5be0*/  @!P4 IMAD.IADD R183, R183, 0x1, -R5.reuse ;  /* 0x00000001b7b7c824 */ /* 0x100fe200078e0a05 */
[----:B------:R-:W-:Y:S01]  /*5bf0*/  ISETP.GE.AND P4, PT, R173, RZ, PT ;  /* 0x000000ffad00720c */ /* 0x000fe20003f86270 */
[----:B------:R-:W-:Y:S01]  /*5c00*/  IMAD.MOV.U32 R173, RZ, RZ, R40 ;  /* 0x000000ffffad7224 */ /* 0x000fe200078e0028 */
[----:B------:R-:W-:Y:S01]  /*5c10*/  IABS R40, R34 ;  /* 0x0000002200287213 */ /* 0x000fe20000000000 */
[--C-:B------:R-:W-:Y:S01]  /*5c20*/  @!P1 IMAD.IADD R181, R181, 0x1, -R5.reuse ;  /* 0x00000001b5b59824 */ /* 0x100fe200078e0a05 */
[----:B------:R-:W-:Y:S01]  /*5c30*/  ISETP.GE.AND P1, PT, R172, RZ, PT ;  /* 0x000000ffac00720c */ /* 0x000fe20003f26270 */
[----:B------:R-:W-:Y:S01]  /*5c40*/  @!P6 IMAD.IADD R185, R185, 0x1, -R5 ;  /* 0x00000001b9b9e824 */ /* 0x000fe200078e0a05 */
[----:B------:R-:W-:Y:S01]  /*5c50*/  IABS R155, R97 ;  /* 0x00000061009b7213 */ /* 0x000fe20000000000 */
[----:B------:R-:W-:Y:S01]  /*5c60*/  @!P3 IMAD.MOV R173, RZ, RZ, -R173 ;  /* 0x000000ffffadb224 */ /* 0x000fe200078e0aad */
[C---:B------:R-:W-:Y:S01]  /*5c70*/  ISETP.GT.U32.AND P3, PT, R5.reuse, R181, PT ;  /* 0x000000b50500720c */ /* 0x040fe20003f64070 */
[----:B------:R-:W-:Y:S01]  /*5c80*/  IMAD.MOV R45, RZ, RZ, -R43 ;  /* 0x000000ffff2d7224 */ /* 0x000fe200078e0a2b */
[----:B------:R-:W-:Y:S01]  /*5c90*/  ISETP.GT.U32.AND P6, PT, R5, R185, PT ;  /* 0x000000b90500720c */ /* 0x000fe20003fc4070 */
[----:B------:R-:W-:-:S04]  /*5ca0*/  IMAD.HI.U32 R43, R2, R6, RZ ;  /* 0x00000006022b7227 */ /* 0x000fc800078e00ff */
[----:B------:R-:W-:Y:S02]  /*5cb0*/  IMAD.MOV R43, RZ, RZ, -R43 ;  /* 0x000000ffff2b7224 */ /* 0x000fe400078e0a2b */
[C---:B------:R-:W-:Y:S02]  /*5cc0*/  IMAD R187, R5.reuse, R45, R187 ;  /* 0x0000002d05bb7224 */ /* 0x040fe400078e02bb */
[C---:B------:R-:W-:Y:S02]  /*5cd0*/  IMAD R6, R5.reuse, R43, R6 ;  /* 0x0000002b05067224 */ /* 0x040fe400078e0206 */
[----:B------:R-:W-:Y:S01]  /*5ce0*/  @!P0 IMAD.MOV R175, RZ, RZ, -R175 ;  /* 0x000000ffffaf8224 */ /* 0x000fe200078e0aaf */
[C---:B------:R-:W-:Y:S01]  /*5cf0*/  ISETP.GT.U32.AND P0, PT, R5.reuse, R183, PT ;  /* 0x000000b70500720c */ /* 0x040fe20003f04070 */
[----:B------:R-:W-:Y:S01]  /*5d00*/  @!P2 IMAD.MOV R177, RZ, RZ, -R177 ;  /* 0x000000ffffb1a224 */ /* 0x000fe200078e0ab1 */
[----:B------:R-:W-:Y:S01]  /*5d10*/  ISETP.GT.U32.AND P2, PT, R5, R187, PT ;  /* 0x000000bb0500720c */ /* 0x000fe20003f44070 */
[--C-:B------:R-:W-:Y:S01]  /*5d20*/  @!P3 IMAD.IADD R181, R181, 0x1, -R5.reuse ;  /* 0x00000001b5b5b824 */ /* 0x100fe200078e0a05 */
[----:B------:R-:W-:Y:S01]  /*5d30*/  ISETP.GT.U32.AND P3, PT, R5, R6, PT ;  /* 0x000000060500720c */ /* 0x000fe20003f64070 */
[----:B------:R-:W-:Y:S01]  /*5d40*/  @!P6 IMAD.IADD R185, R185, 0x1, -R5 ;  /* 0x00000001b9b9e824 */ /* 0x000fe200078e0a05 */
[----:B------:R-:W-:Y:S01]  /*5d50*/  ISETP.GE.AND P6, PT, R36, RZ, PT ;  /* 0x000000ff2400720c */ /* 0x000fe20003fc6270 */
[----:B------:R-:W-:-:S04]  /*5d60*/  IMAD.HI.U32 R36, R2, R40, RZ ;  /* 0x0000002802247227 */ /* 0x000fc800078e00ff */
[----:B------:R-:W-:Y:S02]  /*5d70*/  IMAD.MOV R36, RZ, RZ, -R36 ;  /* 0x000000ffff247224 */ /* 0x000fe400078e0a24 */
[--C-:B------:R-:W-:Y:S01]  /*5d80*/  @!P0 IMAD.IADD R183, R183, 0x1, -R5.reuse ;  /* 0x00000001b7b78824 */ /* 0x100fe200078e0a05 */
[----:B------:R-:W-:Y:S01]  /*5d90*/  ISETP.GE.AND P0, PT, R38, RZ, PT ;  /* 0x000000ff2600720c */ /* 0x000fe20003f06270 */
[--C-:B------:R-:W-:Y:S01]  /*5da0*/  @!P2 IMAD.IADD R187, R187, 0x1, -R5.reuse ;  /* 0x00000001bbbba824 */ /* 0x100fe200078e0a05 */
[----:B------:R-:W-:Y:S01]  /*5db0*/  ISETP.GE.AND P2, PT, R34, RZ, PT ;  /* 0x000000ff2200720c */ /* 0x000fe20003f46270 */
[----:B------:R-:W-:Y:S02]  /*5dc0*/  @!P3 IMAD.IADD R6, R6, 0x1, -R5 ;  /* 0x000000010606b824 */ /* 0x000fe400078e0a05 */
[C---:B------:R-:W-:Y:S01]  /*5dd0*/  IMAD R191, R5.reuse, R36, R40 ;  /* 0x0000002405bf7224 */ /* 0x040fe200078e0228 */
[C---:B------:R-:W-:Y:S01]  /*5de0*/  ISETP.GT.U32.AND P3, PT, R5.reuse, R187, PT ;  /* 0x000000bb0500720c */ /* 0x040fe20003f64070 */
[----:B------:R-:W-:Y:S01]  /*5df0*/  @!P1 IMAD.MOV R181, RZ, RZ, -R181 ;  /* 0x000000ffffb59224 */ /* 0x000fe200078e0ab5 */
[C---:B------:R-:W-:Y:S01]  /*5e00*/  ISETP.GT.U32.AND P1, PT, R5.reuse, R6, PT ;  /* 0x000000060500720c */ /* 0x040fe20003f24070 */
[----:B------:R-:W-:Y:S01]  /*5e10*/  @!P4 IMAD.MOV R183, RZ, RZ, -R183 ;  /* 0x000000ffffb7c224 */ /* 0x000fe200078e0ab7 */
[----:B------:R-:W-:Y:S01]  /*5e20*/  ISETP.GT.U32.AND P4, PT, R5, R191, PT ;  /* 0x000000bf0500720c */ /* 0x000fe20003f84070 */
[----:B------:R-:W-:-:S04]  /*5e30*/  IMAD.HI.U32 R34, R2, R193, RZ ;  /* 0x000000c102227227 */ /* 0x000fc800078e00ff */
[----:B------:R-:W-:Y:S02]  /*5e40*/  IMAD.MOV R34, RZ, RZ, -R34 ;  /* 0x000000ffff227224 */ /* 0x000fe400078e0a22 */
[----:B------:R-:W-:Y:S01]  /*5e50*/  @!P5 IMAD.MOV R169, RZ, RZ, -R169 ;  /* 0x000000ffffa9d224 */ /* 0x000fe200078e0aa9 */
[----:B------:R-:W-:Y:S01]  /*5e60*/  ISETP.GT.U32.AND P5, PT, R5, R179, PT ;  /* 0x000000b30500720c */ /* 0x000fe20003fa4070 */
[--C-:B------:R-:W-:Y:S01]  /*5e70*/  @!P3 IMAD.IADD R187, R187, 0x1, -R5.reuse ;  /* 0x00000001bbbbb824 */ /* 0x100fe200078e0a05 */
[----:B------:R-:W-:Y:S01]  /*5e80*/  ISETP.GE.AND P3, PT, R30, RZ, PT ;  /* 0x000000ff1e00720c */ /* 0x000fe20003f66270 */
[--C-:B------:R-:W-:Y:S01]  /*5e90*/  @!P1 IMAD.IADD R6, R6, 0x1, -R5.reuse ;  /* 0x0000000106069824 */ /* 0x100fe200078e0a05 */
[----:B------:R-:W-:Y:S01]  /*5ea0*/  ISETP.GE.AND P1, PT, R26, RZ, PT ;  /* 0x000000ff1a00720c */ /* 0x000fe20003f26270 */
[----:B------:R-:W-:Y:S01]  /*5eb0*/  @!P4 IMAD.IADD R191, R191, 0x1, -R5 ;  /* 0x00000001bfbfc824 */ /* 0x000fe200078e0a05 */
[----:B------:R-:W-:Y:S01]  /*5ec0*/  ISETP.GE.AND P4, PT, R28, RZ, PT ;  /* 0x000000ff1c00720c */ /* 0x000fe20003f86270 */
[----:B------:R-:W-:-:S02]  /*5ed0*/  IMAD R193, R5, R34, R193 ;  /* 0x0000002205c17224 */ /* 0x000fc400078e02c1 */
[----:B------:R-:W-:Y:S01]  /*5ee0*/  @!P0 IMAD.MOV R187, RZ, RZ, -R187 ;  /* 0x000000ffffbb8224 */ /* 0x000fe200078e0abb */
[----:B------:R-:W-:Y:S01]  /*5ef0*/  ISETP.GT.U32.AND P0, PT, R5, R191, PT ;  /* 0x000000bf0500720c */ /* 0x000fe20003f04070 */
[----:B------:R-:W-:Y:S02]  /*5f00*/  IMAD.MOV.U32 R189, RZ, RZ, R6 ;  /* 0x000000ffffbd7224 */ /* 0x000fe400078e0006 */
[----:B------:R-:W-:-:S04]  /*5f10*/  IMAD.HI.U32 R36, R2, R195, RZ ;  /* 0x000000c302247227 */ /* 0x000fc800078e00ff */
[----:B------:R-:W-:Y:S01]  /*5f20*/  @!P6 IMAD.MOV R189, RZ, RZ, -R189 ;  /* 0x000000ffffbde224 */ /* 0x000fe200078e0abd */
        /* <DEDUP_REMOVED lines=9> */
[----:B------:R-:W-:Y:S02]  /*5fc0*/  IMAD R197, R5, R26, R197 ;  /* 0x0000001a05c57224 */ /* 0x000fe400078e02c5 */
[----:B------:R-:W-:-:S02]  /*5fd0*/  @!P6 IMAD.IADD R193, R193, 0x1, -R5 ;  /* 0x00000001c1c1e824 */ /* 0x000fc400078e0a05 */
[----:B------:R-:W-:Y:S01]  /*5fe0*/  IMAD.HI.U32 R6, R2, R199, RZ ;  /* 0x000000c702067227 */ /* 0x000fe200078e00ff */
[----:B------:R-:W-:-:S03]  /*5ff0*/  ISETP.GT.U32.AND P6, PT, R5, R197, PT ;  /* 0x000000c50500720c */ /* 0x000fc60003fc4070 */
[----:B------:R-:W-:Y:S02]  /*6000*/  @!P2 IMAD.MOV R191, RZ, RZ, -R191 ;  /* 0x000000ffffbfa224 */ /* 0x000fe400078e0abf */
[----:B------:R-:W-:Y:S01]  /*6010*/  @!P5 IMAD.MOV R179, RZ, RZ, -R179 ;  /* 0x000000ffffb3d224 */ /* 0x000fe200078e0ab3 */
[----:B------:R-:W-:Y:S01]  /*6020*/  ISETP.GE.AND P5, PT, R153, RZ, PT ;  /* 0x000000ff9900720c */ /* 0x000fe20003fa6270 */
[----:B------:R-:W-:Y:S01]  /*6030*/  @!P0 IMAD.IADD R195, R195, 0x1, -R5 ;  /* 0x00000001c3c38824 */ /* 0x000fe200078e0a05 */
[C---:B------:R-:W-:Y:S01]  /*6040*/  ISETP.GT.U32.AND P0, PT, R5.reuse, R193, PT ;  /* 0x000000c10500720c */ /* 0x040fe20003f04070 */
[----:B------:R-:W-:Y:S01]  /*6050*/  IMAD.MOV R6, RZ, RZ, -R6 ;  /* 0x000000ffff067224 */ /* 0x000fe200078e0a06 */
[----:B------:R-:W-:Y:S01]  /*6060*/  IABS R153, R132 ;  /* 0x0000008400997213 */ /* 0x000fe20000000000 */
[----:B------:R-:W-:Y:S01]  /*6070*/  IMAD.HI.U32 R26, R2, R203, RZ ;  /* 0x000000cb021a7227 */ /* 0x000fe200078e00ff */
[----:B------:R-:W-:-:S03]  /*6080*/  ISETP.GT.U32.AND P2, PT, R5, R195, PT ;  /* 0x000000c30500720c */ /* 0x000fc60003f44070 */
[----:B------:R-:W-:Y:S02]  /*6090*/  @!P6 IMAD.IADD R197, R197, 0x1, -R5 ;  /* 0x00000001c5c5e824 */ /* 0x000fe400078e0a05 */
[C---:B------:R-:W-:Y:S02]  /*60a0*/  IMAD R199, R5.reuse, R6, R199 ;  /* 0x0000000605c77224 */ /* 0x040fe400078e02c7 */
[----:B------:R-:W-:Y:S01]  /*60b0*/  IMAD.HI.U32 R6, R2, R205, RZ ;  /* 0x000000cd02067227 */ /* 0x000fe200078e00ff */
[----:B------:R-:W-:-:S03]  /*60c0*/  ISETP.GT.U32.AND P6, PT, R5, R197, PT ;  /* 0x000000c50500720c */ /* 0x000fc60003fc4070 */
[----:B------:R-:W-:Y:S02]  /*60d0*/  IMAD.MOV R26, RZ, RZ, -R26 ;  /* 0x000000ffff1a7224 */ /* 0x000fe400078e0a1a */
[----:B------:R-:W-:Y:S01]  /*60e0*/  @!P5 IMAD.MOV R185, RZ, RZ, -R185 ;  /* 0x000000ffffb9d224 */ /* 0x000fe200078e0ab9 */
[----:B------:R-:W-:Y:S01]  /*60f0*/  ISETP.GE.AND P5, PT, R32, RZ, PT ;  /* 0x000000ff2000720c */ /* 0x000fe20003fa6270 */
[----:B------:R-:W-:-:S04]  /*6100*/  IMAD.HI.U32 R28, R2, R201, RZ ;  /* 0x000000c9021c7227 */ /* 0x000fc800078e00ff */
[----:B------:R-:W-:Y:S02]  /*6110*/  IMAD.MOV R6, RZ, RZ, -R6 ;  /* 0x000000ffff067224 */ /* 0x000fe400078e0a06 */
[C---:B------:R-:W-:Y:S02]  /*6120*/  IMAD R203, R5.reuse, R26, R203 ;  /* 0x0000001a05cb7224 */ /* 0x040fe400078e02cb */
[----:B------:R-:W-:Y:S02]  /*6130*/  IMAD.MOV R28, RZ, RZ, -R28 ;  /* 0x000000ffff1c7224 */ /* 0x000fe400078e0a1c */
[----:B------:R-:W-:Y:S02]  /*6140*/  IMAD R205, R5, R6, R205 ;  /* 0x0000000605cd7224 */ /* 0x000fe400078e02cd */
[----:B------:R-:W-:Y:S01]  /*6150*/  @!P2 IMAD.IADD R195, R195, 0x1, -R5 ;  /* 0x00000001c3c3a824 */ /* 0x000fe200078e0a05 */
[C---:B------:R-:W-:Y:S01]  /*6160*/  ISETP.GT.U32.AND P2, PT, R5.reuse, R203, PT ;  /* 0x000000cb0500720c */ /* 0x040fe20003f44070 */
[----:B------:R-:W-:-:S02]  /*6170*/  IMAD R201, R5, R28, R201 ;  /* 0x0000001c05c97224 */ /* 0x000fc400078e02c9 */
[--C-:B------:R-:W-:Y:S01]  /*6180*/  @!P0 IMAD.IADD R193, R193, 0x1, -R5.reuse ;  /* 0x00000001c1c18824 */ /* 0x100fe200078e0a05 */
[----:B------:R-:W-:Y:S01]  /*6190*/  ISETP.GT.U32.AND P0, PT, R5, R199, PT ;  /* 0x000000c70500720c */ /* 0x000fe20003f04070 */
[----:B------:R-:W-:Y:S01]  /*61a0*/  @!P6 IMAD.IADD R197, R197, 0x1, -R5 ;  /* 0x00000001c5c5e824 */ /* 0x000fe200078e0a05 */
[C---:B------:R-:W-:Y:S01]  /*61b0*/  ISETP.GT.U32.AND P6, PT, R5.reuse, R205, PT ;  /* 0x000000cd0500720c */ /* 0x040fe20003fc4070 */
[----:B------:R-:W-:Y:S01]  /*61c0*/  @!P5 IMAD.MOV R193, RZ, RZ, -R193 ;  /* 0x000000ffffc1d224 */ /* 0x000fe200078e0ac1 */
[----:B------:R-:W-:Y:S01]  /*61d0*/  ISETP.GT.U32.AND P5, PT, R5, R201, PT ;  /* 0x000000c90500720c */ /* 0x000fe20003fa4070 */
[----:B------:R-:W-:-:S04]  /*61e0*/  IMAD.HI.U32 R28, R2, R207, RZ ;  /* 0x000000cf021c7227 */ /* 0x000fc800078e00ff */
[----:B------:R-:W-:Y:S02]  /*61f0*/  @!P2 IMAD.IADD R203, R203, 0x1, -R5 ;  /* 0x00000001cbcba824 */ /* 0x000fe400078e0a05 */
[----:B------:R-:W-:Y:S02]  /*6200*/  IMAD.MOV R28, RZ, RZ, -R28 ;  /* 0x000000ffff1c7224 */ /* 0x000fe400078e0a1c */
[----:B------:R-:W-:-:S04]  /*6210*/  IMAD.HI.U32 R6, R2, R211, RZ ;  /* 0x000000d302067227 */ /* 0x000fc800078e00ff */
[--C-:B------:R-:W-:Y:S01]  /*6220*/  @!P6 IMAD.IADD R205, R205, 0x1, -R5.reuse ;  /* 0x00000001cdcde824 */ /* 0x100fe200078e0a05 */
[----:B------:R-:W-:Y:S01]  /*6230*/  ISETP.GT.U32.AND P6, PT, R5, R203, PT ;  /* 0x000000cb0500720c */ /* 0x000fe20003fc4070 */
[--C-:B------:R-:W-:Y:S02]  /*6240*/  @!P5 IMAD.IADD R201, R201, 0x1, -R5.reuse ;  /* 0x00000001c9c9d824 */ /* 0x100fe400078e0a05 */
[----:B------:R-:W-:Y:S01]  /*6250*/  @!P0 IMAD.IADD R199, R199, 0x1, -R5 ;  /* 0x00000001c7c78824 */ /* 0x000fe200078e0a05 */
[----:B------:R-:W-:Y:S01]  /*6260*/  ISETP.GE.AND P0, PT, R24, RZ, PT ;  /* 0x000000ff1800720c */ /* 0x000fe20003f06270 */
[C---:B------:R-:W-:Y:S01]  /*6270*/  IMAD R207, R5.reuse, R28, R207 ;  /* 0x0000001c05cf7224 */ /* 0x040fe200078e02cf */
[C---:B------:R-:W-:Y:S01]  /*6280*/  ISETP.GT.U32.AND P2, PT, R5.reuse, R201, PT ;  /* 0x000000c90500720c */ /* 0x040fe20003f44070 */
[----:B------:R-:W-:Y:S01]  /*6290*/  IMAD.MOV R6, RZ, RZ, -R6 ;  /* 0x000000ffff067224 */ /* 0x000fe200078e0a06 */
[C---:B------:R-:W-:Y:S01]  /*62a0*/  ISETP.GT.U32.AND P5, PT, R5.reuse, R199, PT ;  /* 0x000000c70500720c */ /* 0x040fe20003fa4070 */
[----:B------:R-:W-:Y:S01]  /*62b0*/  @!P1 IMAD.MOV R197, RZ, RZ, -R197 ;  /* 0x000000ffffc59224 */ /* 0x000fe200078e0ac5 */
[C---:B------:R-:W-:Y:S01]  /*62c0*/  ISETP.GT.U32.AND P1, PT, R5.reuse, R207, PT ;  /* 0x000000cf0500720c */ /* 0x040fe20003f24070 */
[C---:B------:R-:W-:Y:S01]  /*62d0*/  IMAD R211, R5.reuse, R6, R211 ;  /* 0x0000000605d37224 */ /* 0x040fe200078e02d3 */
[----:B------:R-:W-:Y:S01]  /*62e0*/  IABS R6, R15 ;  /* 0x0000000f00067213 */ /* 0x000fe20000000000 */
[----:B------:R-:W-:Y:S01]  /*62f0*/  @!P3 IMAD.MOV R195, RZ, RZ, -R195 ;  /* 0x000000ffffc3b224 */ /* 0x000fe200078e0ac3 */
[----:B------:R-:W-:Y:S01]  /*6300*/  ISETP.GT.U32.AND P3, PT, R5, R205, PT ;  /* 0x000000cd0500720c */ /* 0x000fe20003f64070 */
[----:B------:R-:W-:-:S04]  /*6310*/  IMAD.HI.U32 R26, R2, R209, RZ ;  /* 0x000000d1021a7227 */ /* 0x000fc800078e00ff */
[--C-:B------:R-:W-:Y:S01]  /*6320*/  @!P6 IMAD.IADD R203, R203, 0x1, -R5.reuse ;  /* 0x00000001cbcbe824 */ /* 0x100fe200078e0a05 */
[----:B------:R-:W-:Y:S01]  /*6330*/  ISETP.GT.U32.AND P6, PT, R5, R211, PT ;  /* 0x000000d30500720c */ /* 0x000fe20003fc4070 */
[----:B------:R-:W-:Y:S02]  /*6340*/  IMAD.MOV R26, RZ, RZ, -R26 ;  /* 0x000000ffff1a7224 */ /* 0x000fe400078e0a1a */
[----:B------:R-:W-:Y:S01]  /*6350*/  @!P2 IMAD.IADD R201, R201, 0x1, -R5 ;  /* 0x00000001c9c9a824 */ /* 0x000fe200078e0a05 */
[----:B------:R-:W-:Y:S01]  /*6360*/  ISETP.GE.AND P2, PT, R18, RZ, PT ;  /* 0x000000ff1200720c */ /* 0x000fe20003f46270 */
[----:B------:R-:W-:Y:S02]  /*6370*/  IMAD R209, R5, R26, R209 ;  /* 0x0000001a05d17224 */ /* 0x000fe400078e02d1 */
[--C-:B------:R-:W-:Y:S02]  /*6380*/  @!P5 IMAD.IADD R199, R199, 0x1, -R5.reuse ;  /* 0x00000001c7c7d824 */ /* 0x100fe400078e0a05 */
[----:B------:R-:W-:Y:S01]  /*6390*/  @!P1 IMAD.IADD R207, R207, 0x1, -R5 ;  /* 0x00000001cfcf9824 */ /* 0x000fe200078e0a05 */
[----:B------:R-:W-:Y:S01]  /*63a0*/  ISETP.GT.U32.AND P5, PT, R5, R209, PT ;  /* 0x000000d10500720c */ /* 0x000fe20003fa4070 */
[----:B------:R-:W-:Y:S01]  /*63b0*/  IMAD.HI.U32 R18, R2, R213, RZ ;  /* 0x000000d502127227 */ /* 0x000fe200078e00ff */
[----:B------:R-:W-:-:S03]  /*63c0*/  ISETP.GE.AND P1, PT, R20, RZ, PT ;  /* 0x000000ff1400720c */ /* 0x000fc60003f26270 */
[----:B------:R-:W-:Y:S01]  /*63d0*/  @!P3 IMAD.IADD R205, R205, 0x1, -R5 ;  /* 0x00000001cdcdb824 */ /* 0x000fe200078e0a05 */
[----:B------:R-:W-:Y:S01]  /*63e0*/  ISETP.GE.AND P3, PT, R19, RZ, PT ;  /* 0x000000ff1300720c */ /* 0x000fe20003f66270 */
[----:B------:R-:W-:Y:S01]  /*63f0*/  @!P4 IMAD.MOV R199, RZ, RZ, -R199 ;  /* 0x000000ffffc7c224 */ /* 0x000fe200078e0ac7 */
[----:B------:R-:W-:Y:S01]  /*6400*/  ISETP.GT.U32.AND P4, PT, R5, R207, PT ;  /* 0x000000cf0500720c */ /* 0x000fe20003f84070 */
[----:B------:R-:W-:Y:S02]  /*6410*/  IMAD.MOV R19, RZ, RZ, -R18 ;  /* 0x000000ffff137224 */ /* 0x000fe400078e0a12 */
[----:B------:R-:W-:-:S04]  /*6420*/  IMAD.HI.U32 R18, R2, R6, RZ ;  /* 0x0000000602127227 */ /* 0x000fc800078e00ff */
[--C-:B------:R-:W-:Y:S02]  /*6430*/  @!P6 IMAD.IADD R211, R211, 0x1, -R5.reuse ;  /* 0x00000001d3d3e824 */ /* 0x100fe400078e0a05 */
[----:B------:R-:W-:Y:S02]  /*6440*/  IMAD.MOV R18, RZ, RZ, -R18 ;  /* 0x000000ffff127224 */ /* 0x000fe400078e0a12 */
[----:B------:R-:W-:Y:S01]  /*6450*/  @!P5 IMAD.IADD R209, R209, 0x1, -R5 ;  /* 0x00000001d1d1d824 */ /* 0x000fe200078e0a05 */
[C---:B------:R-:W-:Y:S01]  /*6460*/  ISETP.GT.U32.AND P6, PT, R5.reuse, R211, PT ;  /* 0x000000d30500720c */ /* 0x040fe20003fc4070 */
[C---:B------:R-:W-:Y:S01]  /*6470*/  IMAD R6, R5.reuse, R18, R6 ;  /* 0x0000001205067224 */ /* 0x040fe200078e0206 */
[----:B------:R-:W-:Y:S01]  /*6480*/  ISETP.GE.AND P5, PT, R22, RZ, PT ;  /* 0x000000ff1600720c */ /* 0x000fe20003fa6270 */
[----:B------:R-:W-:Y:S01]  /*6490*/  IMAD R213, R5, R19, R213 ;  /* 0x0000001305d57224 */ /* 0x000fe200078e02d5 */
[----:B------:R-:W-:Y:S01]  /*64a0*/  IABS R19, R14 ;  /* 0x0000000e00137213 */ /* 0x000fe20000000000 */
[----:B------:R-:W-:Y:S01]  /*64b0*/  @!P4 IMAD.IADD R207, R207, 0x1, -R5 ;  /* 0x00000001cfcfc824 */ /* 0x000fe200078e0a05 */
[C---:B------:R-:W-:Y:S01]  /*64c0*/  ISETP.GT.U32.AND P4, PT, R5.reuse, R6, PT ;  /* 0x000000060500720c */ /* 0x040fe20003f84070 */
[----:B------:R-:W-:Y:S01]  /*64d0*/  @!P0 IMAD.MOV R201, RZ, RZ, -R201 ;  /* 0x000000ffffc98224 */ /* 0x000fe200078e0ac9 */
[C---:B------:R-:W-:Y:S01]  /*64e0*/  ISETP.GT.U32.AND P0, PT, R5.reuse, R209, PT ;  /* 0x000000d10500720c */ /* 0x040fe20003f04070 */
[----:B------:R-:W-:Y:S01]  /*64f0*/  @!P2 IMAD.MOV R203, RZ, RZ, -R203 ;  /* 0x000000ffffcba224 */ /* 0x000fe200078e0acb */
[----:B------:R-:W-:Y:S01]  /*6500*/  ISETP.GT.U32.AND P2, PT, R5, R213, PT ;  /* 0x000000d50500720c */ /* 0x000fe20003f44070 */
[----:B------:R-:W-:Y:S01]  /*6510*/  @!P1 IMAD.MOV R207, RZ, RZ, -R207 ;  /* 0x000000ffffcf9224 */ /* 0x000fe200078e0acf */
[----:B------:R-:W-:Y:S01]  /*6520*/  IABS R18, R141 ;  /* 0x0000008d00127213 */ /* 0x000fe20000000000 */
[----:B------:R-:W-:Y:S01]  /*6530*/  @!P6 IMAD.IADD R211, R211, 0x1, -R5 ;  /* 0x00000001d3d3e824 */ /* 0x000fe200078e0a05 */
[----:B------:R-:W-:Y:S01]  /*6540*/  ISETP.GE.AND P6, PT, R15, RZ, PT ;  /* 0x000000ff0f00720c */ /* 0x000fe20003fc6270 */
[----:B------:R-:W-:Y:S01]  /*6550*/  IMAD.HI.U32 R15, R2, R19, RZ ;  /* 0x00000013020f7227 */ /* 0x000fe200078e00ff */
[----:B------:R-:W-:-:S03]  /*6560*/  IABS R22, R124 ;  /* 0x0000007c00167213 */ /* 0x000fc60000000000 */
        /* <DEDUP_REMOVED lines=8> */
[----:B------:R-:W-:Y:S01]  /*65f0*/  @!P5 IMAD.MOV R209, RZ, RZ, -R209 ;  /* 0x000000ffffd1d224 */ /* 0x000fe200078e0ad1 */
[C---:B------:R-:W-:Y:S01]  /*6600*/  ISETP.GT.U32.AND P1, PT, R5.reuse, R213, PT ;  /* 0x000000d50500720c */ /* 0x040fe20003f24070 */
[----:B------:R-:W-:Y:S01]  /*6610*/  IMAD.HI.U32 R14, R2, R219, RZ ;  /* 0x000000db020e7227 */ /* 0x000fe200078e00ff */
[----:B------:R-:W-:-:S03]  /*6620*/  ISETP.GT.U32.AND P5, PT, R5, R217, PT ;  /* 0x000000d90500720c */ /* 0x000fc60003fa4070 */
[----:B------:R-:W-:Y:S02]  /*6630*/  IMAD.MOV R14, RZ, RZ, -R14 ;  /* 0x000000ffff0e7224 */ /* 0x000fe400078e0a0e */
[----:B------:R-:W-:-:S04]  /*6640*/  IMAD.HI.U32 R15, R2, R221, RZ ;  /* 0x000000dd020f7227 */ /* 0x000fc800078e00ff */
[--C-:B------:R-:W-:Y:S01]  /*6650*/  @!P4 IMAD.IADD R6, R6, 0x1, -R5.reuse ;  /* 0x000000010606c824 */ /* 0x100fe200078e0a05 */
[----:B------:R-:W-:Y:S01]  /*6660*/  ISETP.GE.AND P4, PT, R11, RZ, PT ;  /* 0x000000ff0b00720c */ /* 0x000fe20003f86270 */
[--C-:B------:R-:W-:Y:S01]  /*6670*/  @!P1 IMAD.IADD R213, R213, 0x1, -R5.reuse ;  /* 0x00000001d5d59824 */ /* 0x100fe200078e0a05 */
[----:B------:R-:W-:Y:S01]  /*6680*/  ISETP.GE.AND P1, PT, R12, RZ, PT ;  /* 0x000000ff0c00720c */ /* 0x000fe20003f26270 */
[----:B------:R-:W-:Y:S01]  /*6690*/  @!P5 IMAD.IADD R217, R217, 0x1, -R5 ;  /* 0x00000001d9d9d824 */ /* 0x000fe200078e0a05 */
[----:B------:R-:W-:Y:S01]  /*66a0*/  ISETP.GE.AND P5, PT, R10, RZ, PT ;  /* 0x000000ff0a00720c */ /* 0x000fe20003fa6270 */
[C---:B------:R-:W-:Y:S02]  /*66b0*/  IMAD R219, R5.reuse, R14, R219 ;  /* 0x0000000e05db7224 */ /* 0x040fe400078e02db */
[----:B------:R-:W-:Y:S02]  /*66c0*/  IMAD.MOV.U32 R215, RZ, RZ, R6 ;  /* 0x000000ffffd77224 */ /* 0x000fe400078e0006 */
[----:B------:R-:W-:Y:S01]  /*66d0*/  @!P0 IMAD.MOV R213, RZ, RZ, -R213 ;  /* 0x000000ffffd58224 */ /* 0x000fe200078e0ad5 */
[C---:B------:R-:W-:Y:S01]  /*66e0*/  ISETP.GT.U32.AND P0, PT, R5.reuse, R217, PT ;  /* 0x000000d90500720c */ /* 0x040fe20003f04070 */
[----:B------:R-:W-:Y:S01]  /*66f0*/  @!P6 IMAD.MOV R215, RZ, RZ, -R215 ;  /* 0x000000ffffd7e224 */ /* 0x000fe200078e0ad7 */
[----:B------:R-:W-:Y:S01]  /*6700*/  ISETP.GT.U32.AND P6, PT, R5, R219, PT ;  /* 0x000000db0500720c */ /* 0x000fe20003fc4070 */
[----:B------:R-:W-:-:S04]  /*6710*/  IMAD.HI.U32 R10, R2, R223, RZ ;  /* 0x000000df020a7227 */ /* 0x000fc800078e00ff */
[----:B------:R-:W-:Y:S02]  /*6720*/  IMAD.MOV R15, RZ, RZ, -R15 ;  /* 0x000000ffff0f7224 */ /* 0x000fe400078e0a0f */
[----:B------:R-:W-:Y:S02]  /*6730*/  IMAD.MOV R10, RZ, RZ, -R10 ;  /* 0x000000ffff0a7224 */ /* 0x000fe400078e0a0a */
[C---:B------:R-:W-:Y:S02]  /*6740*/  IMAD R221, R5.reuse, R15, R221 ;  /* 0x0000000f05dd7224 */ /* 0x040fe400078e02dd */
[----:B------:R-:W-:Y:S02]  /*6750*/  IMAD R223, R5, R10, R223 ;  /* 0x0000000a05df7224 */ /* 0x000fe400078e02df */
[--C-:B------:R-:W-:Y:S01]  /*6760*/  @!P0 IMAD.IADD R217, R217, 0x1, -R5.reuse ;  /* 0x00000001d9d98824 */ /* 0x100fe200078e0a05 */
[----:B------:R-:W-:Y:S01]  /*6770*/  ISETP.GT.U32.AND P0, PT, R5, R221, PT ;  /* 0x000000dd0500720c */ /* 0x000fe20003f04070 */
[----:B------:R-:W-:Y:S01]  /*6780*/  @!P6 IMAD.IADD R219, R219, 0x1, -R5 ;  /* 0x00000001dbdbe824 */ /* 0x000fe200078e0a05 */
[----:B------:R-:W-:Y:S01]  /*6790*/  ISETP.GT.U32.AND P6, PT, R5, R223, PT ;  /* 0x000000df0500720c */ /* 0x000fe20003fc4070 */
[----:B------:R-:W-:Y:S01]  /*67a0*/  @!P3 IMAD.MOV R205, RZ, RZ, -R205 ;  /* 0x000000ffffcdb224 */ /* 0x000fe200078e0acd */
[----:B------:R-:W-:Y:S01]  /*67b0*/  ISETP.GE.AND P3, PT, R17, RZ, PT ;  /* 0x000000ff1100720c */ /* 0x000fe20003f66270 */
[----:B------:R-:W-:-:S04]  /*67c0*/  IMAD.HI.U32 R6, R2, R225, RZ ;  /* 0x000000e102067227 */ /* 0x000fc800078e00ff */
[----:B------:R-:W-:Y:S02]  /*67d0*/  IMAD.MOV R6, RZ, RZ, -R6 ;  /* 0x000000ffff067224 */ /* 0x000fe400078e0a06 */
[----:B------:R-:W-:-:S04]  /*67e0*/  IMAD.HI.U32 R11, R2, R227, RZ ;  /* 0x000000e3020b7227 */ /* 0x000fc800078e00ff */
[--C-:B------:R-:W-:Y:S01]  /*67f0*/  @!P0 IMAD.IADD R221, R221, 0x1, -R5.reuse ;  /* 0x00000001dddd8824 */ /* 0x100fe200078e0a05 */
[----:B------:R-:W-:Y:S01]  /*6800*/  ISETP.GT.U32.AND P0, PT, R5, R219, PT ;  /* 0x000000db0500720c */ /* 0x000fe20003f04070 */
[----:B------:R-:W-:Y:S02]  /*6810*/  @!P6 IMAD.IADD R223, R223, 0x1, -R5 ;  /* 0x00000001dfdfe824 */ /* 0x000fe400078e0a05 */
[----:B------:R-:W-:Y:S01]  /*6820*/  @!P3 IMAD.MOV R211, RZ, RZ, -R211 ;  /* 0x000000ffffd3b224 */ /* 0x000fe200078e0ad3 */
[----:B------:R-:W-:Y:S01]  /*6830*/  ISETP.GE.AND P3, PT, R13, RZ, PT ;  /* 0x000000ff0d00720c */ /* 0x000fe20003f66270 */
[C---:B------:R-:W-:Y:S01]  /*6840*/  IMAD R225, R5.reuse, R6, R225 ;  /* 0x0000000605e17224 */ /* 0x040fe200078e02e1 */
[----:B------:R-:W-:Y:S01]  /*6850*/  ISETP.GT.U32.AND P6, PT, R5, R223, PT ;  /* 0x000000df0500720c */ /* 0x000fe20003fc4070 */
[----:B------:R-:W-:-:S04]  /*6860*/  IMAD.HI.U32 R6, R2, R231, RZ ;  /* 0x000000e702067227 */ /* 0x000fc800078e00ff */
[----:B------:R-:W-:Y:S01]  /*6870*/  @!P2 IMAD.MOV R217, RZ, RZ, -R217 ;  /* 0x000000ffffd9a224 */ /* 0x000fe200078e0ad9 */
[----:B------:R-:W-:Y:S01]  /*6880*/  ISETP.GT.U32.AND P2, PT, R5, R221, PT ;  /* 0x000000dd0500720c */ /* 0x000fe20003f44070 */
[----:B------:R-:W-:-:S04]  /*6890*/  IMAD.HI.U32 R10, R2, R229, RZ ;  /* 0x000000e5020a7227 */ /* 0x000fc800078e00ff */
[----:B------:R-:W-:Y:S02]  /*68a0*/  IMAD.MOV R11, RZ, RZ, -R11 ;  /* 0x000000ffff0b7224 */ /* 0x000fe400078e0a0b */
[----:B------:R-:W-:Y:S02]  /*68b0*/  IMAD.MOV R6, RZ, RZ, -R6 ;  /* 0x000000ffff067224 */ /* 0x000fe400078e0a06 */
[----:B------:R-:W-:Y:S02]  /*68c0*/  IMAD.MOV R10, RZ, RZ, -R10 ;  /* 0x000000ffff0a7224 */ /* 0x000fe400078e0a0a */
[----:B------:R-:W-:Y:S02]  /*68d0*/  IMAD R227, R5, R11, R227 ;  /* 0x0000000b05e37224 */ /* 0x000fe400078e02e3 */
[----:B------:R-:W-:Y:S01]  /*68e0*/  @!P0 IMAD.IADD R219, R219, 0x1, -R5 ;  /* 0x00000001dbdb8824 */ /* 0x000fe200078e0a05 */
[C---:B------:R-:W-:Y:S01]  /*68f0*/  ISETP.GT.U32.AND P0, PT, R5.reuse, R225, PT ;  /* 0x000000e10500720c */ /* 0x040fe20003f04070 */
[----:B------:R-:W-:-:S02]  /*6900*/  IMAD R231, R5, R6, R231 ;  /* 0x0000000605e77224 */ /* 0x000fc400078e02e7 */
[C---:B------:R-:W-:Y:S02]  /*6910*/  IMAD R229, R5.reuse, R10, R229 ;  /* 0x0000000a05e57224 */ /* 0x040fe400078e02e5 */
[----:B------:R-:W-:Y:S01]  /*6920*/  @!P3 IMAD.MOV R219, RZ, RZ, -R219 ;  /* 0x000000ffffdbb224 */ /* 0x000fe200078e0adb */
[----:B------:R-:W-:Y:S01]  /*6930*/  ISETP.GT.U32.AND P3, PT, R5, R227, PT ;  /* 0x000000e30500720c */ /* 0x000fe20003f64070 */
[----:B------:R-:W-:Y:S01]  /*6940*/  @!P6 IMAD.IADD R223, R223, 0x1, -R5 ;  /* 0x00000001dfdfe824 */ /* 0x000fe200078e0a05 */
[----:B------:R-:W-:Y:S01]  /*6950*/  ISETP.GT.U32.AND P6, PT, R5, R231, PT ;  /* 0x000000e70500720c */ /* 0x000fe20003fc4070 */
[----:B------:R-:W-:-:S04]  /*6960*/  IMAD.HI.U32 R11, R2, R233, RZ ;  /* 0x000000e9020b7227 */ /* 0x000fc800078e00ff */
[----:B------:R-:W-:Y:S01]  /*6970*/  @!P2 IMAD.IADD R221, R221, 0x1, -R5 ;  /* 0x00000001dddda824 */ /* 0x000fe200078e0a05 */
[----:B------:R-:W-:Y:S01]  /*6980*/  ISETP.GT.U32.AND P2, PT, R5, R229, PT ;  /* 0x000000e50500720c */ /* 0x000fe20003f44070 */
[----:B------:R-:W-:Y:S02]  /*6990*/  IMAD.MOV R11, RZ, RZ, -R11 ;  /* 0x000000ffff0b7224 */ /* 0x000fe400078e0a0b */
[----:B------:R-:W-:Y:S01]  /*69a0*/  @!P0 IMAD.IADD R225, R225, 0x1, -R5 ;  /* 0x00000001e1e18824 */ /* 0x000fe200078e0a05 */
[----:B------:R-:W-:Y:S01]  /*69b0*/  ISETP.GE.AND P0, PT, R9, RZ, PT ;  /* 0x000000ff0900720c */ /* 0x000fe20003f06270 */
[----:B------:R-:W-:Y:S02]  /*69c0*/  IMAD R233, R5, R11, R233 ;  /* 0x0000000b05e97224 */ /* 0x000fe400078e02e9 */
[--C-:B------:R-:W-:Y:S01]  /*69d0*/  @!P3 IMAD.IADD R227, R227, 0x1, -R5.reuse ;  /* 0x00000001e3e3b824 */ /* 0x100fe200078e0a05 */
[----:B------:R-:W-:Y:S01]  /*69e0*/  ISETP.GT.U32.AND P3, PT, R5, R225, PT ;  /* 0x000000e10500720c */ /* 0x000fe20003f64070 */
[----:B------:R-:W-:-:S02]  /*69f0*/  @!P6 IMAD.IADD R231, R231, 0x1, -R5 ;  /* 0x00000001e7e7e824 */ /* 0x000fc400078e0a05 */
[----:B------:R-:W-:Y:S01]  /*6a00*/  @!P4 IMAD.MOV R223, RZ, RZ, -R223 ;  /* 0x000000ffffdfc224 */ /* 0x000fe200078e0adf */
[----:B------:R-:W-:Y:S01]  /*6a10*/  ISETP.GT.U32.AND P4, PT, R5, R233, PT ;  /* 0x000000e90500720c */ /* 0x000fe20003f84070 */
[----:B------:R-:W-:Y:S01]  /*6a20*/  @!P2 IMAD.IADD R229, R229, 0x1, -R5 ;  /* 0x00000001e5e5a824 */ /* 0x000fe200078e0a05 */
[----:B------:R-:W-:Y:S01]  /*6a30*/  ISETP.GT.U32.AND P2, PT, R5, R227, PT ;  /* 0x000000e30500720c */ /* 0x000fe20003f44070 */
[----:B------:R-:W-:-:S03]  /*6a40*/  IMAD.HI.U32 R10, R2, R235, RZ ;  /* 0x000000eb020a7227 */ /* 0x000fc600078e00ff */
        /* <DEDUP_REMOVED lines=9> */
[--C-:B------:R-:W-:Y:S01]  /*6ae0*/  @!P4 IMAD.IADD R233, R233, 0x1, -R5.reuse ;  /* 0x00000001e9e9c824 */ /* 0x100fe200078e0a05 */
[----:B------:R-:W-:Y:S01]  /*6af0*/  ISETP.GE.AND P4, PT, R143, RZ, PT ;  /* 0x000000ff8f00720c */ /* 0x000fe20003f86270 */
[----:B------:R-:W-:Y:S01]  /*6b00*/  @!P2 IMAD.IADD R227, R227, 0x1, -R5 ;  /* 0x00000001e3e3a824 */ /* 0x000fe200078e0a05 */
[----:B------:R-:W-:Y:S01]  /*6b10*/  ISETP.GE.AND P2, PT, R3, RZ, PT ;  /* 0x000000ff0300720c */ /* 0x000fe20003f46270 */
[----:B------:R-:W-:-:S02]  /*6b20*/  IMAD R237, R5, R6, R237 ;  /* 0x0000000605ed7224 */ /* 0x000fc400078e02ed */
[----:B------:R-:W-:-:S04]  /*6b30*/  IMAD.HI.U32 R3, R2, R239, RZ ;  /* 0x000000ef02037227 */ /* 0x000fc800078e00ff */
[----:B------:R-:W-:Y:S01]  /*6b40*/  @!P1 IMAD.IADD R231, R231, 0x1, -R5 ;  /* 0x00000001e7e79824 */ /* 0x000fe200078e0a05 */
[----:B------:R-:W-:Y:S01]  /*6b50*/  ISETP.GE.AND P1, PT, R0, RZ, PT ;  /* 0x000000ff0000720c */ /* 0x000fe20003f26270 */
[----:B------:R-:W-:Y:S01]  /*6b60*/  @!P5 IMAD.MOV R225, RZ, RZ, -R225 ;  /* 0x000000ffffe1d224 */ /* 0x000fe200078e0ae1 */
[----:B------:R-:W-:Y:S01]  /*6b70*/  ISETP.GT.U32.AND P5, PT, R5, R233, PT ;  /* 0x000000e90500720c */ /* 0x000fe20003fa4070 */
[----:B------:R-:W-:-:S04]  /*6b80*/  IMAD.HI.U32 R0, R2, R241, RZ ;  /* 0x000000f102007227 */ /* 0x000fc800078e00ff */
[----:B------:R-:W-:Y:S01]  /*6b90*/  @!P6 IMAD.IADD R229, R229, 0x1, -R5 ;  /* 0x00000001e5e5e824 */ /* 0x000fe200078e0a05 */
[C---:B------:R-:W-:Y:S01]  /*6ba0*/  ISETP.GT.U32.AND P6, PT, R5.reuse, R237, PT ;  /* 0x000000ed0500720c */ /* 0x040fe20003fc4070 */
[----:B------:R-:W-:Y:S02]  /*6bb0*/  IMAD.MOV R3, RZ, RZ, -R3 ;  /* 0x000000ffff037224 */ /* 0x000fe400078e0a03 */
[----:B------:R-:W-:Y:S02]  /*6bc0*/  IMAD.MOV R0, RZ, RZ, -R0 ;  /* 0x000000ffff007224 */ /* 0x000fe400078e0a00 */
[C---:B------:R-:W-:Y:S02]  /*6bd0*/  IMAD R239, R5.reuse, R3, R239 ;  /* 0x0000000305ef7224 */ /* 0x040fe400078e02ef */
[----:B------:R-:W-:Y:S02]  /*6be0*/  IMAD R241, R5, R0, R241 ;  /* 0x0000000005f17224 */ /* 0x000fe400078e02f1 */
[----:B------:R-:W-:Y:S01]  /*6bf0*/  @!P3 IMAD.IADD R235, R235, 0x1, -R5 ;  /* 0x00000001ebebb824 */ /* 0x000fe200078e0a05 */
[----:B------:R-:W-:Y:S01]  /*6c00*/  ISETP.GE.AND P3, PT, R149, RZ, PT ;  /* 0x000000ff9500720c */ /* 0x000fe20003f66270 */
[----:B------:R-:W-:Y:S01]  /*6c10*/  @!P2 IMAD.MOV R229, RZ, RZ, -R229 ;  /* 0x000000ffffe5a224 */ /* 0x000fe200078e0ae5 */
[----:B------:R-:W-:Y:S01]  /*6c20*/  ISETP.GT.U32.AND P2, PT, R5, R239, PT ;  /* 0x000000ef0500720c */ /* 0x000fe20003f44070 */
[----:B------:R-:W-:-:S02]  /*6c30*/  VIADD R149, R4, 0x84 ;  /* 0x0000008404957836 */ /* 0x000fc40000000000 */
[----:B------:R-:W-:Y:S01]  /*6c40*/  @!P5 IMAD.IADD R233, R233, 0x1, -R5 ;  /* 0x00000001e9e9d824 */ /* 0x000fe200078e0a05 */
[----:B------:R-:W-:Y:S01]  /*6c50*/  ISETP.GT.U32.AND P5, PT, R5, R241, PT ;  /* 0x000000f10500720c */ /* 0x000fe20003fa4070 */
[----:B------:R-:W-:Y:S01]  /*6c60*/  @!P1 IMAD.MOV R231, RZ, RZ, -R231 ;  /* 0x000000ffffe79224 */ /* 0x000fe200078e0ae7 */
[----:B------:R-:W-:Y:S01]  /*6c70*/  ISETP.GE.AND P1, PT, R151, RZ, PT ;  /* 0x000000ff9700720c */ /* 0x000fe20003f26270 */
[----:B------:R-:W-:Y:S01]  /*6c80*/  @!P6 IMAD.IADD R237, R237, 0x1, -R5 ;  /* 0x00000001edede824 */ /* 0x000fe200078e0a05 */
[----:B------:R-:W-:Y:S01]  /*6c90*/  IABS R243, R149 ;  /* 0x0000009500f37213 */ /* 0x000fe20000000000 */
[----:B------:R-:W-:Y:S02]  /*6ca0*/  VIADD R151, R4, 0x83 ;  /* 0x0000008304977836 */ /* 0x000fe40000000000 */
[----:B------:R-:W-:Y:S01]  /*6cb0*/  @!P0 IMAD.MOV R227, RZ, RZ, -R227 ;  /* 0x000000ffffe38224 */ /* 0x000fe200078e0ae3 */
[C---:B------:R-:W-:Y:S01]  /*6cc0*/  ISETP.GT.U32.AND P0, PT, R5.reuse, R235, PT ;  /* 0x000000eb0500720c */ /* 0x040fe20003f04070 */
[----:B------:R-:W-:Y:S01]  /*6cd0*/  IMAD.HI.U32 R0, R2, R243, RZ ;  /* 0x000000f302007227 */ /* 0x000fe200078e00ff */
[----:B------:R-:W-:-:S02]  /*6ce0*/  ISETP.GT.U32.AND P6, PT, R5, R237, PT ;  /* 0x000000ed0500720c */ /* 0x000fc40003fc4070 */
[----:B------:R-:W-:Y:S01]  /*6cf0*/  IABS R245, R151 ;  /* 0x0000009700f57213 */ /* 0x000fe20000000000 */
[----:B------:R-:W-:Y:S01]  /*6d00*/  @!P2 IMAD.IADD R239, R239, 0x1, -R5 ;  /* 0x00000001efefa824 */ /* 0x000fe200078e0a05 */
[----:B------:R-:W-:Y:S01]  /*6d10*/  ISETP.GE.AND P2, PT, R149, RZ, PT ;  /* 0x000000ff9500720c */ /* 0x000fe20003f46270 */
[----:B------:R-:W-:Y:S02]  /*6d20*/  IMAD.MOV R3, RZ, RZ, -R0 ;  /* 0x000000ffff037224 */ /* 0x000fe400078e0a00 */
[----:B------:R-:W-:-:S04]  /*6d30*/  IMAD.HI.U32 R0, R2, R245, RZ ;  /* 0x000000f502007227 */ /* 0x000fc800078e00ff */
[----:B------:R-:W-:Y:S01]  /*6d40*/  @!P5 IMAD.IADD R241, R241, 0x1, -R5 ;  /* 0x00000001f1f1d824 */ /* 0x000fe200078e0a05 */
[C---:B------:R-:W-:Y:S01]  /*6d50*/  ISETP.GT.U32.AND P5, PT, R5.reuse, R239, PT ;  /* 0x000000ef0500720c */ /* 0x040fe20003fa4070 */
[----:B------:R-:W-:Y:S02]  /*6d60*/  VIADD R149, R4, 0x82 ;  /* 0x0000008204957836 */ /* 0x000fe40000000000 */
[C---:B------:R-:W-:Y:S02]  /*6d70*/  IMAD R243, R5.reuse, R3, R243 ;  /* 0x0000000305f37224 */ /* 0x040fe400078e02f3 */
[----:B------:R-:W-:Y:S01]  /*6d80*/  @!P4 IMAD.MOV R233, RZ, RZ, -R233 ;  /* 0x000000ffffe9c224 */ /* 0x000fe200078e0ae9 */
[----:B------:R-:W-:Y:S01]  /*6d90*/  ISETP.GT.U32.AND P4, PT, R5, R241, PT ;  /* 0x000000f10500720c */ /* 0x000fe20003f84070 */
[----:B------:R-:W-:Y:S01]  /*6da0*/  IMAD.MOV R3, RZ, RZ, -R0 ;  /* 0x000000ffff037224 */ /* 0x000fe200078e0a00 */
[----:B------:R-:W-:Y:S01]  /*6db0*/  IABS R0, R149 ;  /* 0x0000009500007213 */ /* 0x000fe20000000000 */
[--C-:B------:R-:W-:Y:S01]  /*6dc0*/  @!P0 IMAD.IADD R235, R235, 0x1, -R5.reuse ;  /* 0x00000001ebeb8824 */ /* 0x100fe200078e0a05 */
[----:B------:R-:W-:Y:S01]  /*6dd0*/  ISETP.GE.AND P0, PT, R145, RZ, PT ;  /* 0x000000ff9100720c */ /* 0x000fe20003f06270 */
[----:B------:R-:W-:Y:S01]  /*6de0*/  @!P6 IMAD.IADD R237, R237, 0x1, -R5 ;  /* 0x00000001edede824 */ /* 0x000fe200078e0a05 */
[----:B------:R-:W-:Y:S01]  /*6df0*/  ISETP.GE.AND P6, PT, R147, RZ, PT ;  /* 0x000000ff9300720c */ /* 0x000fe20003fc6270 */
[----:B------:R-:W-:-:S02]  /*6e00*/  IMAD R245, R5, R3, R245 ;  /* 0x0000000305f57224 */ /* 0x000fc400078e02f5 */
[----:B------:R-:W-:-:S04]  /*6e10*/  IMAD.HI.U32 R3, R2, R0, RZ ;  /* 0x0000000002037227 */ /* 0x000fc800078e00ff */
[----:B------:R-:W-:Y:S01]  /*6e20*/  @!P3 IMAD.MOV R235, RZ, RZ, -R235 ;  /* 0x000000ffffebb224 */ /* 0x000fe200078e0aeb */
[----:B------:R-:W-:Y:S01]  /*6e30*/  ISETP.GT.U32.AND P3, PT, R5, R243, PT ;  /* 0x000000f30500720c */ /* 0x000fe20003f64070 */
[----:B------:R-:W-:Y:S02]  /*6e40*/  IMAD.MOV R3, RZ, RZ, -R3 ;  /* 0x000000ffff037224 */ /* 0x000fe400078e0a03 */
[--C-:B------:R-:W-:Y:S01]  /*6e50*/  @!P4 IMAD.IADD R241, R241, 0x1, -R5.reuse ;  /* 0x00000001f1f1c824 */ /* 0x100fe200078e0a05 */
[----:B------:R-:W-:Y:S01]  /*6e60*/  ISETP.GE.AND P4, PT, R149, RZ, PT ;  /* 0x000000ff9500720c */ /* 0x000fe20003f86270 */
[----:B------:R-:W-:Y:S02]  /*6e70*/  IMAD R247, R5, R3, R0 ;  /* 0x0000000305f77224 */ /* 0x000fe400078e0200 */
[----:B------:R-:W-:Y:S01]  /*6e80*/  @!P5 IMAD.IADD R239, R239, 0x1, -R5 ;  /* 0x00000001efefd824 */ /* 0x000fe200078e0a05 */
[C---:B------:R-:W-:Y:S01]  /*6e90*/  ISETP.GT.U32.AND P5, PT, R5.reuse, R245, PT ;  /* 0x000000f50500720c */ /* 0x040fe20003fa4070 */
[----:B------:R-:W-:Y:S01]  /*6ea0*/  @!P6 IMAD.MOV R241, RZ, RZ, -R241 ;  /* 0x000000fffff1e224 */ /* 0x000fe200078e0af1 */
[----:B------:R-:W-:Y:S01]  /*6eb0*/  ISETP.GT.U32.AND P6, PT, R5, R247, PT ;  /* 0x000000f70500720c */ /* 0x000fe20003fc4070 */
[----:B------:R-:W-:Y:S01]  /*6ec0*/  @!P1 IMAD.MOV R237, RZ, RZ, -R237 ;  /* 0x000000ffffed9224 */ /* 0x000fe200078e0aed */
[----:B------:R-:W-:Y:S01]  /*6ed0*/  ISETP.GE.AND P1, PT, R151, RZ, PT ;  /* 0x000000ff9700720c */ /* 0x000fe20003f26270 */
[----:B------:R-:W-:-:S02]  /*6ee0*/  @!P3 IMAD.IADD R243, R243, 0x1, -R5 ;  /* 0x00000001f3f3b824 */ /* 0x000fc400078e0a05 */
[C---:B------:R-:W-:Y:S02]  /*6ef0*/  VIADD R151, R4.reuse, 0x81 ;  /* 0x0000008104977836 */ /* 0x040fe40000000000 */
[----:B------:R-:W-:Y:S01]  /*6f00*/  @!P0 IMAD.MOV R239, RZ, RZ, -R239 ;  /* 0x000000ffffef8224 */ /* 0x000fe200078e0aef */
[----:B------:R-:W-:Y:S01]  /*6f10*/  ISETP.GT.U32.AND P0, PT, R5, R243, PT ;  /* 0x000000f30500720c */ /* 0x000fe20003f04070 */
[C---:B------:R-:W-:Y:S01]  /*6f20*/  VIADD R149, R4.reuse, 0x80 ;  /* 0x0000008004957836 */ /* 0x040fe20000000000 */
[----:B------:R-:W-:Y:S01]  /*6f30*/  IABS R249, R151 ;  /* 0x0000009700f97213 */ /* 0x000fe20000000000 */
[--C-:B------:R-:W-:Y:S01]  /*6f40*/  @!P5 IMAD.IADD R245, R245, 0x1, -R5.reuse ;  /* 0x00000001f5f5d824 */ /* 0x100fe200078e0a05 */
[----:B------:R-:W-:Y:S01]  /*6f50*/  ISETP.GE.AND P3, PT, R151, RZ, PT ;  /* 0x000000ff9700720c */ /* 0x000fe20003f66270 */
[----:B------:R-:W-:Y:S01]  /*6f60*/  @!P6 IMAD.IADD R247, R247, 0x1, -R5 ;  /* 0x00000001f7f7e824 */ /* 0x000fe200078e0a05 */
[----:B------:R-:W-:Y:S01]  /*6f70*/  IABS R251, R149 ;  /* 0x0000009500fb7213 */ /* 0x000fe20000000000 */
[----:B------:R-:W-:Y:S01]  /*6f80*/  VIADD R151, R4, 0x7f ;  /* 0x0000007f04977836 */ /* 0x000fe20000000000 */
[C---:B------:R-:W-:Y:S01]  /*6f90*/  ISETP.GT.U32.AND P5, PT, R5.reuse, R245, PT ;  /* 0x000000f50500720c */ /* 0x040fe20003fa4070 */
[----:B------:R-:W-:Y:S01]  /*6fa0*/  IMAD.HI.U32 R3, R2, R249, RZ ;  /* 0x000000f902037227 */ /* 0x000fe200078e00ff */
[----:B------:R-:W-:-:S02]  /*6fb0*/  ISETP.GT.U32.AND P6, PT, R5, R247, PT ;  /* 0x000000f70500720c */ /* 0x000fc40003fc4070 */
[----:B------:R-:W-:Y:S01]  /*6fc0*/  IABS R230, R151 ;  /* 0x0000009700e67213 */ /* 0x000fe20000000000 */
[----:B------:R-:W-:-:S04]  /*6fd0*/  IMAD.HI.U32 R0, R2, R251, RZ ;  /* 0x000000fb02007227 */ /* 0x000fc800078e00ff */
[----:B------:R-:W-:Y:S02]  /*6fe0*/  IMAD.MOV R3, RZ, RZ, -R3 ;  /* 0x000000ffff037224 */ /* 0x000fe400078e0a03 */
[----:B------:R-:W-:Y:S01]  /*6ff0*/  @!P0 IMAD.IADD R243, R243, 0x1, -R5 ;  /* 0x00000001f3f38824 */ /* 0x000fe200078e0a05 */
[----:B------:R-:W-:Y:S01]  /*7000*/  ISETP.GE.AND P0, PT, R149, RZ, PT ;  /* 0x000000ff9500720c */ /* 0x000fe20003f06270 */
[----:B------:R-:W-:Y:S02]  /*7010*/  IMAD.MOV R0, RZ, RZ, -R0 ;  /* 0x000000ffff007224 */ /* 0x000fe400078e0a00 */
[----:B------:R-:W-:Y:S02]  /*7020*/  VIADD R149, R4, 0x7e ;  /* 0x0000007e04957836 */ /* 0x000fe40000000000 */
[----:B------:R-:W-:Y:S02]  /*7030*/  IMAD R249, R5, R3, R249 ;  /* 0x0000000305f97224 */ /* 0x000fe400078e02f9 */
[----:B------:R-:W-:Y:S01]  /*7040*/  IMAD.HI.U32 R3, R2, R230, RZ ;  /* 0x000000e602037227 */ /* 0x000fe200078e00ff */
[----:B------:R-:W-:-:S03]  /*7050*/  IABS R6, R149 ;  /* 0x0000009500067213 */ /* 0x000fc60000000000 */
[----:B------:R-:W-:Y:S02]  /*7060*/  IMAD R251, R5, R0, R251 ;  /* 0x0000000005fb7224 */ /* 0x000fe400078e02fb */
[----:B------:R-:W-:Y:S02]  /*7070*/  IMAD.MOV R3, RZ, RZ, -R3 ;  /* 0x000000ffff037224 */ /* 0x000fe400078e0a03 */
[--C-:B------:R-:W-:Y:S01]  /*7080*/  @!P5 IMAD.IADD R245, R245, 0x1, -R5.reuse ;  /* 0x00000001f5f5d824 */ /* 0x100fe200078e0a05 */
[----:B------:R-:W-:Y:S01]  /*7090*/  ISETP.GT.U32.AND P5, PT, R5, R249, PT ;  /* 0x000000f90500720c */ /* 0x000fe20003fa4070 */
[----:B------:R-:W-:Y:S01]  /*70a0*/  @!P6 IMAD.IADD R247, R247, 0x1, -R5 ;  /* 0x00000001f7f7e824 */ /* 0x000fe200078e0a05 */
[C---:B------:R-:W-:Y:S01]  /*70b0*/  ISETP.GT.U32.AND P6, PT, R5.reuse, R251, PT ;  /* 0x000000fb0500720c */ /* 0x040fe20003fc4070 */
[----:B------:R-:W-:Y:S02]  /*70c0*/  IMAD R230, R5, R3, R230 ;  /* 0x0000000305e67224 */ /* 0x000fe400078e02e6 */
[----:B------:R-:W-:-:S04]  /*70d0*/  IMAD.HI.U32 R0, R2, R6, RZ ;  /* 0x0000000602007227 */ /* 0x000fc800078e00ff */
[----:B------:R-:W-:Y:S01]  /*70e0*/  @!P2 IMAD.MOV R243, RZ, RZ, -R243 ;  /* 0x000000fffff3a224 */ /* 0x000fe200078e0af3 */
[----:B------:R-:W-:Y:S01]  /*70f0*/  ISETP.GE.AND P2, PT, R151, RZ, PT ;  /* 0x000000ff9700720c */ /* 0x000fe20003f46270 */
[----:B------:R-:W-:Y:S02]  /*7100*/  IMAD.MOV R0, RZ, RZ, -R0 ;  /* 0x000000ffff007224 */ /* 0x000fe400078e0a00 */
[----:B------:R-:W-:Y:S01]  /*7110*/  @!P4 IMAD.MOV R247, RZ, RZ, -R247 ;  /* 0x000000fffff7c224 */ /* 0x000fe200078e0af7 */
[C---:B------:R-:W-:Y:S01]  /*7120*/  ISETP.GT.U32.AND P4, PT, R5.reuse, R230, PT ;  /* 0x000000e60500720c */ /* 0x040fe20003f84070 */
[C---:B------:R-:W-:Y:S02]  /*7130*/  VIADD R151, R4.reuse, 0x7d ;  /* 0x0000007d04977836 */ /* 0x040fe40000000000 */
[----:B------:R-:W-:Y:S02]  /*7140*/  IMAD R6, R5, R0, R6 ;  /* 0x0000000005067224 */ /* 0x000fe400078e0206 */
[--C-:B------:R-:W-:Y:S01]  /*7150*/  @!P5 IMAD.IADD R249, R249, 0x1, -R5.reuse ;  /* 0x00000001f9f9d824 */ /* 0x100fe200078e0a05 */
[----:B------:R-:W-:Y:S01]  /*7160*/  IABS R10, R151 ;  /* 0x00000097000a7213 */ /* 0x000fe20000000000 */
[----:B------:R-:W-:Y:S01]  /*7170*/  @!P6 IMAD.IADD R251, R251, 0x1, -R5 ;  /* 0x00000001fbfbe824 */ /* 0x000fe200078e0a05 */
[C---:B------:R-:W-:Y:S01]  /*7180*/  ISETP.GT.U32.AND P6, PT, R5.reuse, R6, PT ;  /* 0x000000060500720c */ /* 0x040fe20003fc4070 */
[----:B------:R-:W-:Y:S01]  /*7190*/  VIADD R145, R4, 0x7c ;  /* 0x0000007c04917836 */ /* 0x000fe20000000000 */
[----:B------:R-:W-:Y:S01]  /*71a0*/  ISETP.GT.U32.AND P5, PT, R5, R249, PT ;  /* 0x000000f90500720c */ /* 0x000fe20003fa4070 */
[----:B------:R-:W-:-:S03]  /*71b0*/  IMAD.HI.U32 R3, R2, R10, RZ ;  /* 0x0000000a02037227 */ /* 0x000fc600078e00ff */
[----:B------:R-:W-:Y:S01]  /*71c0*/  IABS R12, R145 ;  /* 0x00000091000c7213 */ /* 0x000fe20000000000 */
[----:B------:R-:W-:Y:S01]  /*71d0*/  @!P1 IMAD.MOV R245, RZ, RZ, -R245 ;  /* 0x000000fffff59224 */ /* 0x000fe200078e0af5 */
[----:B------:R-:W-:Y:S01]  /*71e0*/  ISETP.GE.AND P1, PT, R149, RZ, PT ;  /* 0x000000ff9500720c */ /* 0x000fe20003f26270 */
[----:B------:R-:W-:Y:S02]  /*71f0*/  VIADD R149, R4, 0x7b ;  /* 0x0000007b04957836 */ /* 0x000fe40000000000 */
[----:B------:R-:W-:Y:S01]  /*7200*/  @!P4 IMAD.IADD R230, R230, 0x1, -R5 ;  /* 0x00000001e6e6c824 */ /* 0x000fe200078e0a05 */
[C---:B------:R-:W-:Y:S01]  /*7210*/  ISETP.GT.U32.AND P4, PT, R5.reuse, R251, PT ;  /* 0x000000fb0500720c */ /* 0x040fe20003f84070 */
[----:B------:R-:W-:Y:S01]  /*7220*/  IMAD.MOV R3, RZ, RZ, -R3 ;  /* 0x000000ffff037224 */ /* 0x000fe200078e0a03 */
[----:B------:R-:W-:Y:S01]  /*7230*/  IABS R14, R149 ;  /* 0x00000095000e7213 */ /* 0x000fe20000000000 */
[----:B------:R-:W-:Y:S01]  /*7240*/  @!P6 IMAD.IADD R6, R6, 0x1, -R5 ;  /* 0x000000010606e824 */ /* 0x000fe200078e0a05 */
[C---:B------:R-:W-:Y:S01]  /*7250*/  ISETP.GT.U32.AND P6, PT, R5.reuse, R230, PT ;  /* 0x000000e60500720c */ /* 0x040fe20003fc4070 */
[----:B------:R-:W-:-:S02]  /*7260*/  IMAD R10, R5, R3, R10 ;  /* 0x00000003050a7224 */ /* 0x000fc400078e020a */
[----:B------:R-:W-:-:S04]  /*7270*/  IMAD.HI.U32 R3, R2, R12, RZ ;  /* 0x0000000c02037227 */ /* 0x000fc800078e00ff */
[----:B------:R-:W-:-:S04]  /*7280*/  IMAD.HI.U32 R0, R2, R14, RZ ;  /* 0x0000000e02007227 */ /* 0x000fc800078e00ff */
[----:B------:R-:W-:Y:S02]  /*7290*/  IMAD.MOV R3, RZ, RZ, -R3 ;  /* 0x000000ffff037224 */ /* 0x000fe400078e0a03 */
[--C-:B------:R-:W-:Y:S01]  /*72a0*/  @!P5 IMAD.IADD R249, R249, 0x1, -R5.reuse ;  /* 0x00000001f9f9d824 */ /* 0x100fe200078e0a05 */
[----:B------:R-:W-:Y:S01]  /*72b0*/  ISETP.GE.AND P5, PT, R151, RZ, PT ;  /* 0x000000ff9700720c */ /* 0x000fe20003fa6270 */
[----:B------:R-:W-:Y:S02]  /*72c0*/  VIADD R151, R4, 0x7a ;  /* 0x0000007a04977836 */ /* 0x000fe40000000000 */
[----:B------:R-:W-:Y:S02]  /*72d0*/  IMAD.MOV R0, RZ, RZ, -R0 ;  /* 0x000000ffff007224 */ /* 0x000fe400078e0a00 */
[----:B------:R-:W-:Y:S01]  /*72e0*/  IMAD R12, R5, R3, R12 ;  /* 0x00000003050c7224 */ /* 0x000fe200078e020c */
[----:B------:R-:W-:Y:S01]  /*72f0*/  IABS R16, R151 ;  /* 0x0000009700107213 */ /* 0x000fe20000000000 */
[----:B------:R-:W-:Y:S01]  /*7300*/  @!P4 IMAD.IADD R251, R251, 0x1, -R5 ;  /* 0x00000001fbfbc824 */ /* 0x000fe200078e0a05 */
[C---:B------:R-:W-:Y:S01]  /*7310*/  ISETP.GT.U32.AND P4, PT, R5.reuse, R10, PT ;  /* 0x0000000a0500720c */ /* 0x040fe20003f84070 */
[----:B------:R-:W-:-:S02]  /*7320*/  IMAD R14, R5, R0, R14 ;  /* 0x00000000050e7224 */ /* 0x000fc400078e020e */
[----:B------:R-:W-:Y:S01]  /*7330*/  @!P0 IMAD.MOV R251, RZ, RZ, -R251 ;  /* 0x000000fffffb8224 */ /* 0x000fe200078e0afb */
[C---:B------:R-:W-:Y:S01]  /*7340*/  ISETP.GT.U32.AND P0, PT, R5.reuse, R12, PT ;  /* 0x0000000c0500720c */ /* 0x040fe20003f04070 */
[----:B------:R-:W-:Y:S01]  /*7350*/  @!P3 IMAD.MOV R249, RZ, RZ, -R249 ;  /* 0x000000fffff9b224 */ /* 0x000fe200078e0af9 */
[C---:B------:R-:W-:Y:S01]  /*7360*/  ISETP.GT.U32.AND P3, PT, R5.reuse, R6, PT ;  /* 0x000000060500720c */ /* 0x040fe20003f64070 */
[----:B------:R-:W-:Y:S01]  /*7370*/  @!P6 IMAD.IADD R230, R230, 0x1, -R5 ;  /* 0x00000001e6e6e824 */ /* 0x000fe200078e0a05 */
[----:B------:R-:W-:Y:S01]  /*7380*/  ISETP.GT.U32.AND P6, PT, R5, R14, PT ;  /* 0x0000000e0500720c */ /* 0x000fe20003fc4070 */
[----:B------:R-:W-:-:S04]  /*7390*/  IMAD.HI.U32 R0, R2, R16, RZ ;  /* 0x0000001002007227 */ /* 0x000fc800078e00ff */
[----:B------:R-:W-:Y:S02]  /*73a0*/  VIADD R143, R4, 0x78 ;  /* 0x00000078048f7836 */ /* 0x000fe40000000000 */
[----:B------:R-:W-:Y:S02]  /*73b0*/  IMAD.MOV R0, RZ, RZ, -R0 ;  /* 0x000000ffff007224 */ /* 0x000fe400078e0a00 */
[--C-:B------:R-:W-:Y:S01]  /*73c0*/  @!P0 IMAD.IADD R12, R12, 0x1, -R5.reuse ;  /* 0x000000010c0c8824 */ /* 0x100fe200078e0a05 */
[----:B------:R-:W-:Y:S01]  /*73d0*/  IABS R20, R143 ;  /* 0x0000008f00147213 */ /* 0x000fe20000000000 */
[C---:B------:R-:W-:Y:S02]  /*73e0*/  IMAD R16, R5.reuse, R0, R16 ;  /* 0x0000000005107224 */ /* 0x040fe400078e0210 */
[--C-:B------:R-:W-:Y:S02]  /*73f0*/  @!P3 IMAD.IADD R6, R6, 0x1, -R5.reuse ;  /* 0x000000010606b824 */ /* 0x100fe400078e0a05 */
[----:B------:R-:W-:Y:S01]  /*7400*/  @!P6 IMAD.IADD R14, R14, 0x1, -R5 ;  /* 0x000000010e0ee824 */ /* 0x000fe200078e0a05 */
[C---:B------:R-:W-:Y:S01]  /*7410*/  ISETP.GT.U32.AND P3, PT, R5.reuse, R16, PT ;  /* 0x000000100500720c */ /* 0x040fe20003f64070 */
[----:B------:R-:W-:Y:S01]  /*7420*/  IMAD.HI.U32 R0, R2, R20, RZ ;  /* 0x0000001402007227 */ /* 0x000fe200078e00ff */
[----:B------:R-:W-:-:S03]  /*7430*/  ISETP.GT.U32.AND P6, PT, R5, R12, PT ;  /* 0x0000000c0500720c */ /* 0x000fc60003fc4070 */
[--C-:B------:R-:W-:Y:S01]  /*7440*/  @!P4 IMAD.IADD R10, R10, 0x1, -R5.reuse ;  /* 0x000000010a0ac824 */ /* 0x100fe200078e0a05 */
[----:B------:R-:W-:Y:S01]  /*7450*/  ISETP.GE.AND P4, PT, R145, RZ, PT ;  /* 0x000000ff9100720c */ /* 0x000fe20003f86270 */
[----:B------:R-:W-:Y:S02]  /*7460*/  IMAD.MOV R0, RZ, RZ, -R0 ;  /* 0x000000ffff007224 */ /* 0x000fe400078e0a00 */
[----:B------:R-:W-:Y:S01]  /*7470*/  VIADD R147, R4, 0x77 ;  /* 0x0000007704937836 */ /* 0x000fe20000000000 */
[C---:B------:R-:W-:Y:S01]  /*7480*/  ISETP.GT.U32.AND P0, PT, R5.reuse, R10, PT ;  /* 0x0000000a0500720c */ /* 0x040fe20003f04070 */
[C---:B------:R-:W-:Y:S02]  /*7490*/  IMAD R20, R5.reuse, R0, R20 ;  /* 0x0000000005147224 */ /* 0x040fe400078e0214 */
[--C-:B------:R-:W-:Y:S01]  /*74a0*/  @!P3 IMAD.IADD R16, R16, 0x1, -R5.reuse ;  /* 0x000000011010b824 */ /* 0x100fe200078e0a05 */
[----:B------:R-:W-:Y:S01]  /*74b0*/  IABS R24, R147 ;  /* 0x0000009300187213 */ /* 0x000fe20000000000 */
[----:B------:R-:W-:Y:S01]  /*74c0*/  @!P6 IMAD.IADD R12, R12, 0x1, -R5 ;  /* 0x000000010c0ce824 */ /* 0x000fe200078e0a05 */
[C---:B------:R-:W-:Y:S01]  /*74d0*/  ISETP.GT.U32.AND P6, PT, R5.reuse, R20, PT ;  /* 0x000000140500720c */ /* 0x040fe20003fc4070 */
[----:B------:R-:W-:Y:S01]  /*74e0*/  IMAD.HI.U32 R3, R2, R18, RZ ;  /* 0x0000001202037227 */ /* 0x000fe200078e00ff */
[----:B------:R-:W-:-:S03]  /*74f0*/  ISETP.GT.U32.AND P3, PT, R5, R14, PT ;  /* 0x0000000e0500720c */ /* 0x000fc60003f64070 */
[----:B------:R-:W-:Y:S01]  /*7500*/  @!P2 IMAD.MOV R230, RZ, RZ, -R230 ;  /* 0x000000ffffe6a224 */ /* 0x000fe200078e0ae6 */
[----:B------:R-:W-:Y:S01]  /*7510*/  ISETP.GT.U32.AND P2, PT, R5, R16, PT ;  /* 0x000000100500720c */ /* 0x000fe20003f44070 */
[----:B------:R-:W-:Y:S02]  /*7520*/  IMAD.MOV R3, RZ, RZ, -R3 ;  /* 0x000000ffff037224 */ /* 0x000fe400078e0a03 */
[----:B------:R-:W-:-:S04]  /*7530*/  IMAD.HI.U32 R0, R2, R24, RZ ;  /* 0x0000001802007227 */ /* 0x000fc800078e00ff */
[----:B------:R-:W-:Y:S02]  /*7540*/  VIADD R145, R4, 0x76 ;  /* 0x0000007604917836 */ /* 0x000fe40000000000 */
[--C-:B------:R-:W-:Y:S01]  /*7550*/  @!P0 IMAD.IADD R10, R10, 0x1, -R5.reuse ;  /* 0x000000010a0a8824 */ /* 0x100fe200078e0a05 */
[----:B------:R-:W-:Y:S01]  /*7560*/  ISETP.GE.AND P0, PT, R149, RZ, PT ;  /* 0x000000ff9500720c */ /* 0x000fe20003f06270 */
[C---:B------:R-:W-:Y:S01]  /*7570*/  IMAD R18, R5.reuse, R3, R18 ;  /* 0x0000000305127224 */ /* 0x040fe200078e0212 */
[----:B------:R-:W-:Y:S01]  /*7580*/  IABS R3, R145 ;  /* 0x0000009100037213 */ /* 0x000fe20000000000 */
[----:B------:R-:W-:Y:S02]  /*7590*/  IMAD.MOV R0, RZ, RZ, -R0 ;  /* 0x000000ffff007224 */ /* 0x000fe400078e0a00 */
[----:B------:R-:W-:Y:S02]  /*75a0*/  VIADD R149, R4, 0x75 ;  /* 0x0000007504957836 */ /* 0x000fe40000000000 */
[----:B------:R-:W-:Y:S01]  /*75b0*/  @!P1 IMAD.MOV R6, RZ, RZ, -R6 ;  /* 0x000000ffff069224 */ /* 0x000fe200078e0a06 */
[C---:B------:R-:W-:Y:S01]  /*75c0*/  ISETP.GT.U32.AND P1, PT, R5.reuse, R18, PT ;  /* 0x000000120500720c */ /* 0x040fe20003f24070 */
[----:B------:R-:W-:Y:S01]  /*75d0*/  IMAD R24, R5, R0, R24 ;  /* 0x0000000005187224 */ /* 0x000fe200078e0218 */
[----:B------:R-:W-:Y:S01]  /*75e0*/  IABS R32, R149 ;  /* 0x0000009500207213 */ /* 0x000fe20000000000 */
[----:B------:R-:W-:Y:S01]  /*75f0*/  @!P6 IMAD.IADD R20, R20, 0x1, -R5 ;  /* 0x000000011414e824 */ /* 0x000fe200078e0a05 */
[----:B------:R-:W-:Y:S01]  /*7600*/  ISETP.GE.AND P6, PT, R143, RZ, PT ;  /* 0x000000ff8f00720c */ /* 0x000fe20003fc6270 */
[----:B------:R-:W-:-:S04]  /*7610*/  IMAD.HI.U32 R28, R2, R3, RZ ;  /* 0x00000003021c7227 */ /* 0x000fc800078e00ff */
[----:B------:R-:W-:Y:S01]  /*7620*/  @!P2 IMAD.IADD R16, R16, 0x1, -R5 ;  /* 0x000000011010a824 */ /* 0x000fe200078e0a05 */
[C---:B------:R-:W-:Y:S01]  /*7630*/  ISETP.GT.U32.AND P2, PT, R5.reuse, R24, PT ;  /* 0x000000180500720c */ /* 0x040fe20003f44070 */
[----:B------:R-:W-:Y:S01]  /*7640*/  @!P5 IMAD.MOV R10, RZ, RZ, -R10 ;  /* 0x000000ffff0ad224 */ /* 0x000fe200078e0a0a */
[----:B------:R-:W-:Y:S01]  /*7650*/  ISETP.GT.U32.AND P5, PT, R5, R20, PT ;  /* 0x000000140500720c */ /* 0x000fe20003fa4070 */
[----:B------:R-:W-:Y:S02]  /*7660*/  IMAD.MOV R28, RZ, RZ, -R28 ;  /* 0x000000ffff1c7224 */ /* 0x000fe400078e0a1c */
[----:B------:R-:W-:-:S04]  /*7670*/  IMAD.HI.U32 R0, R2, R32, RZ ;  /* 0x0000002002007227 */ /* 0x000fc800078e00ff */
[----:B------:R-:W-:Y:S01]  /*7680*/  @!P3 IMAD.IADD R14, R14, 0x1, -R5 ;  /* 0x000000010e0eb824 */ /* 0x000fe200078e0a05 */
[----:B------:R-:W-:Y:S01]  /*7690*/  ISETP.GE.AND P3, PT, R151, RZ, PT ;  /* 0x000000ff9700720c */ /* 0x000fe20003f66270 */
[----:B------:R-:W-:Y:S02]  /*76a0*/  VIADD R151, R4, 0x74 ;  /* 0x0000007404977836 */ /* 0x000fe40000000000 */
[----:B------:R-:W-:Y:S02]  /*76b0*/  IMAD R28, R5, R28, R3 ;  /* 0x0000001c051c7224 */ /* 0x000fe400078e0203 */
[----:B------:R-:W-:Y:S01]  /*76c0*/  IMAD.MOV R0, RZ, RZ, -R0 ;  /* 0x000000ffff007224 */ /* 0x000fe200078e0a00 */
[----:B------:R-:W-:Y:S01]  /*76d0*/  IABS R36, R151 ;  /* 0x0000009700247213 */ /* 0x000fe20000000000 */
[----:B------:R-:W-:Y:S01]  /*76e0*/  @!P1 IMAD.IADD R18, R18, 0x1, -R5 ;  /* 0x0000000112129824 */ /* 0x000fe200078e0a05 */
[----:B------:R-:W-:Y:S01]  /*76f0*/  ISETP.GE.AND P1, PT, R141, RZ, PT ;  /* 0x000000ff8d00720c */ /* 0x000fe20003f26270 */
[----:B------:R-:W-:Y:S01]  /*7700*/  @!P0 IMAD.MOV R14, RZ, RZ, -R14 ;  /* 0x000000ffff0e8224 */ /* 0x000fe200078e0a0e */
[C---:B------:R-:W-:Y:S01]  /*7710*/  ISETP.GT.U32.AND P0, PT, R5.reuse, R28, PT ;  /* 0x0000001c0500720c */ /* 0x040fe20003f04070 */
[----:B------:R-:W-:-:S02]  /*7720*/  IMAD R32, R5, R0, R32 ;  /* 0x0000000005207224 */ /* 0x000fc400078e0220 */
[--C-:B------:R-:W-:Y:S01]  /*7730*/  @!P2 IMAD.IADD R24, R24, 0x1, -R5.reuse ;  /* 0x000000011818a824 */ /* 0x100fe200078e0a05 */
[C---:B------:R-:W-:Y:S01]  /*7740*/  ISETP.GT.U32.AND P2, PT, R5.reuse, R18, PT ;  /* 0x000000120500720c */ /* 0x040fe20003f44070 */
[----:B------:R-:W-:Y:S01]  /*7750*/  @!P5 IMAD.IADD R20, R20, 0x1, -R5 ;  /* 0x000000011414d824 */ /* 0x000fe200078e0a05 */
[----:B------:R-:W-:Y:S01]  /*7760*/  ISETP.GT.U32.AND P5, PT, R5, R32, PT ;  /* 0x000000200500720c */ /* 0x000fe20003fa4070 */
[----:B------:R-:W-:-:S04]  /*7770*/  IMAD.HI.U32 R0, R2, R36, RZ ;  /* 0x0000002402007227 */ /* 0x000fc800078e00ff */
[----:B------:R-:W-:Y:S01]  /*7780*/  @!P4 IMAD.MOV R12, RZ, RZ, -R12 ;  /* 0x000000ffff0cc224 */ /* 0x000fe200078e0a0c */
[----:B------:R-:W-:Y:S01]  /*7790*/  ISETP.GT.U32.AND P4, PT, R5, R24, PT ;  /* 0x000000180500720c */ /* 0x000fe20003f84070 */
[----:B------:R-:W-:Y:S02]  /*77a0*/  IMAD.MOV R0, RZ, RZ, -R0 ;  /* 0x000000ffff007224 */ /* 0x000fe400078e0a00 */
[----:B------:R-:W-:Y:S01]  /*77b0*/  @!P3 IMAD.MOV R16, RZ, RZ, -R16 ;  /* 0x000000ffff10b224 */ /* 0x000fe200078e0a10 */
[----:B------:R-:W-:Y:S01]  /*77c0*/  ISETP.GE.AND P3, PT, R147, RZ, PT ;  /* 0x000000ff9300720c */ /* 0x000fe20003f66270 */
[----:B------:R-:W-:Y:S02]  /*77d0*/  VIADD R147, R4, 0x73 ;  /* 0x0000007304937836 */ /* 0x000fe40000000000 */
[--C-:B------:R-:W-:Y:S01]  /*77e0*/  @!P0 IMAD.IADD R28, R28, 0x1, -R5.reuse ;  /* 0x000000011c1c8824 */ /* 0x100fe200078e0a05 */
[----:B------:R-:W-:Y:S01]  /*77f0*/  ISETP.GE.AND P0, PT, R151, RZ, PT ;  /* 0x000000ff9700720c */ /* 0x000fe20003f06270 */
[----:B------:R-:W-:Y:S01]  /*7800*/  IMAD R36, R5, R0, R36 ;  /* 0x0000000005247224 */ /* 0x000fe200078e0224 */
[----:B------:R-:W-:Y:S01]  /*7810*/  IABS R40, R147 ;  /* 0x0000009300287213 */ /* 0x000fe20000000000 */
[--C-:B------:R-:W-:Y:S01]  /*7820*/  @!P2 IMAD.IADD R18, R18, 0x1, -R5.reuse ;  /* 0x000000011212a824 */ /* 0x100fe200078e0a05 */
[----:B------:R-:W-:Y:S01]  /*7830*/  ISETP.GE.AND P2, PT, R145, RZ, PT ;  /* 0x000000ff9100720c */ /* 0x000fe20003f46270 */
[--C-:B------:R-:W-:Y:S01]  /*7840*/  @!P5 IMAD.IADD R32, R32, 0x1, -R5.reuse ;  /* 0x000000012020d824 */ /* 0x100fe200078e0a05 */
[C---:B------:R-:W-:Y:S01]  /*7850*/  ISETP.GT.U32.AND P5, PT, R5.reuse, R28, PT ;  /* 0x0000001c0500720c */ /* 0x040fe20003fa4070 */
[----:B------:R-:W-:Y:S01]  /*7860*/  @!P6 IMAD.MOV R20, RZ, RZ, -R20 ;  /* 0x000000ffff14e224 */ /* 0x000fe200078e0a14 */
[C---:B------:R-:W-:Y:S01]  /*7870*/  ISETP.GT.U32.AND P6, PT, R5.reuse, R36, PT ;  /* 0x000000240500720c */ /* 0x040fe20003fc4070 */
[----:B------:R-:W-:Y:S01]  /*7880*/  @!P1 IMAD.MOV R18, RZ, RZ, -R18 ;  /* 0x000000ffff129224 */ /* 0x000fe200078e0a12 */
[----:B------:R-:W-:Y:S01]  /*7890*/  ISETP.GT.U32.AND P1, PT, R5, R32, PT ;  /* 0x000000200500720c */ /* 0x000fe20003f24070 */
[----:B------:R-:W-:Y:S01]  /*78a0*/  @!P4 IMAD.IADD R24, R24, 0x1, -R5 ;  /* 0x000000011818c824 */ /* 0x000fe200078e0a05 */
[----:B------:R-:W-:Y:S01]  /*78b0*/  ISETP.GE.AND P4, PT, R149, RZ, PT ;  /* 0x000000ff9500720c */ /* 0x000fe20003f86270 */
[----:B------:R-:W-:-:S04]  /*78c0*/  IMAD.HI.U32 R3, R2, R40, RZ ;  /* 0x0000002802037227 */ /* 0x000fc800078e00ff */
[C---:B------:R-:W-:Y:S02]  /*78d0*/  VIADD R149, R4.reuse, 0x72 ;  /* 0x0000007204957836 */ /* 0x040fe40000000000 */
[----:B------:R-:W-:Y:S02]  /*78e0*/  VIADD R151, R4, 0x71 ;  /* 0x0000007104977836 */ /* 0x000fe40000000000 */
[----:B------:R-:W-:Y:S01]  /*78f0*/  IMAD.MOV R3, RZ, RZ, -R3 ;  /* 0x000000ffff037224 */ /* 0x000fe200078e0a03 */
[----:B------:R-:W-:Y:S01]  /*7900*/  IABS R43, R149 ;  /* 0x00000095002b7213 */ /* 0x000fe20000000000 */
[--C-:B------:R-:W-:Y:S01]  /*7910*/  @!P5 IMAD.IADD R28, R28, 0x1, -R5.reuse ;  /* 0x000000011c1cd824 */ /* 0x100fe200078e0a05 */
[----:B------:R-:W-:Y:S01]  /*7920*/  IABS R0, R151 ;  /* 0x0000009700007213 */ /* 0x000fe20000000000 */
[----:B------:R-:W-:Y:S01]  /*7930*/  IMAD R40, R5, R3, R40 ;  /* 0x0000000305287224 */ /* 0x000fe200078e0228 */
[----:B------:R-:W-:Y:S01]  /*7940*/  ISETP.GE.AND P5, PT, R149, RZ, PT ;  /* 0x000000ff9500720c */ /* 0x000fe20003fa6270 */
[----:B------:R-:W-:Y:S01]  /*7950*/  @!P6 IMAD.IADD R36, R36, 0x1, -R5 ;  /* 0x000000012424e824 */ /* 0x000fe200078e0a05 */
[----:B------:R-:W-:Y:S01]  /*7960*/  ISETP.GE.AND P6, PT, R151, RZ, PT ;  /* 0x000000ff9700720c */ /* 0x000fe20003fc6270 */
[----:B------:R-:W-:-:S04]  /*7970*/  IMAD.HI.U32 R3, R2, R43, RZ ;  /* 0x0000002b02037227 */ /* 0x000fc800078e00ff */
[----:B------:R-:W-:Y:S01]  /*7980*/  @!P1 IMAD.IADD R32, R32, 0x1, -R5 ;  /* 0x0000000120209824 */ /* 0x000fe200078e0a05 */
[C---:B------:R-:W-:Y:S01]  /*7990*/  ISETP.GT.U32.AND P1, PT, R5.reuse, R40, PT ;  /* 0x000000280500720c */ /* 0x040fe20003f24070 */
[----:B------:R-:W-:Y:S01]  /*79a0*/  @!P2 IMAD.MOV R28, RZ, RZ, -R28 ;  /* 0x000000ffff1ca224 */ /* 0x000fe200078e0a1c */
[----:B------:R-:W-:Y:S01]  /*79b0*/  ISETP.GT.U32.AND P2, PT, R5, R36, PT ;  /* 0x000000240500720c */ /* 0x000fe20003f44070 */
[----:B------:R-:W-:-:S04]  /*79c0*/  IMAD.HI.U32 R47, R2, R0, RZ ;  /* 0x00000000022f7227 */ /* 0x000fc800078e00ff */
[----:B------:R-:W-:Y:S02]  /*79d0*/  IMAD.MOV R3, RZ, RZ, -R3 ;  /* 0x000000ffff037224 */ /* 0x000fe400078e0a03 */
[----:B------:R-:W-:Y:S02]  /*79e0*/  IMAD.MOV R47, RZ, RZ, -R47 ;  /* 0x000000ffff2f7224 */ /* 0x000fe400078e0a2f */
[C---:B------:R-:W-:Y:S02]  /*79f0*/  IMAD R43, R5.reuse, R3, R43 ;  /* 0x00000003052b7224 */ /* 0x040fe400078e022b */
[C---:B------:R-:W-:Y:S02]  /*7a00*/  IMAD R47, R5.reuse, R47, R0 ;  /* 0x0000002f052f7224 */ /* 0x040fe400078e0200 */
[----:B------:R-:W-:Y:S01]  /*7a10*/  @!P4 IMAD.MOV R32, RZ, RZ, -R32 ;  /* 0x000000ffff20c224 */ /* 0x000fe200078e0a20 */
[----:B------:R-:W-:Y:S01]  /*7a20*/  ISETP.GT.U32.AND P4, PT, R5, R43, PT ;  /* 0x0000002b0500720c */ /* 0x000fe20003f84070 */
[----:B------:R-:W-:-:S02]  /*7a30*/  VIADD R141, R4, 0x6f ;  /* 0x0000006f048d7836 */ /* 0x000fc40000000000 */
[--C-:B------:R-:W-:Y:S02]  /*7a40*/  @!P1 IMAD.IADD R40, R40, 0x1, -R5.reuse ;  /* 0x0000000128289824 */ /* 0x100fe400078e0a05 */
[----:B------:R-:W-:Y:S01]  /*7a50*/  @!P2 IMAD.IADD R36, R36, 0x1, -R5 ;  /* 0x000000012424a824 */ /* 0x000fe200078e0a05 */
[C---:B------:R-:W-:Y:S01]  /*7a60*/  ISETP.GT.U32.AND P2, PT, R5.reuse, R47, PT ;  /* 0x0000002f0500720c */ /* 0x040fe20003f44070 */
[C---:B------:R-:W-:Y:S01]  /*7a70*/  VIADD R149, R4.reuse, 0x70 ;  /* 0x0000007004957836 */ /* 0x040fe20000000000 */
[----:B------:R-:W-:Y:S01]  /*7a80*/  IABS R55, R141 ;  /* 0x0000008d00377213 */ /* 0x000fe20000000000 */
[----:B------:R-:W-:Y:S01]  /*7a90*/  VIADD R151, R4, 0x6e ;  /* 0x0000006e04977836 */ /* 0x000fe20000000000 */
[----:B------:R-:W-:Y:S01]  /*7aa0*/  ISETP.GT.U32.AND P1, PT, R5, R40, PT ;  /* 0x000000280500720c */ /* 0x000fe20003f24070 */
[----:B------:R-:W-:Y:S01]  /*7ab0*/  @!P3 IMAD.MOV R24, RZ, RZ, -R24 ;  /* 0x000000ffff18b224 */ /* 0x000fe200078e0a18 */
[----:B------:R-:W-:Y:S01]  /*7ac0*/  IABS R51, R149 ;  /* 0x0000009500337213 */ /* 0x000fe20000000000 */
[----:B------:R-:W-:Y:S01]  /*7ad0*/  IMAD.HI.U32 R9, R2, R55, RZ ;  /* 0x0000003702097227 */ /* 0x000fe200078e00ff */
[----:B------:R-:W-:-:S02]  /*7ae0*/  ISETP.GE.AND P3, PT, R147, RZ, PT ;  /* 0x000000ff9300720c */ /* 0x000fc40003f66270 */
[----:B------:R-:W-:Y:S01]  /*7af0*/  IABS R59, R151 ;  /* 0x00000097003b7213 */ /* 0x000fe20000000000 */
[----:B------:R-:W-:Y:S02]  /*7b00*/  VIADD R147, R4, 0x6d ;  /* 0x0000006d04937836 */ /* 0x000fe40000000000 */
[----:B------:R-:W-:-:S03]  /*7b10*/  IMAD.HI.U32 R0, R2, R51, RZ ;  /* 0x0000003302007227 */ /* 0x000fc600078e00ff */
[----:B------:R-:W-:Y:S01]  /*7b20*/  IABS R63, R147 ;  /* 0x00000093003f7213 */ /* 0x000fe20000000000 */
[----:B------:R-:W-:Y:S01]  /*7b30*/  @!P4 IMAD.IADD R43, R43, 0x1, -R5 ;  /* 0x000000012b2bc824 */ /* 0x000fe200078e0a05 */
[----:B------:R-:W-:Y:S01]  /*7b40*/  ISETP.GE.AND P4, PT, R149, RZ, PT ;  /* 0x000000ff9500720c */ /* 0x000fe20003f86270 */
[----:B------:R-:W-:Y:S02]  /*7b50*/  IMAD.MOV R9, RZ, RZ, -R9 ;  /* 0x000000ffff097224 */ /* 0x000fe400078e0a09 */
[----:B------:R-:W-:Y:S02]  /*7b60*/  VIADD R149, R4, 0x6c ;  /* 0x0000006c04957836 */ /* 0x000fe40000000000 */
[----:B------:R-:W-:Y:S01]  /*7b70*/  @!P2 IMAD.IADD R47, R47, 0x1, -R5 ;  /* 0x000000012f2fa824 */ /* 0x000fe200078e0a05 */
[----:B------:R-:W-:Y:S01]  /*7b80*/  ISETP.GT.U32.AND P2, PT, R5, R43, PT ;  /* 0x0000002b0500720c */ /* 0x000fe20003f44070 */
[----:B------:R-:W-:Y:S01]  /*7b90*/  IMAD.MOV R0, RZ, RZ, -R0 ;  /* 0x000000ffff007224 */ /* 0x000fe200078e0a00 */
[----:B------:R-:W-:Y:S01]  /*7ba0*/  IABS R67, R149 ;  /* 0x0000009500437213 */ /* 0x000fe20000000000 */
[----:B------:R-:W-:-:S04]  /*7bb0*/  IMAD.HI.U32 R3, R2, R59, RZ ;  /* 0x0000003b02037227 */ /* 0x000fc800078e00ff */
[----:B------:R-:W-:Y:S02]  /*7bc0*/  @!P1 IMAD.IADD R40, R40, 0x1, -R5 ;  /* 0x0000000128289824 */ /* 0x000fe400078e0a05 */
[C---:B------:R-:W-:Y:S02]  /*7bd0*/  IMAD R55, R5.reuse, R9, R55 ;  /* 0x0000000905377224 */ /* 0x040fe400078e0237 */
[----:B------:R-:W-:Y:S01]  /*7be0*/  @!P0 IMAD.MOV R36, RZ, RZ, -R36 ;  /* 0x000000ffff248224 */ /* 0x000fe200078e0a24 */
[C---:B------:R-:W-:Y:S01]  /*7bf0*/  ISETP.GT.U32.AND P0, PT, R5.reuse, R47, PT ;  /* 0x0000002f0500720c */ /* 0x040fe20003f04070 */
[C---:B------:R-:W-:Y:S02]  /*7c00*/  IMAD R51, R5.reuse, R0, R51 ;  /* 0x0000000005337224 */ /* 0x040fe400078e0233 */
[----:B------:R-:W-:Y:S02]  /*7c10*/  IMAD.MOV R3, RZ, RZ, -R3 ;  /* 0x000000ffff037224 */ /* 0x000fe400078e0a03 */
[----:B------:R-:W-:Y:S01]  /*7c20*/  IMAD.HI.U32 R0, R2, R63, RZ ;  /* 0x0000003f02007227 */ /* 0x000fe200078e00ff */
[----:B------:R-:W-:-:S03]  /*7c30*/  ISETP.GT.U32.AND P1, PT, R5, R51, PT ;  /* 0x000000330500720c */ /* 0x000fc60003f24070 */
[----:B------:R-:W-:Y:S01]  /*7c40*/  @!P3 IMAD.MOV R40, RZ, RZ, -R40 ;  /* 0x000000ffff28b224 */ /* 0x000fe200078e0a28 */
[C---:B------:R-:W-:Y:S01]  /*7c50*/  ISETP.GT.U32.AND P3, PT, R5.reuse, R55, PT ;  /* 0x000000370500720c */ /* 0x040fe20003f64070 */
[----:B------:R-:W-:Y:S02]  /*7c60*/  IMAD R59, R5, R3, R59 ;  /* 0x00000003053b7224 */ /* 0x000fe400078e023b */
[----:B------:R-:W-:Y:S02]  /*7c70*/  IMAD.MOV R0, RZ, RZ, -R0 ;  /* 0x000000ffff007224 */ /* 0x000fe400078e0a00 */
[----:B------:R-:W-:-:S04]  /*7c80*/  IMAD.HI.U32 R3, R2, R67, RZ ;  /* 0x0000004302037227 */ /* 0x000fc800078e00ff */
[----:B------:R-:W-:Y:S02]  /*7c90*/  IMAD R63, R5, R0, R63 ;  /* 0x00000000053f7224 */ /* 0x000fe400078e023f */
[----:B------:R-:W-:Y:S02]  /*7ca0*/  IMAD.MOV R3, RZ, RZ, -R3 ;  /* 0x000000ffff037224 */ /* 0x000fe400078e0a03 */
[----:B------:R-:W-:Y:S01]  /*7cb0*/  @!P0 IMAD.IADD R47, R47, 0x1, -R5 ;  /* 0x000000012f2f8824 */ /* 0x000fe200078e0a05 */
[C---:B------:R-:W-:Y:S01]  /*7cc0*/  ISETP.GT.U32.AND P0, PT, R5.reuse, R63, PT ;  /* 0x0000003f0500720c */ /* 0x040fe20003f04070 */
[----:B------:R-:W-:Y:S02]  /*7cd0*/  IMAD R67, R5, R3, R67 ;  /* 0x0000000305437224 */ /* 0x000fe400078e0243 */
[--C-:B------:R-:W-:Y:S02]  /*7ce0*/  @!P3 IMAD.IADD R55, R55, 0x1, -R5.reuse ;  /* 0x000000013737b824 */ /* 0x100fe400078e0a05 */
[--C-:B------:R-:W-:Y:S01]  /*7cf0*/  @!P2 IMAD.IADD R43, R43, 0x1, -R5.reuse ;  /* 0x000000012b2ba824 */ /* 0x100fe200078e0a05 */
[----:B------:R-:W-:Y:S01]  /*7d00*/  ISETP.GT.U32.AND P3, PT, R5, R67, PT ;  /* 0x000000430500720c */ /* 0x000fe20003f64070 */
[----:B------:R-:W-:Y:S01]  /*7d10*/  @!P1 IMAD.IADD R51, R51, 0x1, -R5 ;  /* 0x0000000133339824 */ /* 0x000fe200078e0a05 */
[----:B------:R-:W-:Y:S01]  /*7d20*/  ISETP.GT.U32.AND P2, PT, R5, R59, PT ;  /* 0x0000003b0500720c */ /* 0x000fe20003f44070 */
[----:B------:R-:W-:-:S02]  /*7d30*/  VIADD R145, R4, 0x6a ;  /* 0x0000006a04917836 */ /* 0x000fc40000000000 */
[----:B------:R-:W-:Y:S01]  /*7d40*/  VIADD R143, R4, 0x6b ;  /* 0x0000006b048f7836 */ /* 0x000fe20000000000 */
[----:B------:R-:W-:Y:S01]  /*7d50*/  ISETP.GT.U32.AND P1, PT, R5, R51, PT ;  /* 0x000000330500720c */ /* 0x000fe20003f24070 */
[----:B------:R-:W-:Y:S01]  /*7d60*/  @!P0 IMAD.IADD R63, R63, 0x1, -R5 ;  /* 0x000000013f3f8824 */ /* 0x000fe200078e0a05 */
[----:B------:R-:W-:Y:S01]  /*7d70*/  IABS R0, R145 ;  /* 0x0000009100007213 */ /* 0x000fe20000000000 */
[----:B------:R-:W-:Y:S01]  /*7d80*/  @!P5 IMAD.MOV R43, RZ, RZ, -R43 ;  /* 0x000000ffff2bd224 */ /* 0x000fe200078e0a2b */
[----:B------:R-:W-:Y:S01]  /*7d90*/  IABS R71, R143 ;  /* 0x0000008f00477213 */ /* 0x000fe20000000000 */
[----:B------:R-:W-:Y:S01]  /*7da0*/  @!P6 IMAD.MOV R47, RZ, RZ, -R47 ;  /* 0x000000ffff2fe224 */ /* 0x000fe200078e0a2f */
[----:B------:R-:W-:Y:S01]  /*7db0*/  ISETP.GT.U32.AND P5, PT, R5, R55, PT ;  /* 0x000000370500720c */ /* 0x000fe20003fa4070 */
[----:B------:R-:W-:Y:S01]  /*7dc0*/  @!P3 IMAD.IADD R67, R67, 0x1, -R5 ;  /* 0x000000014343b824 */ /* 0x000fe200078e0a05 */
[----:B------:R-:W-:Y:S01]  /*7dd0*/  ISETP.GT.U32.AND P3, PT, R5, R63, PT ;  /* 0x0000003f0500720c */ /* 0x000fe20003f64070 */
[----:B------:R-:W-:-:S03]  /*7de0*/  IMAD.HI.U32 R3, R2, R0, RZ ;  /* 0x0000000002037227 */ /* 0x000fc600078e00ff */
[----:B------:R-:W-:Y:S01]  /*7df0*/  ISETP.GT.U32.AND P6, PT, R5, R67, PT ;  /* 0x000000430500720c */ /* 0x000fe20003fc4070 */
[----:B------:R-:W-:Y:S01]  /*7e00*/  @!P2 IMAD.IADD R59, R59, 0x1, -R5 ;  /* 0x000000013b3ba824 */ /* 0x000fe200078e0a05 */
[----:B------:R-:W-:Y:S01]  /*7e10*/  ISETP.GE.AND P2, PT, R151, RZ, PT ;  /* 0x000000ff9700720c */ /* 0x000fe20003f46270 */
[----:B------:R-:W-:Y:S02]  /*7e20*/  IMAD.MOV R3, RZ, RZ, -R3 ;  /* 0x000000ffff037224 */ /* 0x000fe400078e0a03 */
[----:B------:R-:W-:Y:S01]  /*7e30*/  @!P1 IMAD.IADD R51, R51, 0x1, -R5 ;  /* 0x0000000133339824 */ /* 0x000fe200078e0a05 */
[----:B------:R-:W-:Y:S01]  /*7e40*/  ISETP.GT.U32.AND P0, PT, R5, R59, PT ;  /* 0x0000003b0500720c */ /* 0x000fe20003f04070 */
[----:B------:R-:W-:Y:S01]  /*7e50*/  IMAD.HI.U32 R9, R2, R71, RZ ;  /* 0x0000004702097227 */ /* 0x000fe200078e00ff */
[----:B------:R-:W-:-:S03]  /*7e60*/  ISETP.GE.AND P1, PT, R141, RZ, PT ;  /* 0x000000ff8d00720c */ /* 0x000fc60003f26270 */
[----:B------:R-:W-:Y:S02]  /*7e70*/  IMAD R0, R5, R3, R0 ;  /* 0x0000000305007224 */ /* 0x000fe400078e0200 */
[----:B------:R-:W-:Y:S01]  /*7e80*/  @!P4 IMAD.MOV R51, RZ, RZ, -R51 ;  /* 0x000000ffff33c224 */ /* 0x000fe200078e0a33 */
[----:B------:R-:W-:Y:S01]  /*7e90*/  ISETP.GE.AND P4, PT, R147, RZ, PT ;  /* 0x000000ff9300720c */ /* 0x000fe20003f86270 */
[----:B------:R-:W-:Y:S02]  /*7ea0*/  IMAD.MOV R9, RZ, RZ, -R9 ;  /* 0x000000ffff097224 */ /* 0x000fe400078e0a09 */
[C---:B------:R-:W-:Y:S02]  /*7eb0*/  VIADD R151, R4.reuse, 0x69 ;  /* 0x0000006904977836 */ /* 0x040fe40000000000 */
[----:B------:R-:W-:Y:S01]  /*7ec0*/  @!P3 IMAD.IADD R63, R63, 0x1, -R5 ;  /* 0x000000013f3fb824 */ /* 0x000fe200078e0a05 */
[----:B------:R-:W-:Y:S01]  /*7ed0*/  ISETP.GT.U32.AND P3, PT, R5, R0, PT ;  /* 0x000000000500720c */ /* 0x000fe20003f64070 */
[----:B------:R-:W-:-:S02]  /*7ee0*/  VIADD R147, R4, 0x68 ;  /* 0x0000006804937836 */ /* 0x000fc40000000000 */
[----:B------:R-:W-:Y:S01]  /*7ef0*/  IMAD R71, R5, R9, R71 ;  /* 0x0000000905477224 */ /* 0x000fe200078e0247 */
[----:B------:R-:W-:Y:S01]  /*7f00*/  IABS R9, R151 ;  /* 0x0000009700097213 */ /* 0x000fe20000000000 */
[--C-:B------:R-:W-:Y:S01]  /*7f10*/  @!P0 IMAD.IADD R59, R59, 0x1, -R5.reuse ;  /* 0x000000013b3b8824 */ /* 0x100fe200078e0a05 */
[----:B------:R-:W-:Y:S01]  /*7f20*/  IABS R83, R147 ;  /* 0x0000009300537213 */ /* 0x000fe20000000000 */
[----:B------:R-:W-:Y:S01]  /*7f30*/  @!P5 IMAD.IADD R55, R55, 0x1, -R5 ;  /* 0x000000013737d824 */ /* 0x000fe200078e0a05 */
[----:B------:R-:W-:Y:S01]  /*7f40*/  ISETP.GE.AND P0, PT, R149, RZ, PT ;  /* 0x000000ff9500720c */ /* 0x000fe20003f06270 */
[----:B------:R-:W-:Y:S01]  /*7f50*/  IMAD.MOV.U32 R79, RZ, RZ, R9 ;  /* 0x000000ffff4f7224 */ /* 0x000fe200078e0009 */
[----:B------:R-:W-:Y:S01]  /*7f60*/  ISETP.GT.U32.AND P5, PT, R5, R71, PT ;  /* 0x000000470500720c */ /* 0x000fe20003fa4070 */
[----:B------:R-:W-:Y:S02]  /*7f70*/  VIADD R149, R4, 0x67 ;  /* 0x0000006704957836 */ /* 0x000fe40000000000 */
[----:B------:R-:W-:-:S03]  /*7f80*/  IMAD.HI.U32 R9, R2, R83, RZ ;  /* 0x0000005302097227 */ /* 0x000fc600078e00ff */
[----:B------:R-:W-:Y:S01]  /*7f90*/  IABS R3, R149 ;  /* 0x0000009500037213 */ /* 0x000fe20000000000 */
[----:B------:R-:W-:Y:S02]  /*7fa0*/  @!P3 IMAD.IADD R0, R0, 0x1, -R5 ;  /* 0x000000010000b824 */ /* 0x000fe400078e0a05 */
[----:B------:R-:W-:Y:S02]  /*7fb0*/  IMAD.MOV R9, RZ, RZ, -R9 ;  /* 0x000000ffff097224 */ /* 0x000fe400078e0a09 */
[----:B------:R-:W-:Y:S01]  /*7fc0*/  @!P2 IMAD.MOV R59, RZ, RZ, -R59 ;  /* 0x000000ffff3ba224 */ /* 0x000fe200078e0a3b */
[C---:B------:R-:W-:Y:S01]  /*7fd0*/  ISETP.GT.U32.AND P2, PT, R5.reuse, R0, PT ;  /* 0x000000000500720c */ /* 0x040fe20003f44070 */
[----:B------:R-:W-:Y:S02]  /*7fe0*/  IMAD R83, R5, R9, R83 ;  /* 0x0000000905537224 */ /* 0x000fe400078e0253 */
[----:B------:R-:W-:-:S04]  /*7ff0*/  IMAD.HI.U32 R9, R2, R3, RZ ;  /* 0x0000000302097227 */ /* 0x000fc800078e00ff */
[----:B------:R-:W-:-:S04]  /*8000*/  IMAD.HI.U32 R11, R2, R79, RZ ;  /* 0x0000004f020b7227 */ /* 0x000fc800078e00ff */
[----:B------:R-:W-:Y:S02]  /*8010*/  IMAD.MOV R9, RZ, RZ, -R9 ;  /* 0x000000ffff097224 */ /* 0x000fe400078e0a09 */
[----:B------:R-:W-:Y:S02]  /*8020*/  IMAD.MOV R11, RZ, RZ, -R11 ;  /* 0x000000ffff0b7224 */ /* 0x000fe400078e0a0b */
[----:B------:R-:W-:Y:S02]  /*8030*/  IMAD R3, R5, R9, R3 ;  /* 0x0000000905037224 */ /* 0x000fe400078e0203 */
[----:B------:R-:W-:Y:S01]  /*8040*/  @!P6 IMAD.IADD R67, R67, 0x1, -R5 ;  /* 0x000000014343e824 */ /* 0x000fe200078e0a05 */
[----:B------:R-:W-:Y:S01]  /*8050*/  ISETP.GE.AND P6, PT, R143, RZ, PT ;  /* 0x000000ff8f00720c */ /* 0x000fe20003fc6270 */
[C---:B------:R-:W-:Y:S02]  /*8060*/  IMAD R79, R5.reuse, R11, R79 ;  /* 0x0000000b054f7224 */ /* 0x040fe400078e024f */
[----:B------:R-:W-:Y:S01]  /*8070*/  @!P2 IMAD.IADD R0, R0, 0x1, -R5 ;  /* 0x000000010000a824 */ /* 0x000fe200078e0a05 */
[C---:B------:R-:W-:Y:S01]  /*8080*/  ISETP.GT.U32.AND P2, PT, R5.reuse, R3, PT ;  /* 0x000000030500720c */ /* 0x040fe20003f44070 */
[----:B------:R-:W-:Y:S01]  /*8090*/  @!P0 IMAD.MOV R67, RZ, RZ, -R67 ;  /* 0x000000ffff438224 */ /* 0x000fe200078e0a43 */
[----:B------:R-:W-:Y:S01]  /*80a0*/  ISETP.GT.U32.AND P3, PT, R5, R79, PT ;  /* 0x0000004f0500720c */ /* 0x000fe20003f64070 */
[----:B------:R-:W-:Y:S01]  /*80b0*/  @!P5 IMAD.IADD R71, R71, 0x1, -R5 ;  /* 0x000000014747d824 */ /* 0x000fe200078e0a05 */
[----:B------:R-:W-:Y:S01]  /*80c0*/  ISETP.GT.U32.AND P0, PT, R5, R83, PT ;  /* 0x000000530500720c */ /* 0x000fe20003f04070 */
[----:B------:R-:W-:Y:S01]  /*80d0*/  @!P1 IMAD.MOV R55, RZ, RZ, -R55 ;  /* 0x000000ffff379224 */ /* 0x000fe200078e0a37 */
[----:B------:R-:W-:Y:S01]  /*80e0*/  ISETP.GE.AND P5, PT, R145, RZ, PT ;  /* 0x000000ff9100720c */ /* 0x000fe20003fa6270 */
[----:B------:R-:W-:Y:S01]  /*80f0*/  @!P4 IMAD.MOV R63, RZ, RZ, -R63 ;  /* 0x000000ffff3fc224 */ /* 0x000fe200078e0a3f */
[----:B------:R-:W-:Y:S01]  /*8100*/  ISETP.GT.U32.AND P1, PT, R5, R71, PT ;  /* 0x000000470500720c */ /* 0x000fe20003f24070 */
[----:B------:R-:W-:Y:S01]  /*8110*/  IMAD.MOV.U32 R75, RZ, RZ, R0 ;  /* 0x000000ffff4b7224 */ /* 0x000fe200078e0000 */
[----:B------:R-:W-:Y:S01]  /*8120*/  ISETP.GE.AND P4, PT, R151, RZ, PT ;  /* 0x000000ff9700720c */ /* 0x000fe20003f86270 */
[----:B------:R-:W-:-:S02]  /*8130*/  VIADD R151, R4, 0x66 ;  /* 0x0000006604977836 */ /* 0x000fc40000000000 */
[--C-:B------:R-:W-:Y:S02]  /*8140*/  @!P2 IMAD.IADD R3, R3, 0x1, -R5.reuse ;  /* 0x000000010303a824 */ /* 0x100fe400078e0a05 */
[--C-:B------:R-:W-:Y:S01]  /*8150*/  @!P3 IMAD.IADD R79, R79, 0x1, -R5.reuse ;  /* 0x000000014f4fb824 */ /* 0x100fe200078e0a05 */
[----:B------:R-:W-:Y:S01]  /*8160*/  IABS R9, R151 ;  /* 0x0000009700097213 */ /* 0x000fe20000000000 */
[----:B------:R-:W-:Y:S01]  /*8170*/  @!P0 IMAD.IADD R83, R83, 0x1, -R5 ;  /* 0x0000000153538824 */ /* 0x000fe200078e0a05 */
[----:B------:R-:W-:Y:S01]  /*8180*/  ISETP.GE.AND P3, PT, R149, RZ, PT ;  /* 0x000000ff9500720c */ /* 0x000fe20003f66270 */
[----:B------:R-:W-:Y:S01]  /*8190*/  VIADD R149, R4, 0x64 ;  /* 0x0000006404957836 */ /* 0x000fe20000000000 */
[C---:B------:R-:W-:Y:S01]  /*81a0*/  ISETP.GT.U32.AND P2, PT, R5.reuse, R3, PT ;  /* 0x000000030500720c */ /* 0x040fe20003f44070 */
[----:B------:R-:W-:Y:S01]  /*81b0*/  @!P5 IMAD.MOV R75, RZ, RZ, -R75 ;  /* 0x000000ffff4bd224 */ /* 0x000fe200078e0a4b */
[----:B------:R-:W-:Y:S01]  /*81c0*/  ISETP.GT.U32.AND P5, PT, R5, R83, PT ;  /* 0x000000530500720c */ /* 0x000fe20003fa4070 */
[----:B------:R-:W-:Y:S01]  /*81d0*/  IMAD.HI.U32 R91, R2, R9, RZ ;  /* 0x00000009025b7227 */ /* 0x000fe200078e00ff */
[----:B------:R-:W-:-:S02]  /*81e0*/  IABS R99, R149 ;  /* 0x0000009500637213 */ /* 0x000fc40000000000 */
[----:B------:R-:W-:Y:S01]  /*81f0*/  ISETP.GE.AND P0, PT, R151, RZ, PT ;  /* 0x000000ff9700720c */ /* 0x000fe20003f06270 */
[----:B------:R-:W-:Y:S01]  /*8200*/  @!P1 IMAD.IADD R71, R71, 0x1, -R5 ;  /* 0x0000000147479824 */ /* 0x000fe200078e0a05 */
[----:B------:R-:W-:Y:S01]  /*8210*/  ISETP.GE.AND P1, PT, R147, RZ, PT ;  /* 0x000000ff9300720c */ /* 0x000fe20003f26270 */
[----:B------:R-:W-:Y:S02]  /*8220*/  VIADD R147, R4, 0x65 ;  /* 0x0000006504937836 */ /* 0x000fe40000000000 */
[----:B------:R-:W-:Y:S02]  /*8230*/  IMAD.MOV R91, RZ, RZ, -R91 ;  /* 0x000000ffff5b7224 */ /* 0x000fe400078e0a5b */
[----:B------:R-:W-:Y:S01]  /*8240*/  IMAD.HI.U32 R0, R2, R99, RZ ;  /* 0x0000006302007227 */ /* 0x000fe200078e00ff */
[----:B------:R-:W-:-:S03]  /*8250*/  IABS R95, R147 ;  /* 0x00000093005f7213 */ /* 0x000fc60000000000 */
[----:B------:R-:W-:Y:S02]  /*8260*/  IMAD R91, R5, R91, R9 ;  /* 0x0000005b055b7224 */ /* 0x000fe400078e0209 */
[----:B------:R-:W-:Y:S02]  /*8270*/  IMAD.MOV R0, RZ, RZ, -R0 ;  /* 0x000000ffff007224 */ /* 0x000fe400078e0a00 */
[--C-:B------:R-:W-:Y:S01]  /*8280*/  @!P2 IMAD.IADD R3, R3, 0x1, -R5.reuse ;  /* 0x000000010303a824 */ /* 0x100fe200078e0a05 */
[----:B------:R-:W-:Y:S01]  /*8290*/  ISETP.GE.AND P2, PT, R149, RZ, PT ;  /* 0x000000ff9500720c */ /* 0x000fe20003f46270 */
[----:B------:R-:W-:Y:S01]  /*82a0*/  @!P5 IMAD.IADD R83, R83, 0x1, -R5 ;  /* 0x000000015353d824 */ /* 0x000fe200078e0a05 */
[C---:B------:R-:W-:Y:S01]  /*82b0*/  ISETP.GT.U32.AND P5, PT, R5.reuse, R91, PT ;  /* 0x0000005b0500720c */ /* 0x040fe20003fa4070 */
[----:B------:R-:W-:Y:S01]  /*82c0*/  @!P6 IMAD.MOV R71, RZ, RZ, -R71 ;  /* 0x000000ffff47e224 */ /* 0x000fe200078e0a47 */
[----:B------:R-:W-:Y:S01]  /*82d0*/  ISETP.GT.U32.AND P6, PT, R5, R79, PT ;  /* 0x0000004f0500720c */ /* 0x000fe20003fc4070 */
[----:B------:R-:W-:-:S04]  /*82e0*/  IMAD.HI.U32 R9, R2, R95, RZ ;  /* 0x0000005f02097227 */ /* 0x000fc800078e00ff */
[C---:B------:R-:W-:Y:S02]  /*82f0*/  IMAD R99, R5.reuse, R0, R99 ;  /* 0x0000000005637224 */ /* 0x040fe400078e0263 */
[----:B------:R-:W-:Y:S02]  /*8300*/  IMAD.MOV.U32 R87, RZ, RZ, R3 ;  /* 0x000000ffff577224 */ /* 0x000fe400078e0003 */
[----:B------:R-:W-:Y:S02]  /*8310*/  IMAD.MOV R9, RZ, RZ, -R9 ;  /* 0x000000ffff097224 */ /* 0x000fe400078e0a09 */
[----:B------:R-:W-:Y:S01]  /*8320*/  @!P3 IMAD.MOV R87, RZ, RZ, -R87 ;  /* 0x000000ffff57b224 */ /* 0x000fe200078e0a57 */
[----:B------:R-:W-:Y:S01]  /*8330*/  ISETP.GT.U32.AND P3, PT, R5, R99, PT ;  /* 0x000000630500720c */ /* 0x000fe20003f64070 */
[C---:B------:R-:W-:Y:S02]  /*8340*/  VIADD R143, R4.reuse, 0x62 ;  /* 0x00000062048f7836 */ /* 0x040fe40000000000 */
[----:B------:R-:W-:-:S02]  /*8350*/  VIADD R151, R4, 0x63 ;  /* 0x0000006304977836 */ /* 0x000fc40000000000 */
[----:B------:R-:W-:Y:S01]  /*8360*/  IMAD R95, R5, R9, R95 ;  /* 0x00000009055f7224 */ /* 0x000fe200078e025f */
[----:B------:R-:W-:Y:S01]  /*8370*/  IABS R106, R143 ;  /* 0x0000008f006a7213 */ /* 0x000fe20000000000 */
[----:B------:R-:W-:Y:S01]  /*8380*/  @!P5 IMAD.IADD R91, R91, 0x1, -R5 ;  /* 0x000000015b5bd824 */ /* 0x000fe200078e0a05 */
[----:B------:R-:W-:Y:S01]  /*8390*/  IABS R103, R151 ;  /* 0x0000009700677213 */ /* 0x000fe20000000000 */
[----:B------:R-:W-:Y:S01]  /*83a0*/  @!P1 IMAD.MOV R83, RZ, RZ, -R83 ;  /* 0x000000ffff539224 */ /* 0x000fe200078e0a53 */
[----:B------:R-:W-:Y:S01]  /*83b0*/  ISETP.GT.U32.AND P5, PT, R5, R95, PT ;  /* 0x0000005f0500720c */ /* 0x000fe20003fa4070 */
[C---:B------:R-:W-:Y:S01]  /*83c0*/  VIADD R145, R4.reuse, 0x61 ;  /* 0x0000006104917836 */ /* 0x040fe20000000000 */
[----:B------:R-:W-:Y:S01]  /*83d0*/  ISETP.GE.AND P1, PT, R151, RZ, PT ;  /* 0x000000ff9700720c */ /* 0x000fe20003f26270 */
[----:B------:R-:W-:Y:S01]  /*83e0*/  @!P6 IMAD.IADD R79, R79, 0x1, -R5 ;  /* 0x000000014f4fe824 */ /* 0x000fe200078e0a05 */
[----:B------:R-:W-:Y:S01]  /*83f0*/  ISETP.GE.AND P6, PT, R147, RZ, PT ;  /* 0x000000ff9300720c */ /* 0x000fe20003fc6270 */
[----:B------:R-:W-:Y:S01]  /*8400*/  VIADD R151, R4, 0x60 ;  /* 0x0000006004977836 */ /* 0x000fe20000000000 */
[----:B------:R-:W-:Y:S01]  /*8410*/  IABS R110, R145 ;  /* 0x00000091006e7213 */ /* 0x000fe20000000000 */
[----:B------:R-:W-:-:S03]  /*8420*/  IMAD.HI.U32 R9, R2, R106, RZ ;  /* 0x0000006a02097227 */ /* 0x000fc600078e00ff */
[----:B------:R-:W-:Y:S01]  /*8430*/  IABS R114, R151 ;  /* 0x0000009700727213 */ /* 0x000fe20000000000 */
[----:B------:R-:W-:Y:S01]  /*8440*/  @!P4 IMAD.MOV R79, RZ, RZ, -R79 ;  /* 0x000000ffff4fc224 */ /* 0x000fe200078e0a4f */
[----:B------:R-:W-:Y:S01]  /*8450*/  ISETP.GT.U32.AND P4, PT, R5, R91, PT ;  /* 0x0000005b0500720c */ /* 0x000fe20003f84070 */
[----:B------:R-:W-:Y:S02]  /*8460*/  @!P3 IMAD.IADD R99, R99, 0x1, -R5 ;  /* 0x000000016363b824 */ /* 0x000fe400078e0a05 */
[----:B------:R-:W-:Y:S02]  /*8470*/  IMAD.MOV R9, RZ, RZ, -R9 ;  /* 0x000000ffff097224 */ /* 0x000fe400078e0a09 */
[----:B------:R-:W-:Y:S01]  /*8480*/  IMAD.HI.U32 R3, R2, R110, RZ ;  /* 0x0000006e02037227 */ /* 0x000fe200078e00ff */
[----:B------:R-:W-:-:S03]  /*8490*/  ISETP.GT.U32.AND P3, PT, R5, R99, PT ;  /* 0x000000630500720c */ /* 0x000fc60003f64070 */
[----:B------:R-:W-:Y:S02]  /*84a0*/  IMAD R106, R5, R9, R106 ;  /* 0x00000009056a7224 */ /* 0x000fe400078e026a */
[----:B------:R-:W-:-:S04]  /*84b0*/  IMAD.HI.U32 R9, R2, R114, RZ ;  /* 0x0000007202097227 */ /* 0x000fc800078e00ff */
[----:B------:R-:W-:Y:S02]  /*84c0*/  @!P5 IMAD.IADD R95, R95, 0x1, -R5 ;  /* 0x000000015f5fd824 */ /* 0x000fe400078e0a05 */
[----:B------:R-:W-:Y:S02]  /*84d0*/  IMAD.MOV R11, RZ, RZ, -R3 ;  /* 0x000000ffff0b7224 */ /* 0x000fe400078e0a03 */
[----:B------:R-:W-:Y:S01]  /*84e0*/  IMAD.MOV R3, RZ, RZ, -R9 ;  /* 0x000000ffff037224 */ /* 0x000fe200078e0a09 */
[----:B------:R-:W-:Y:S01]  /*84f0*/  ISETP.GT.U32.AND P5, PT, R5, R95, PT ;  /* 0x0000005f0500720c */ /* 0x000fe20003fa4070 */
[----:B------:R-:W-:Y:S02]  /*8500*/  @!P4 IMAD.IADD R91, R91, 0x1, -R5 ;  /* 0x000000015b5bc824 */ /* 0x000fe400078e0a05 */
[----:B------:R-:W-:Y:S02]  /*8510*/  IMAD R114, R5, R3, R114 ;  /* 0x0000000305727224 */ /* 0x000fe400078e0272 */
[----:B------:R-:W-:-:S04]  /*8520*/  IMAD.HI.U32 R0, R2, R103, RZ ;  /* 0x0000006702007227 */ /* 0x000fc800078e00ff */
[----:B------:R-:W-:Y:S01]  /*8530*/  @!P0 IMAD.MOV R91, RZ, RZ, -R91 ;  /* 0x000000ffff5b8224 */ /* 0x000fe200078e0a5b */
[----:B------:R-:W-:Y:S01]  /*8540*/  ISETP.GT.U32.AND P0, PT, R5, R106, PT ;  /* 0x0000006a0500720c */ /* 0x000fe20003f04070 */
[----:B------:R-:W-:Y:S01]  /*8550*/  @!P3 IMAD.IADD R99, R99, 0x1, -R5 ;  /* 0x000000016363b824 */ /* 0x000fe200078e0a05 */
[C---:B------:R-:W-:Y:S01]  /*8560*/  ISETP.GT.U32.AND P3, PT, R5.reuse, R114, PT ;  /* 0x000000720500720c */ /* 0x040fe20003f64070 */
[----:B------:R-:W-:Y:S02]  /*8570*/  IMAD.MOV R0, RZ, RZ, -R0 ;  /* 0x000000ffff007224 */ /* 0x000fe400078e0a00 */
[C---:B------:R-:W-:Y:S02]  /*8580*/  VIADD R147, R4.reuse, 0x5f ;  /* 0x0000005f04937836 */ /* 0x040fe40000000000 */
[C---:B------:R-:W-:Y:S02]  /*8590*/  IMAD R110, R5.reuse, R11, R110 ;  /* 0x0000000b056e7224 */ /* 0x040fe400078e026e */
[----:B------:R-:W-:Y:S01]  /*85a0*/  IMAD R103, R5, R0, R103 ;  /* 0x0000000005677224 */ /* 0x000fe200078e0267 */
[----:B------:R-:W-:Y:S01]  /*85b0*/  IABS R0, R147 ;  /* 0x0000009300007213 */ /* 0x000fe20000000000 */
[----:B------:R-:W-:Y:S01]  /*85c0*/  @!P5 IMAD.IADD R95, R95, 0x1, -R5 ;  /* 0x000000015f5fd824 */ /* 0x000fe200078e0a05 */
[C---:B------:R-:W-:Y:S01]  /*85d0*/  ISETP.GT.U32.AND P5, PT, R5.reuse, R110, PT ;  /* 0x0000006e0500720c */ /* 0x040fe20003fa4070 */
[----:B------:R-:W-:Y:S01]  /*85e0*/  VIADD R149, R4, 0x5e ;  /* 0x0000005e04957836 */ /* 0x000fe20000000000 */
[----:B------:R-:W-:Y:S01]  /*85f0*/  ISETP.GT.U32.AND P4, PT, R5, R103, PT ;  /* 0x000000670500720c */ /* 0x000fe20003f84070 */
[----:B------:R-:W-:-:S03]  /*8600*/  IMAD.HI.U32 R3, R2, R0, RZ ;  /* 0x0000000002037227 */ /* 0x000fc600078e00ff */
[----:B------:R-:W-:Y:S01]  /*8610*/  IABS R122, R149 ;  /* 0x00000095007a7213 */ /* 0x000fe20000000000 */
[--C-:B------:R-:W-:Y:S02]  /*8620*/  @!P0 IMAD.IADD R106, R106, 0x1, -R5.reuse ;  /* 0x000000016a6a8824 */ /* 0x100fe400078e0a05 */
[----:B------:R-:W-:Y:S02]  /*8630*/  @!P3 IMAD.IADD R114, R114, 0x1, -R5 ;  /* 0x000000017272b824 */ /* 0x000fe400078e0a05 */
[----:B------:R-:W-:Y:S01]  /*8640*/  IMAD.MOV R3, RZ, RZ, -R3 ;  /* 0x000000ffff037224 */ /* 0x000fe200078e0a03 */
[C---:B------:R-:W-:Y:S01]  /*8650*/  ISETP.GT.U32.AND P0, PT, R5.reuse, R106, PT ;  /* 0x0000006a0500720c */ /* 0x040fe20003f04070 */
[----:B------:R-:W-:Y:S01]  /*8660*/  @!P2 IMAD.MOV R99, RZ, RZ, -R99 ;  /* 0x000000ffff63a224 */ /* 0x000fe200078e0a63 */
[C---:B------:R-:W-:Y:S01]  /*8670*/  ISETP.GT.U32.AND P2, PT, R5.reuse, R114, PT ;  /* 0x000000720500720c */ /* 0x040fe20003f44070 */
[----:B------:R-:W-:Y:S02]  /*8680*/  IMAD R118, R5, R3, R0 ;  /* 0x0000000305767224 */ /* 0x000fe400078e0200 */
[----:B------:R-:W-:-:S04]  /*8690*/  IMAD.HI.U32 R3, R2, R122, RZ ;  /* 0x0000007a02037227 */ /* 0x000fc800078e00ff */
[----:B------:R-:W-:Y:S01]  /*86a0*/  @!P5 IMAD.IADD R110, R110, 0x1, -R5 ;  /* 0x000000016e6ed824 */ /* 0x000fe200078e0a05 */
[----:B------:R-:W-:Y:S01]  /*86b0*/  ISETP.GE.AND P5, PT, R151, RZ, PT ;  /* 0x000000ff9700720c */ /* 0x000fe20003fa6270 */
[----:B------:R-:W-:Y:S02]  /*86c0*/  IMAD.MOV R3, RZ, RZ, -R3 ;  /* 0x000000ffff037224 */ /* 0x000fe400078e0a03 */
[--C-:B------:R-:W-:Y:S01]  /*86d0*/  @!P0 IMAD.IADD R106, R106, 0x1, -R5.reuse ;  /* 0x000000016a6a8824 */ /* 0x100fe200078e0a05 */
[C---:B------:R-:W-:Y:S01]  /*86e0*/  ISETP.GT.U32.AND P3, PT, R5.reuse, R110, PT ;  /* 0x0000006e0500720c */ /* 0x040fe20003f64070 */
[C---:B------:R-:W-:Y:S01]  /*86f0*/  IMAD R122, R5.reuse, R3, R122 ;  /* 0x00000003057a7224 */ /* 0x040fe200078e027a */
[C---:B------:R-:W-:Y:S01]  /*8700*/  ISETP.GT.U32.AND P0, PT, R5.reuse, R118, PT ;  /* 0x000000760500720c */ /* 0x040fe20003f04070 */
[--C-:B------:R-:W-:Y:S02]  /*8710*/  @!P2 IMAD.IADD R114, R114, 0x1, -R5.reuse ;  /* 0x000000017272a824 */ /* 0x100fe400078e0a05 */
[----:B------:R-:W-:Y:S01]  /*8720*/  VIADD R151, R4, 0x5d ;  /* 0x0000005d04977836 */ /* 0x000fe20000000000 */
[----:B------:R-:W-:Y:S01]  /*8730*/  ISETP.GT.U32.AND P2, PT, R5, R122, PT ;  /* 0x0000007a0500720c */ /* 0x000fe20003f44070 */
[----:B------:R-:W-:-:S02]  /*8740*/  @!P4 IMAD.IADD R103, R103, 0x1, -R5 ;  /* 0x000000016767c824 */ /* 0x000fc400078e0a05 */
[----:B------:R-:W-:Y:S01]  /*8750*/  @!P6 IMAD.MOV R95, RZ, RZ, -R95 ;  /* 0x000000ffff5fe224 */ /* 0x000fe200078e0a5f */
[----:B------:R-:W-:Y:S01]  /*8760*/  IABS R0, R151 ;  /* 0x0000009700007213 */ /* 0x000fe20000000000 */
[----:B------:R-:W-:Y:S01]  /*8770*/  @!P5 IMAD.MOV R114, RZ, RZ, -R114 ;  /* 0x000000ffff72d224 */ /* 0x000fe200078e0a72 */
[----:B------:R-:W-:Y:S01]  /*8780*/  ISETP.GT.U32.AND P4, PT, R5, R103, PT ;  /* 0x000000670500720c */ /* 0x000fe20003f84070 */
[----:B------:R-:W-:Y:S01]  /*8790*/  @!P3 IMAD.IADD R110, R110, 0x1, -R5 ;  /* 0x000000016e6eb824 */ /* 0x000fe200078e0a05 */
[----:B------:R-:W-:Y:S01]  /*87a0*/  ISETP.GE.AND P3, PT, R151, RZ, PT ;  /* 0x000000ff9700720c */ /* 0x000fe20003f66270 */
[----:B------:R-:W-:Y:S01]  /*87b0*/  VIADD R151, R4, 0x5c ;  /* 0x0000005c04977836 */ /* 0x000fe20000000000 */
[----:B------:R-:W-:Y:S01]  /*87c0*/  ISETP.GE.AND P6, PT, R143, RZ, PT ;  /* 0x000000ff8f00720c */ /* 0x000fe20003fc6270 */
[----:B------:R-:W-:-:S03]  /*87d0*/  IMAD.HI.U32 R3, R2, R0, RZ ;  /* 0x0000000002037227 */ /* 0x000fc600078e00ff */
[----:B------:R-:W-:Y:S01]  /*87e0*/  IABS R130, R151 ;  /* 0x0000009700827213 */ /* 0x000fe20000000000 */
[--C-:B------:R-:W-:Y:S02]  /*87f0*/  @!P0 IMAD.IADD R118, R118, 0x1, -R5.reuse ;  /* 0x0000000176768824 */ /* 0x100fe400078e0a05 */
[----:B------:R-:W-:Y:S02]  /*8800*/  @!P2 IMAD.IADD R122, R122, 0x1, -R5 ;  /* 0x000000017a7aa824 */ /* 0x000fe400078e0a05 */
[----:B------:R-:W-:Y:S01]  /*8810*/  IMAD.MOV R3, RZ, RZ, -R3 ;  /* 0x000000ffff037224 */ /* 0x000fe200078e0a03 */
[----:B------:R-:W-:Y:S01]  /*8820*/  ISETP.GT.U32.AND P0, PT, R5, R118, PT ;  /* 0x000000760500720c */ /* 0x000fe20003f04070 */
[----:B------:R-:W-:Y:S01]  /*8830*/  @!P4 IMAD.IADD R103, R103, 0x1, -R5 ;  /* 0x000000016767c824 */ /* 0x000fe200078e0a05 */
[C---:B------:R-:W-:Y:S01]  /*8840*/  ISETP.GT.U32.AND P2, PT, R5.reuse, R122, PT ;  /* 0x0000007a0500720c */ /* 0x040fe20003f44070 */
[----:B------:R-:W-:Y:S01]  /*8850*/  IMAD R126, R5, R3, R0 ;  /* 0x00000003057e7224 */ /* 0x000fe200078e0200 */
[----:B------:R-:W-:Y:S01]  /*8860*/  ISETP.GE.AND P4, PT, R145, RZ, PT ;  /* 0x000000ff9100720c */ /* 0x000fe20003f86270 */
[----:B------:R-:W-:-:S04]  /*8870*/  IMAD.HI.U32 R0, R2, R130, RZ ;  /* 0x0000008202007227 */ /* 0x000fc800078e00ff */
[----:B------:R-:W-:Y:S02]  /*8880*/  IMAD.MOV R0, RZ, RZ, -R0 ;  /* 0x000000ffff007224 */ /* 0x000fe400078e0a00 */
[----:B------:R-:W-:Y:S01]  /*8890*/  @!P1 IMAD.MOV R103, RZ, RZ, -R103 ;  /* 0x000000ffff679224 */ /* 0x000fe200078e0a67 */
[----:B------:R-:W-:Y:S01]  /*88a0*/  ISETP.GE.AND P1, PT, R147, RZ, PT ;  /* 0x000000ff9300720c */ /* 0x000fe20003f26270 */
[C---:B------:R-:W-:Y:S02]  /*88b0*/  IMAD R130, R5.reuse, R0, R130 ;  /* 0x0000000005827224 */ /* 0x040fe400078e0282 */
[--C-:B------:R-:W-:Y:S01]  /*88c0*/  @!P0 IMAD.IADD R118, R118, 0x1, -R5.reuse ;  /* 0x0000000176768824 */ /* 0x100fe200078e0a05 */
[C---:B------:R-:W-:Y:S01]  /*88d0*/  ISETP.GT.U32.AND P0, PT, R5.reuse, R126, PT ;  /* 0x0000007e0500720c */ /* 0x040fe20003f04070 */
[----:B------:R-:W-:Y:S01]  /*88e0*/  @!P2 IMAD.IADD R122, R122, 0x1, -R5 ;  /* 0x000000017a7aa824 */ /* 0x000fe200078e0a05 */
[----:B------:R-:W-:Y:S01]  /*88f0*/  ISETP.GT.U32.AND P2, PT, R5, R130, PT ;  /* 0x000000820500720c */ /* 0x000fe20003f44070 */
[----:B------:R-:W-:-:S02]  /*8900*/  VIADD R147, R4, 0x59 ;  /* 0x0000005904937836 */ /* 0x000fc40000000000 */
[----:B------:R-:W-:Y:S01]  /*8910*/  @!P4 IMAD.MOV R110, RZ, RZ, -R110 ;  /* 0x000000ffff6ec224 */ /* 0x000fe200078e0a6e */
[----:B------:R-:W-:Y:S01]  /*8920*/  ISETP.GE.AND P4, PT, R151, RZ, PT ;  /* 0x000000ff9700720c */ /* 0x000fe20003f86270 */
[----:B------:R-:W-:Y:S01]  /*8930*/  @!P6 IMAD.MOV R106, RZ, RZ, -R106 ;  /* 0x000000ffff6ae224 */ /* 0x000fe200078e0a6a */
[----:B------:R-:W-:Y:S01]  /*8940*/  IABS R141, R147 ;  /* 0x00000093008d7213 */ /* 0x000fe20000000000 */
[C---:B------:R-:W-:Y:S01]  /*8950*/  VIADD R151, R4.reuse, 0x5b ;  /* 0x0000005b04977836 */ /* 0x040fe20000000000 */
[----:B------:R-:W-:Y:S01]  /*8960*/  ISETP.GE.AND P6, PT, R149, RZ, PT ;  /* 0x000000ff9500720c */ /* 0x000fe20003fc6270 */
[----:B------:R-:W-:Y:S02]  /*8970*/  VIADD R143, R4, 0x58 ;  /* 0x00000058048f7836 */ /* 0x000fe40000000000 */
[----:B------:R-:W-:Y:S01]  /*8980*/  IMAD.HI.U32 R3, R2, R141, RZ ;  /* 0x0000008d02037227 */ /* 0x000fe200078e00ff */
[----:B------:R-:W-:Y:S02]  /*8990*/  IABS R134, R151 ;  /* 0x0000009700867213 */ /* 0x000fe40000000000 */
[----:B------:R-:W-:Y:S01]  /*89a0*/  IABS R145, R143 ;  /* 0x0000008f00917213 */ /* 0x000fe20000000000 */
[--C-:B------:R-:W-:Y:S01]  /*89b0*/  @!P0 IMAD.IADD R126, R126, 0x1, -R5.reuse ;  /* 0x000000017e7e8824 */ /* 0x100fe200078e0a05 */
[----:B------:R-:W-:Y:S01]  /*89c0*/  ISETP.GE.AND P5, PT, R151, RZ, PT ;  /* 0x000000ff9700720c */ /* 0x000fe20003fa6270 */
[----:B------:R-:W-:-:S02]  /*89d0*/  @!P2 IMAD.IADD R130, R130, 0x1, -R5 ;  /* 0x000000018282a824 */ /* 0x000fc400078e0a05 */
[----:B------:R-:W-:Y:S01]  /*89e0*/  IMAD.MOV R3, RZ, RZ, -R3 ;  /* 0x000000ffff037224 */ /* 0x000fe200078e0a03 */
[C---:B------:R-:W-:Y:S01]  /*89f0*/  ISETP.GT.U32.AND P0, PT, R5.reuse, R126, PT ;  /* 0x0000007e0500720c */ /* 0x040fe20003f04070 */
[----:B------:R-:W-:Y:S01]  /*8a00*/  IMAD.HI.U32 R11, R2, R134, RZ ;  /* 0x00000086020b7227 */ /* 0x000fe200078e00ff */
[----:B------:R-:W-:-:S03]  /*8a10*/  ISETP.GT.U32.AND P2, PT, R5, R130, PT ;  /* 0x000000820500720c */ /* 0x000fc60003f44070 */
[----:B------:R-:W-:-:S04]  /*8a20*/  IMAD.HI.U32 R0, R2, R145, RZ ;  /* 0x0000009102007227 */ /* 0x000fc800078e00ff */
[----:B------:R-:W-:Y:S02]  /*8a30*/  IMAD R141, R5, R3, R141 ;  /* 0x00000003058d7224 */ /* 0x000fe400078e028d */
[----:B------:R-:W-:-:S04]  /*8a40*/  IMAD.HI.U32 R9, R2, R137, RZ ;  /* 0x0000008902097227 */ /* 0x000fc800078e00ff */
[----:B------:R-:W-:Y:S02]  /*8a50*/  IMAD.MOV R11, RZ, RZ, -R11 ;  /* 0x000000ffff0b7224 */ /* 0x000fe400078e0a0b */
[----:B------:R-:W-:Y:S02]  /*8a60*/  IMAD.MOV R0, RZ, RZ, -R0 ;  /* 0x000000ffff007224 */ /* 0x000fe400078e0a00 */
[----:B------:R-:W-:Y:S01]  /*8a70*/  @!P6 IMAD.MOV R122, RZ, RZ, -R122 ;  /* 0x000000ffff7ae224 */ /* 0x000fe200078e0a7a */
[C---:B------:R-:W-:Y:S01]  /*8a80*/  ISETP.GT.U32.AND P6, PT, R5.reuse, R141, PT ;  /* 0x0000008d0500720c */ /* 0x040fe20003fc4070 */
[----:B------:R-:W-:Y:S02]  /*8a90*/  VIADD R151, R4, 0x57 ;  /* 0x0000005704977836 */ /* 0x000fe40000000000 */
[----:B------:R-:W-:Y:S02]  /*8aa0*/  IMAD.MOV R9, RZ, RZ, -R9 ;  /* 0x000000ffff097224 */ /* 0x000fe400078e0a09 */
[C---:B------:R-:W-:Y:S01]  /*8ab0*/  IMAD R134, R5.reuse, R11, R134 ;  /* 0x0000000b05867224 */ /* 0x040fe200078e0286 */
[----:B------:R-:W-:Y:S01]  /*8ac0*/  IABS R149, R151 ;  /* 0x0000009700957213 */ /* 0x000fe20000000000 */
[----:B------:R-:W-:-:S02]  /*8ad0*/  IMAD R145, R5, R0, R145 ;  /* 0x0000000005917224 */ /* 0x000fc400078e0291 */
[C---:B------:R-:W-:Y:S02]  /*8ae0*/  IMAD R137, R5.reuse, R9, R137 ;  /* 0x0000000905897224 */ /* 0x040fe400078e0289 */
[--C-:B------:R-:W-:Y:S01]  /*8af0*/  @!P0 IMAD.IADD R126, R126, 0x1, -R5.reuse ;  /* 0x000000017e7e8824 */ /* 0x100fe200078e0a05 */
[C---:B------:R-:W-:Y:S01]  /*8b00*/  ISETP.GT.U32.AND P0, PT, R5.reuse, R134, PT ;  /* 0x000000860500720c */ /* 0x040fe20003f04070 */
[----:B------:R-:W-:Y:S01]  /*8b10*/  @!P2 IMAD.IADD R130, R130, 0x1, -R5 ;  /* 0x000000018282a824 */ /* 0x000fe200078e0a05 */
[----:B------:R-:W-:Y:S01]  /*8b20*/  ISETP.GT.U32.AND P2, PT, R5, R145, PT ;  /* 0x000000910500720c */ /* 0x000fe20003f44070 */
[----:B------:R-:W-:-:S04]  /*8b30*/  IMAD.HI.U32 R0, R2, R149, RZ ;  /* 0x0000009502007227 */ /* 0x000fc800078e00ff */
[----:B------:R-:W-:Y:S01]  /*8b40*/  @!P1 IMAD.MOV R118, RZ, RZ, -R118 ;  /* 0x000000ffff769224 */ /* 0x000fe200078e0a76 */
[----:B------:R-:W-:Y:S01]  /*8b50*/  ISETP.GT.U32.AND P1, PT, R5, R137, PT ;  /* 0x000000890500720c */ /* 0x000fe20003f24070 */
[----:B------:R-:W-:Y:S02]  /*8b60*/  @!P6 IMAD.IADD R141, R141, 0x1, -R5 ;  /* 0x000000018d8de824 */ /* 0x000fe400078e0a05 */
[----:B------:R-:W-:Y:S02]  /*8b70*/  IMAD.MOV R0, RZ, RZ, -R0 ;  /* 0x000000ffff007224 */ /* 0x000fe400078e0a00 */
[----:B------:R-:W-:Y:S01]  /*8b80*/  @!P4 IMAD.MOV R130, RZ, RZ, -R130 ;  /* 0x000000ffff82c224 */ /* 0x000fe200078e0a82 */
[C---:B------:R-:W-:Y:S01]  /*8b90*/  ISETP.GT.U32.AND P4, PT, R5.reuse, R141, PT ;  /* 0x0000008d0500720c */ /* 0x040fe20003f84070 */
[----:B------:R-:W-:Y:S02]  /*8ba0*/  IMAD R149, R5, R0, R149 ;  /* 0x0000000005957224 */ /* 0x000fe400078e0295 */
[----:B------:R-:W-:-:S04]  /*8bb0*/  IMAD.HI.U32 R0, R2, R153, RZ ;  /* 0x0000009902007227 */ /* 0x000fc800078e00ff */
[--C-:B------:R-:W-:Y:S01]  /*8bc0*/  @!P0 IMAD.IADD R134, R134, 0x1, -R5.reuse ;  /* 0x0000000186868824 */ /* 0x100fe200078e0a05 */
[----:B------:R-:W-:Y:S01]  /*8bd0*/  ISETP.GE.AND P0, PT, R147, RZ, PT ;  /* 0x000000ff9300720c */ /* 0x000fe20003f06270 */
[--C-:B------:R-:W-:Y:S02]  /*8be0*/  @!P2 IMAD.IADD R145, R145, 0x1, -R5.reuse ;  /* 0x000000019191a824 */ /* 0x100fe400078e0a05 */
[----:B------:R-:W-:Y:S02]  /*8bf0*/  IMAD.MOV R0, RZ, RZ, -R0 ;  /* 0x000000ffff007224 */ /* 0x000fe400078e0a00 */
[----:B------:R-:W-:Y:S01]  /*8c00*/  @!P1 IMAD.IADD R137, R137, 0x1, -R5 ;  /* 0x0000000189899824 */ /* 0x000fe200078e0a05 */
[C---:B------:R-:W-:Y:S01]  /*8c10*/  ISETP.GT.U32.AND P1, PT, R5.reuse, R134, PT ;  /* 0x000000860500720c */ /* 0x040fe20003f24070 */
[C---:B------:R-:W-:Y:S01]  /*8c20*/  IMAD R153, R5.reuse, R0, R153 ;  /* 0x0000000005997224 */ /* 0x040fe200078e0299 */
[----:B------:R-:W-:Y:S01]  /*8c30*/  ISETP.GT.U32.AND P2, PT, R5, R145, PT ;  /* 0x000000910500720c */ /* 0x000fe20003f44070 */
[----:B------:R-:W-:Y:S01]  /*8c40*/  @!P4 IMAD.IADD R141, R141, 0x1, -R5 ;  /* 0x000000018d8dc824 */ /* 0x000fe200078e0a05 */
[C---:B------:R-:W-:Y:S01]  /*8c50*/  ISETP.GT.U32.AND P6, PT, R5.reuse, R137, PT ;  /* 0x000000890500720c */ /* 0x040fe20003fc4070 */
[C---:B------:R-:W-:Y:S01]  /*8c60*/  VIADD R147, R4.reuse, 0x54 ;  /* 0x0000005404937836 */ /* 0x040fe20000000000 */
[----:B------:R-:W-:Y:S01]  /*8c70*/  ISETP.GT.U32.AND P4, PT, R5, R153, PT ;  /* 0x000000990500720c */ /* 0x000fe20003f84070 */
[----:B------:R-:W-:Y:S01]  /*8c80*/  @!P3 IMAD.MOV R126, RZ, RZ, -R126 ;  /* 0x000000ffff7eb224 */ /* 0x000fe200078e0a7e */
[----:B------:R-:W-:Y:S01]  /*8c90*/  ISETP.GE.AND P3, PT, R139, RZ, PT ;  /* 0x000000ff8b00720c */ /* 0x000fe20003f66270 */
[----:B------:R-:W-:Y:S01]  /*8ca0*/  VIADD R139, R4, 0x55 ;  /* 0x00000055048b7836 */ /* 0x000fe20000000000 */
[----:B------:R-:W-:Y:S01]  /*8cb0*/  IABS R161, R147 ;  /* 0x0000009300a17213 */ /* 0x000fe20000000000 */
[----:B------:R-:W-:-:S02]  /*8cc0*/  @!P0 IMAD.MOV R141, RZ, RZ, -R141 ;  /* 0x000000ffff8d8224 */ /* 0x000fc400078e0a8d */
[--C-:B------:R-:W-:Y:S01]  /*8cd0*/  @!P1 IMAD.IADD R134, R134, 0x1, -R5.reuse ;  /* 0x0000000186869824 */ /* 0x100fe200078e0a05 */
[----:B------:R-:W-:Y:S01]  /*8ce0*/  ISETP.GT.U32.AND P1, PT, R5, R149, PT ;  /* 0x000000950500720c */ /* 0x000fe20003f24070 */
[----:B------:R-:W-:Y:S01]  /*8cf0*/  @!P2 IMAD.IADD R145, R145, 0x1, -R5 ;  /* 0x000000019191a824 */ /* 0x000fe200078e0a05 */
[----:B------:R-:W-:Y:S01]  /*8d00*/  ISETP.GE.AND P2, PT, R151, RZ, PT ;  /* 0x000000ff9700720c */ /* 0x000fe20003f46270 */
[----:B------:R-:W-:Y:S01]  /*8d10*/  VIADD R151, R4, 0x53 ;  /* 0x0000005304977836 */ /* 0x000fe20000000000 */
[----:B------:R-:W-:Y:S01]  /*8d20*/  IABS R157, R139 ;  /* 0x0000008b009d7213 */ /* 0x000fe20000000000 */
[----:B------:R-:W-:-:S03]  /*8d30*/  IMAD.HI.U32 R0, R2, R161, RZ ;  /* 0x000000a102007227 */ /* 0x000fc600078e00ff */
[----:B------:R-:W-:Y:S01]  /*8d40*/  IABS R165, R151 ;  /* 0x0000009700a57213 */ /* 0x000fe20000000000 */
[----:B------:R-:W-:Y:S02]  /*8d50*/  @!P4 IMAD.IADD R153, R153, 0x1, -R5 ;  /* 0x000000019999c824 */ /* 0x000fe400078e0a05 */
[----:B------:R-:W-:Y:S02]  /*8d60*/  IMAD.MOV R0, RZ, RZ, -R0 ;  /* 0x000000ffff007224 */ /* 0x000fe400078e0a00 */
[----:B------:R-:W-:Y:S01]  /*8d70*/  @!P5 IMAD.MOV R134, RZ, RZ, -R134 ;  /* 0x000000ffff86d224 */ /* 0x000fe200078e0a86 */
[C---:B------:R-:W-:Y:S01]  /*8d80*/  ISETP.GT.U32.AND P5, PT, R5.reuse, R153, PT ;  /* 0x000000990500720c */ /* 0x040fe20003fa4070 */
[----:B------:R-:W-:Y:S02]  /*8d90*/  IMAD R161, R5, R0, R161 ;  /* 0x0000000005a17224 */ /* 0x000fe400078e02a1 */
[----:B------:R-:W-:-:S03]  /*8da0*/  IMAD.HI.U32 R0, R2, R165, RZ ;  /* 0x000000a502007227 */ /* 0x000fc600078e00ff */
[----:B------:R-:W-:Y:S01]  /*8db0*/  ISETP.GT.U32.AND P0, PT, R5, R161, PT ;  /* 0x000000a10500720c */ /* 0x000fe20003f04070 */
[----:B------:R-:W-:Y:S01]  /*8dc0*/  @!P1 IMAD.IADD R149, R149, 0x1, -R5 ;  /* 0x0000000195959824 */ /* 0x000fe200078e0a05 */
[----:B------:R-:W-:Y:S01]  /*8dd0*/  ISETP.GE.AND P1, PT, R132, RZ, PT ;  /* 0x000000ff8400720c */ /* 0x000fe20003f26270 */
[----:B------:R-:W-:-:S03]  /*8de0*/  IMAD.HI.U32 R3, R2, R157, RZ ;  /* 0x0000009d02037227 */ /* 0x000fc600078e00ff */
[C---:B------:R-:W-:Y:S01]  /*8df0*/  ISETP.GT.U32.AND P4, PT, R5.reuse, R149, PT ;  /* 0x000000950500720c */ /* 0x040fe20003f84070 */
[----:B------:R-:W-:Y:S02]  /*8e00*/  IMAD.MOV R0, RZ, RZ, -R0 ;  /* 0x000000ffff007224 */ /* 0x000fe400078e0a00 */
[----:B------:R-:W-:Y:S02]  /*8e10*/  IMAD.MOV R3, RZ, RZ, -R3 ;  /* 0x000000ffff037224 */ /* 0x000fe400078e0a03 */
[----:B------:R-:W-:Y:S02]  /*8e20*/  IMAD R165, R5, R0, R165 ;  /* 0x0000000005a57224 */ /* 0x000fe400078e02a5 */
[----:B------:R-:W-:Y:S01]  /*8e30*/  @!P6 IMAD.IADD R137, R137, 0x1, -R5 ;  /* 0x000000018989e824 */ /* 0x000fe200078e0a05 */
[----:B------:R-:W-:Y:S01]  /*8e40*/  ISETP.GE.AND P6, PT, R143, RZ, PT ;  /* 0x000000ff8f00720c */ /* 0x000fe20003fc6270 */
[----:B------:R-:W-:Y:S02]  /*8e50*/  IMAD R157, R5, R3, R157 ;  /* 0x00000003059d7224 */ /* 0x000fe400078e029d */
[----:B------:R-:W-:Y:S01]  /*8e60*/  @!P5 IMAD.IADD R153, R153, 0x1, -R5 ;  /* 0x000000019999d824 */ /* 0x000fe200078e0a05 */
[----:B------:R-:W-:Y:S01]  /*8e70*/  ISETP.GT.U32.AND P5, PT, R5, R165, PT ;  /* 0x000000a50500720c */ /* 0x000fe20003fa4070 */
[----:B------:R-:W-:-:S02]  /*8e80*/  VIADD R143, R4, 0x52 ;  /* 0x00000052048f7836 */ /* 0x000fc40000000000 */
[----:B------:R-:W-:Y:S01]  /*8e90*/  @!P3 IMAD.MOV R137, RZ, RZ, -R137 ;  /* 0x000000ffff89b224 */ /* 0x000fe200078e0a89 */
[----:B------:R-:W-:Y:S01]  /*8ea0*/  ISETP.GT.U32.AND P3, PT, R5, R157, PT ;  /* 0x0000009d0500720c */ /* 0x000fe20003f64070 */
[--C-:B------:R-:W-:Y:S01]  /*8eb0*/  @!P4 IMAD.IADD R149, R149, 0x1, -R5.reuse ;  /* 0x000000019595c824 */ /* 0x100fe200078e0a05 */
[----:B------:R-:W-:Y:S01]  /*8ec0*/  IABS R168, R143 ;  /* 0x0000008f00a87213 */ /* 0x000fe20000000000 */
[----:B------:R-:W-:Y:S01]  /*8ed0*/  @!P0 IMAD.IADD R161, R161, 0x1, -R5 ;  /* 0x00000001a1a18824 */ /* 0x000fe200078e0a05 */
[----:B------:R-:W-:Y:S01]  /*8ee0*/  ISETP.GE.AND P4, PT, R147, RZ, PT ;  /* 0x000000ff9300720c */ /* 0x000fe20003f86270 */
[----:B------:R-:W-:Y:S02]  /*8ef0*/  VIADD R147, R4, 0x51 ;  /* 0x0000005104937836 */ /* 0x000fe40000000000 */
[----:B------:R-:W-:-:S03]  /*8f00*/  IMAD.HI.U32 R0, R2, R168, RZ ;  /* 0x000000a802007227 */ /* 0x000fc600078e00ff */
[----:B------:R-:W-:Y:S01]  /*8f10*/  IABS R172, R147 ;  /* 0x0000009300ac7213 */ /* 0x000fe20000000000 */
[--C-:B------:R-:W-:Y:S02]  /*8f20*/  @!P5 IMAD.IADD R165, R165, 0x1, -R5.reuse ;  /* 0x00000001a5a5d824 */ /* 0x100fe400078e0a05 */
[----:B------:R-:W-:Y:S02]  /*8f30*/  IMAD.MOV R0, RZ, RZ, -R0 ;  /* 0x000000ffff007224 */ /* 0x000fe400078e0a00 */
[----:B------:R-:W-:Y:S01]  /*8f40*/  @!P3 IMAD.IADD R157, R157, 0x1, -R5 ;  /* 0x000000019d9db824 */ /* 0x000fe200078e0a05 */
[----:B------:R-:W-:Y:S01]  /*8f50*/  ISETP.GE.AND P3, PT, R151, RZ, PT ;  /* 0x000000ff9700720c */ /* 0x000fe20003f66270 */
[C---:B------:R-:W-:Y:S01]  /*8f60*/  IMAD R168, R5.reuse, R0, R168 ;  /* 0x0000000005a87224 */ /* 0x040fe200078e02a8 */
[C---:B------:R-:W-:Y:S01]  /*8f70*/  ISETP.GT.U32.AND P5, PT, R5.reuse, R165, PT ;  /* 0x000000a50500720c */ /* 0x040fe20003fa4070 */
[----:B------:R-:W-:Y:S01]  /*8f80*/  VIADD R151, R4, 0x50 ;  /* 0x0000005004977836 */ /* 0x000fe20000000000 */
[----:B------:R-:W-:Y:S01]  /*8f90*/  ISETP.GT.U32.AND P0, PT, R5, R157, PT ;  /* 0x0000009d0500720c */ /* 0x000fe20003f04070 */
[----:B------:R-:W-:-:S03]  /*8fa0*/  IMAD.HI.U32 R0, R2, R172, RZ ;  /* 0x000000ac02007227 */ /* 0x000fc600078e00ff */
[----:B------:R-:W-:Y:S01]  /*8fb0*/  IABS R176, R151 ;  /* 0x0000009700b07213 */ /* 0x000fe20000000000 */
[----:B------:R-:W-:Y:S01]  /*8fc0*/  @!P2 IMAD.MOV R149, RZ, RZ, -R149 ;  /* 0x000000ffff95a224 */ /* 0x000fe200078e0a95 */
[----:B------:R-:W-:Y:S01]  /*8fd0*/  ISETP.GT.U32.AND P2, PT, R5, R161, PT ;  /* 0x000000a10500720c */ /* 0x000fe20003f44070 */
[----:B------:R-:W-:Y:S02]  /*8fe0*/  IMAD.MOV R3, RZ, RZ, -R0 ;  /* 0x000000ffff037224 */ /* 0x000fe400078e0a00 */
[----:B------:R-:W-:-:S04]  /*8ff0*/  IMAD.HI.U32 R0, R2, R176, RZ ;  /* 0x000000b002007227 */ /* 0x000fc800078e00ff */
[----:B------:R-:W-:Y:S02]  /*9000*/  IMAD R172, R5, R3, R172 ;  /* 0x0000000305ac7224 */ /* 0x000fe400078e02ac */
[--C-:B------:R-:W-:Y:S02]  /*9010*/  @!P5 IMAD.IADD R165, R165, 0x1, -R5.reuse ;  /* 0x00000001a5a5d824 */ /* 0x100fe400078e0a05 */
[----:B------:R-:W-:Y:S01]  /*9020*/  IMAD.MOV R0, RZ, RZ, -R0 ;  /* 0x000000ffff007224 */ /* 0x000fe200078e0a00 */
[----:B------:R-:W-:Y:S01]  /*9030*/  ISETP.GT.U32.AND P5, PT, R5, R172, PT ;  /* 0x000000ac0500720c */ /* 0x000fe20003fa4070 */
[----:B------:R-:W-:Y:S01]  /*9040*/  @!P2 IMAD.IADD R161, R161, 0x1, -R5 ;  /* 0x00000001a1a1a824 */ /* 0x000fe200078e0a05 */
[----:B------:R-:W-:Y:S01]  /*9050*/  ISETP.GE.AND P2, PT, R147, RZ, PT ;  /* 0x000000ff9300720c */ /* 0x000fe20003f46270 */
[C---:B------:R-:W-:Y:S02]  /*9060*/  IMAD R176, R5.reuse, R0, R176 ;  /* 0x0000000005b07224 */ /* 0x040fe400078e02b0 */
[----:B------:R-:W-:Y:S01]  /*9070*/  @!P1 IMAD.MOV R153, RZ, RZ, -R153 ;  /* 0x000000ffff999224 */ /* 0x000fe200078e0a99 */
[----:B------:R-:W-:Y:S01]  /*9080*/  ISETP.GT.U32.AND P1, PT, R5, R168, PT ;  /* 0x000000a80500720c */ /* 0x000fe20003f24070 */
[----:B------:R-:W-:Y:S01]  /*9090*/  @!P0 IMAD.IADD R157, R157, 0x1, -R5 ;  /* 0x000000019d9d8824 */ /* 0x000fe200078e0a05 */
[----:B------:R-:W-:Y:S01]  /*90a0*/  ISETP.GE.AND P0, PT, R143, RZ, PT ;  /* 0x000000ff8f00720c */ /* 0x000fe20003f06270 */
[----:B------:R-:W-:-:S02]  /*90b0*/  VIADD R143, R4, 0x4f ;  /* 0x0000004f048f7836 */ /* 0x000fc40000000000 */
[----:B------:R-:W-:Y:S01]  /*90c0*/  @!P4 IMAD.MOV R161, RZ, RZ, -R161 ;  /* 0x000000ffffa1c224 */ /* 0x000fe200078e0aa1 */
[C---:B------:R-:W-:Y:S01]  /*90d0*/  ISETP.GT.U32.AND P4, PT, R5.reuse, R176, PT ;  /* 0x000000b00500720c */ /* 0x040fe20003f84070 */
[----:B------:R-:W-:Y:S01]  /*90e0*/  @!P5 IMAD.IADD R172, R172, 0x1, -R5 ;  /* 0x00000001acacd824 */ /* 0x000fe200078e0a05 */
[----:B------:R-:W-:Y:S01]  /*90f0*/  IABS R3, R143 ;  /* 0x0000008f00037213 */ /* 0x000fe20000000000 */
[----:B------:R-:W-:Y:S02]  /*9100*/  VIADD R147, R4, 0x4e ;  /* 0x0000004e04937836 */ /* 0x000fe40000000000 */
[----:B------:R-:W-:Y:S01]  /*9110*/  @!P6 IMAD.MOV R145, RZ, RZ, -R145 ;  /* 0x000000ffff91e224 */ /* 0x000fe200078e0a91 */
[----:B------:R-:W-:Y:S01]  /*9120*/  ISETP.GT.U32.AND P5, PT, R5, R172, PT ;  /* 0x000000ac0500720c */ /* 0x000fe20003fa4070 */
[----:B------:R-:W-:Y:S01]  /*9130*/  IMAD.HI.U32 R0, R2, R3, RZ ;  /* 0x0000000302007227 */ /* 0x000fe200078e00ff */
[----:B------:R-:W-:Y:S02]  /*9140*/  IABS R184, R147 ;  /* 0x0000009300b87213 */ /* 0x000fe40000000000 */
[----:B------:R-:W-:Y:S01]  /*9150*/  ISETP.GE.AND P6, PT, R139, RZ, PT ;  /* 0x000000ff8b00720c */ /* 0x000fe20003fc6270 */
[----:B------:R-:W-:Y:S01]  /*9160*/  @!P1 IMAD.IADD R168, R168, 0x1, -R5 ;  /* 0x00000001a8a89824 */ /* 0x000fe200078e0a05 */
[----:B------:R-:W-:Y:S01]  /*9170*/  ISETP.GE.AND P1, PT, R151, RZ, PT ;  /* 0x000000ff9700720c */ /* 0x000fe20003f26270 */
[----:B------:R-:W-:-:S02]  /*9180*/  VIADD R151, R4, 0x4d ;  /* 0x0000004d04977836 */ /* 0x000fc40000000000 */
[----:B------:R-:W-:Y:S02]  /*9190*/  IMAD.MOV R0, RZ, RZ, -R0 ;  /* 0x000000ffff007224 */ /* 0x000fe400078e0a00 */
[----:B------:R-:W-:Y:S01]  /*91a0*/  @!P4 IMAD.IADD R176, R176, 0x1, -R5 ;  /* 0x00000001b0b0c824 */ /* 0x000fe200078e0a05 */
[----:B------:R-:W-:Y:S01]  /*91b0*/  IABS R188, R151 ;  /* 0x0000009700bc7213 */ /* 0x000fe20000000000 */
[C---:B------:R-:W-:Y:S02]  /*91c0*/  IMAD R180, R5.reuse, R0, R3 ;  /* 0x0000000005b47224 */ /* 0x040fe400078e0203 */
[----:B------:R-:W-:Y:S01]  /*91d0*/  IMAD.HI.U32 R3, R2, R184, RZ ;  /* 0x000000b802037227 */ /* 0x000fe200078e00ff */
[----:B------:R-:W-:-:S03]  /*91e0*/  ISETP.GT.U32.AND P4, PT, R5, R176, PT ;  /* 0x000000b00500720c */ /* 0x000fc60003f84070 */
[----:B------:R-:W-:Y:S01]  /*91f0*/  @!P5 IMAD.IADD R172, R172, 0x1, -R5 ;  /* 0x00000001acacd824 */ /* 0x000fe200078e0a05 */
[----:B------:R-:W-:Y:S01]  /*9200*/  ISETP.GT.U32.AND P5, PT, R5, R180, PT ;  /* 0x000000b40500720c */ /* 0x000fe20003fa4070 */
[----:B------:R-:W-:-:S04]  /*9210*/  IMAD.HI.U32 R0, R2, R188, RZ ;  /* 0x000000bc02007227 */ /* 0x000fc800078e00ff */
[----:B------:R-:W-:Y:S02]  /*9220*/  IMAD.MOV R3, RZ, RZ, -R3 ;  /* 0x000000ffff037224 */ /* 0x000fe400078e0a03 */
[----:B------:R-:W-:Y:S02]  /*9230*/  IMAD.MOV R0, RZ, RZ, -R0 ;  /* 0x000000ffff007224 */ /* 0x000fe400078e0a00 */
[C---:B------:R-:W-:Y:S02]  /*9240*/  IMAD R184, R5.reuse, R3, R184 ;  /* 0x0000000305b87224 */ /* 0x040fe400078e02b8 */
[C---:B------:R-:W-:Y:S02]  /*9250*/  IMAD R188, R5.reuse, R0, R188 ;  /* 0x0000000005bc7224 */ /* 0x040fe400078e02bc */
[--C-:B------:R-:W-:Y:S01]  /*9260*/  @!P4 IMAD.IADD R176, R176, 0x1, -R5.reuse ;  /* 0x00000001b0b0c824 */ /* 0x100fe200078e0a05 */
[C---:B------:R-:W-:Y:S01]  /*9270*/  ISETP.GT.U32.AND P4, PT, R5.reuse, R184, PT ;  /* 0x000000b80500720c */ /* 0x040fe20003f84070 */
[----:B------:R-:W-:Y:S01]  /*9280*/  @!P5 IMAD.IADD R180, R180, 0x1, -R5 ;  /* 0x00000001b4b4d824 */ /* 0x000fe200078e0a05 */
[----:B------:R-:W-:Y:S01]  /*9290*/  ISETP.GT.U32.AND P5, PT, R5, R188, PT ;  /* 0x000000bc0500720c */ /* 0x000fe20003fa4070 */
[----:B------:R-:W-:Y:S01]  /*92a0*/  @!P3 IMAD.MOV R165, RZ, RZ, -R165 ;  /* 0x000000ffffa5b224 */ /* 0x000fe200078e0aa5 */
[----:B------:R-:W-:Y:S01]  /*92b0*/  ISETP.GE.AND P3, PT, R143, RZ, PT ;  /* 0x000000ff8f00720c */ /* 0x000fe20003f66270 */
[----:B------:R-:W-:-:S02]  /*92c0*/  VIADD R143, R4, 0x4a ;  /* 0x0000004a048f7836 */ /* 0x000fc40000000000 */
[----:B------:R-:W-:Y:S01]  /*92d0*/  @!P6 IMAD.MOV R157, RZ, RZ, -R157 ;  /* 0x000000ffff9de224 */ /* 0x000fe200078e0a9d */
[----:B------:R-:W-:Y:S01]  /*92e0*/  ISETP.GT.U32.AND P6, PT, R5, R168, PT ;  /* 0x000000a80500720c */ /* 0x000fe20003fc4070 */
[----:B------:R-:W-:Y:S01]  /*92f0*/  VIADD R132, R4, 0x4b ;  /* 0x0000004b04847836 */ /* 0x000fe20000000000 */
[----:B------:R-:W-:Y:S01]  /*9300*/  IABS R200, R143 ;  /* 0x0000008f00c87213 */ /* 0x000fe20000000000 */
[----:B------:R-:W-:-:S03]  /*9310*/  IMAD.HI.U32 R9, R2, R192, RZ ;  /* 0x000000c002097227 */ /* 0x000fc600078e00ff */
[----:B------:R-:W-:Y:S01]  /*9320*/  IABS R196, R132 ;  /* 0x0000008400c47213 */ /* 0x000fe20000000000 */
[--C-:B------:R-:W-:Y:S01]  /*9330*/  @!P4 IMAD.IADD R184, R184, 0x1, -R5.reuse ;  /* 0x00000001b8b8c824 */ /* 0x100fe200078e0a05 */
[C---:B------:R-:W-:Y:S01]  /*9340*/  ISETP.GT.U32.AND P4, PT, R5.reuse, R180, PT ;  /* 0x000000b40500720c */ /* 0x040fe20003f84070 */
[----:B------:R-:W-:Y:S02]  /*9350*/  @!P5 IMAD.IADD R188, R188, 0x1, -R5 ;  /* 0x00000001bcbcd824 */ /* 0x000fe400078e0a05 */
[----:B------:R-:W-:Y:S01]  /*9360*/  IMAD.HI.U32 R0, R2, R200, RZ ;  /* 0x000000c802007227 */ /* 0x000fe200078e00ff */
[----:B------:R-:W-:-:S03]  /*9370*/  ISETP.GT.U32.AND P5, PT, R5, R184, PT ;  /* 0x000000b80500720c */ /* 0x000fc60003fa4070 */
[----:B------:R-:W-:Y:S02]  /*9380*/  IMAD.MOV R0, RZ, RZ, -R0 ;  /* 0x000000ffff007224 */ /* 0x000fe400078e0a00 */
[----:B------:R-:W-:Y:S01]  /*9390*/  @!P6 IMAD.IADD R168, R168, 0x1, -R5 ;  /* 0x00000001a8a8e824 */ /* 0x000fe200078e0a05 */
[----:B------:R-:W-:Y:S01]  /*93a0*/  ISETP.GE.AND P6, PT, R147, RZ, PT ;  /* 0x000000ff9300720c */ /* 0x000fe20003fc6270 */
[C---:B------:R-:W-:Y:S02]  /*93b0*/  IMAD R200, R5.reuse, R0, R200 ;  /* 0x0000000005c87224 */ /* 0x040fe400078e02c8 */
[----:B------:R-:W-:Y:S02]  /*93c0*/  IMAD.MOV R9, RZ, RZ, -R9 ;  /* 0x000000ffff097224 */ /* 0x000fe400078e0a09 */
[----:B------:R-:W-:Y:S02]  /*93d0*/  VIADD R147, R4, 0x48 ;  /* 0x0000004804937836 */ /* 0x000fe40000000000 */
[----:B------:R-:W-:Y:S01]  /*93e0*/  @!P5 IMAD.IADD R184, R184, 0x1, -R5 ;  /* 0x00000001b8b8d824 */ /* 0x000fe200078e0a05 */
[----:B------:R-:W-:Y:S01]  /*93f0*/  ISETP.GT.U32.AND P5, PT, R5, R200, PT ;  /* 0x000000c80500720c */ /* 0x000fe20003fa4070 */
[----:B------:R-:W-:Y:S01]  /*9400*/  IMAD.HI.U32 R3, R2, R196, RZ ;  /* 0x000000c402037227 */ /* 0x000fe200078e00ff */
[----:B------:R-:W-:-:S03]  /*9410*/  IABS R208, R147 ;  /* 0x0000009300d07213 */ /* 0x000fc60000000000 */
[C---:B------:R-:W-:Y:S02]  /*9420*/  IMAD R192, R5.reuse, R9, R192 ;  /* 0x0000000905c07224 */ /* 0x040fe400078e02c0 */
[----:B------:R-:W-:Y:S02]  /*9430*/  IMAD.MOV R3, RZ, RZ, -R3 ;  /* 0x000000ffff037224 */ /* 0x000fe400078e0a03 */
[----:B------:R-:W-:Y:S01]  /*9440*/  @!P2 IMAD.MOV R172, RZ, RZ, -R172 ;  /* 0x000000ffffaca224 */ /* 0x000fe200078e0aac */
[----:B------:R-:W-:Y:S01]  /*9450*/  ISETP.GT.U32.AND P2, PT, R5, R192, PT ;  /* 0x000000c00500720c */ /* 0x000fe20003f44070 */
[----:B------:R-:W-:Y:S01]  /*9460*/  @!P4 IMAD.IADD R180, R180, 0x1, -R5 ;  /* 0x00000001b4b4c824 */ /* 0x000fe200078e0a05 */
[----:B------:R-:W-:Y:S01]  /*9470*/  ISETP.GE.AND P4, PT, R151, RZ, PT ;  /* 0x000000ff9700720c */ /* 0x000fe20003f86270 */
[----:B------:R-:W-:Y:S02]  /*9480*/  VIADD R139, R4, 0x49 ;  /* 0x00000049048b7836 */ /* 0x000fe40000000000 */
[----:B------:R-:W-:-:S02]  /*9490*/  IMAD R196, R5, R3, R196 ;  /* 0x0000000305c47224 */ /* 0x000fc400078e02c4 */
[----:B------:R-:W-:Y:S01]  /*94a0*/  VIADD R151, R4, 0x47 ;  /* 0x0000004704977836 */ /* 0x000fe20000000000 */
[----:B------:R-:W-:Y:S01]  /*94b0*/  IABS R204, R139 ;  /* 0x0000008b00cc7213 */ /* 0x000fe20000000000 */
[----:B------:R-:W-:-:S03]  /*94c0*/  IMAD.HI.U32 R3, R2, R208, RZ ;  /* 0x000000d002037227 */ /* 0x000fc600078e00ff */
[----:B------:R-:W-:Y:S01]  /*94d0*/  IABS R212, R151 ;  /* 0x0000009700d47213 */ /* 0x000fe20000000000 */
[----:B------:R-:W-:Y:S01]  /*94e0*/  @!P0 IMAD.MOV R168, RZ, RZ, -R168 ;  /* 0x000000ffffa88224 */ /* 0x000fe200078e0aa8 */
[C---:B------:R-:W-:Y:S01]  /*94f0*/  ISETP.GT.U32.AND P0, PT, R5.reuse, R188, PT ;  /* 0x000000bc0500720c */ /* 0x040fe20003f04070 */
[----:B------:R-:W-:Y:S02]  /*9500*/  @!P5 IMAD.IADD R200, R200, 0x1, -R5 ;  /* 0x00000001c8c8d824 */ /* 0x000fe400078e0a05 */
[----:B------:R-:W-:Y:S02]  /*9510*/  IMAD.MOV R3, RZ, RZ, -R3 ;  /* 0x000000ffff037224 */ /* 0x000fe400078e0a03 */
[----:B------:R-:W-:Y:S01]  /*9520*/  @!P6 IMAD.MOV R184, RZ, RZ, -R184 ;  /* 0x000000ffffb8e224 */ /* 0x000fe200078e0ab8 */
[C---:B------:R-:W-:Y:S01]  /*9530*/  ISETP.GT.U32.AND P6, PT, R5.reuse, R200, PT ;  /* 0x000000c80500720c */ /* 0x040fe20003fc4070 */
[----:B------:R-:W-:Y:S02]  /*9540*/  IMAD R208, R5, R3, R208 ;  /* 0x0000000305d07224 */ /* 0x000fe400078e02d0 */
[----:B------:R-:W-:-:S04]  /*9550*/  IMAD.HI.U32 R0, R2, R204, RZ ;  /* 0x000000cc02007227 */ /* 0x000fc800078e00ff */
[----:B------:R-:W-:-:S04]  /*9560*/  IMAD.HI.U32 R3, R2, R212, RZ ;  /* 0x000000d402037227 */ /* 0x000fc800078e00ff */
[----:B------:R-:W-:Y:S01]  /*9570*/  @!P2 IMAD.IADD R192, R192, 0x1, -R5 ;  /* 0x00000001c0c0a824 */ /* 0x000fe200078e0a05 */
[----:B------:R-:W-:Y:S01]  /*9580*/  ISETP.GE.AND P2, PT, R128, RZ, PT ;  /* 0x000000ff8000720c */ /* 0x000fe20003f46270 */
[----:B------:R-:W-:Y:S02]  /*9590*/  IMAD.MOV R0, RZ, RZ, -R0 ;  /* 0x000000ffff007224 */ /* 0x000fe400078e0a00 */
[----:B------:R-:W-:Y:S01]  /*95a0*/  VIADD R128, R4, 0x46 ;  /* 0x0000004604807836 */ /* 0x000fe20000000000 */
[C---:B------:R-:W-:Y:S01]  /*95b0*/  ISETP.GT.U32.AND P5, PT, R5.reuse, R192, PT ;  /* 0x000000c00500720c */ /* 0x040fe20003fa4070 */
[----:B------:R-:W-:Y:S02]  /*95c0*/  IMAD.MOV R3, RZ, RZ, -R3 ;  /* 0x000000ffff037224 */ /* 0x000fe400078e0a03 */
[----:B------:R-:W-:Y:S01]  /*95d0*/  IMAD R204, R5, R0, R204 ;  /* 0x0000000005cc7224 */ /* 0x000fe200078e02cc */
[----:B------:R-:W-:Y:S01]  /*95e0*/  IABS R0, R128 ;  /* 0x0000008000007213 */ /* 0x000fe20000000000 */
[----:B------:R-:W-:-:S02]  /*95f0*/  @!P0 IMAD.IADD R188, R188, 0x1, -R5 ;  /* 0x00000001bcbc8824 */ /* 0x000fc400078e0a05 */
[C---:B------:R-:W-:Y:S01]  /*9600*/  IMAD R212, R5.reuse, R3, R212 ;  /* 0x0000000305d47224 */ /* 0x040fe200078e02d4 */
[C---:B------:R-:W-:Y:S01]  /*9610*/  ISETP.GT.U32.AND P0, PT, R5.reuse, R204, PT ;  /* 0x000000cc0500720c */ /* 0x040fe20003f04070 */
[----:B------:R-:W-:Y:S01]  /*9620*/  @!P1 IMAD.MOV R176, RZ, RZ, -R176 ;  /* 0x000000ffffb09224 */ /* 0x000fe200078e0ab0 */
        /* <DEDUP_REMOVED lines=9> */
[----:B------:R-:W-:Y:S02]  /*96c0*/  IMAD R216, R5, R3, R0 ;  /* 0x0000000305d87224 */ /* 0x000fe400078e0200 */
[--C-:B------:R-:W-:Y:S01]  /*96d0*/  @!P1 IMAD.IADD R196, R196, 0x1, -R5.reuse ;  /* 0x00000001c4c49824 */ /* 0x100fe200078e0a05 */
[----:B------:R-:W-:Y:S01]  /*96e0*/  ISETP.GE.AND P1, PT, R132, RZ, PT ;  /* 0x000000ff8400720c */ /* 0x000fe20003f26270 */
[--C-:B------:R-:W-:Y:S01]  /*96f0*/  @!P4 IMAD.IADD R208, R208, 0x1, -R5.reuse ;  /* 0x00000001d0d0c824 */ /* 0x100fe200078e0a05 */
[----:B------:R-:W-:Y:S01]  /*9700*/  ISETP.GE.AND P4, PT, R151, RZ, PT ;  /* 0x000000ff9700720c */ /* 0x000fe20003f86270 */
[----:B------:R-:W-:Y:S01]  /*9710*/  @!P6 IMAD.IADD R212, R212, 0x1, -R5 ;  /* 0x00000001d4d4e824 */ /* 0x000fe200078e0a05 */
[----:B------:R-:W-:Y:S01]  /*9720*/  ISETP.GT.U32.AND P6, PT, R5, R216, PT ;  /* 0x000000d80500720c */ /* 0x000fe20003fc4070 */
[----:B------:R-:W-:-:S02]  /*9730*/  VIADD R143, R4, 0x45 ;  /* 0x00000045048f7836 */ /* 0x000fc40000000000 */
[----:B------:R-:W-:Y:S02]  /*9740*/  VIADD R151, R4, 0x44 ;  /* 0x0000004404977836 */ /* 0x000fe40000000000 */
[----:B------:R-:W-:Y:S01]  /*9750*/  @!P0 IMAD.IADD R204, R204, 0x1, -R5 ;  /* 0x00000001cccc8824 */ /* 0x000fe200078e0a05 */
[C---:B------:R-:W-:Y:S01]  /*9760*/  ISETP.GT.U32.AND P0, PT, R5.reuse, R196, PT ;  /* 0x000000c40500720c */ /* 0x040fe20003f04070 */
[----:B------:R-:W-:Y:S01]  /*9770*/  VIADD R132, R4, 0x43 ;  /* 0x0000004304847836 */ /* 0x000fe20000000000 */
[----:B------:R-:W-:Y:S01]  /*9780*/  IABS R220, R143 ;  /* 0x0000008f00dc7213 */ /* 0x000fe20000000000 */
[----:B------:R-:W-:Y:S01]  /*9790*/  @!P2 IMAD.MOV R192, RZ, RZ, -R192 ;  /* 0x000000ffffc0a224 */ /* 0x000fe200078e0ac0 */
[----:B------:R-:W-:Y:S01]  /*97a0*/  IABS R15, R151 ;  /* 0x00000097000f7213 */ /* 0x000fe20000000000 */
[----:B------:R-:W-:Y:S01]  /*97b0*/  @!P5 IMAD.MOV R200, RZ, RZ, -R200 ;  /* 0x000000ffffc8d224 */ /* 0x000fe200078e0ac8 */
[----:B------:R-:W-:Y:S01]  /*97c0*/  IABS R3, R132 ;  /* 0x0000008400037213 */ /* 0x000fe20000000000 */
[----:B------:R-:W-:Y:S01]  /*97d0*/  IMAD.HI.U32 R9, R2, R220, RZ ;  /* 0x000000dc02097227 */ /* 0x000fe200078e00ff */
[----:B------:R-:W-:-:S03]  /*97e0*/  ISETP.GT.U32.AND P2, PT, R5, R208, PT ;  /* 0x000000d00500720c */ /* 0x000fc60003f44070 */
[----:B------:R-:W-:-:S04]  /*97f0*/  IMAD.HI.U32 R13, R2, R15, RZ ;  /* 0x0000000f020d7227 */ /* 0x000fc800078e00ff */
[----:B------:R-:W-:Y:S01]  /*9800*/  @!P6 IMAD.IADD R216, R216, 0x1, -R5 ;  /* 0x00000001d8d8e824 */ /* 0x000fe200078e0a05 */
[----:B------:R-:W-:Y:S01]  /*9810*/  ISETP.GT.U32.AND P6, PT, R5, R212, PT ;  /* 0x000000d40500720c */ /* 0x000fe20003fc4070 */
[----:B------:R-:W-:Y:S02]  /*9820*/  IMAD.MOV R9, RZ, RZ, -R9 ;  /* 0x000000ffff097224 */ /* 0x000fe400078e0a09 */
[----:B------:R-:W-:-:S04]  /*9830*/  IMAD.HI.U32 R17, R2, R3, RZ ;  /* 0x0000000302117227 */ /* 0x000fc800078e00ff */
[----:B------:R-:W-:Y:S02]  /*9840*/  IMAD.MOV R13, RZ, RZ, -R13 ;  /* 0x000000ffff0d7224 */ /* 0x000fe400078e0a0d */
[----:B------:R-:W-:Y:S01]  /*9850*/  @!P0 IMAD.IADD R196, R196, 0x1, -R5 ;  /* 0x00000001c4c48824 */ /* 0x000fe200078e0a05 */
[----:B------:R-:W-:Y:S01]  /*9860*/  ISETP.GE.AND P0, PT, R139, RZ, PT ;  /* 0x000000ff8b00720c */ /* 0x000fe20003f06270 */
[----:B------:R-:W-:Y:S02]  /*9870*/  VIADD R139, R4, 0x42 ;  /* 0x00000042048b7836 */ /* 0x000fe40000000000 */
[C---:B------:R-:W-:Y:S02]  /*9880*/  IMAD R220, R5.reuse, R9, R220 ;  /* 0x0000000905dc7224 */ /* 0x040fe400078e02dc */
[----:B------:R-:W-:Y:S01]  /*9890*/  IMAD.MOV R17, RZ, RZ, -R17 ;  /* 0x000000ffff117224 */ /* 0x000fe200078e0a11 */
[----:B------:R-:W-:Y:S01]  /*98a0*/  IABS R11, R139 ;  /* 0x0000008b000b7213 */ /* 0x000fe20000000000 */
[C---:B------:R-:W-:Y:S01]  /*98b0*/  IMAD R13, R5.reuse, R13, R15 ;  /* 0x0000000d050d7224 */ /* 0x040fe200078e020f */
[C---:B------:R-:W-:Y:S01]  /*98c0*/  ISETP.GT.U32.AND P5, PT, R5.reuse, R220, PT ;  /* 0x000000dc0500720c */ /* 0x040fe20003fa4070 */
[----:B------:R-:W-:-:S02]  /*98d0*/  IMAD R3, R5, R17, R3 ;  /* 0x0000001105037224 */ /* 0x000fc400078e0203 */
[--C-:B------:R-:W-:Y:S01]  /*98e0*/  @!P2 IMAD.IADD R208, R208, 0x1, -R5.reuse ;  /* 0x00000001d0d0a824 */ /* 0x100fe200078e0a05 */
[C---:B------:R-:W-:Y:S01]  /*98f0*/  ISETP.GT.U32.AND P2, PT, R5.reuse, R13, PT ;  /* 0x0000000d0500720c */ /* 0x040fe20003f44070 */
[----:B------:R-:W-:Y:S01]  /*9900*/  @!P3 IMAD.MOV R180, RZ, RZ, -R180 ;  /* 0x000000ffffb4b224 */ /* 0x000fe200078e0ab4 */
[C---:B------:R-:W-:Y:S01]  /*9910*/  ISETP.GT.U32.AND P3, PT, R5.reuse, R204, PT ;  /* 0x000000cc0500720c */ /* 0x040fe20003f64070 */
[----:B------:R-:W-:Y:S01]  /*9920*/  @!P6 IMAD.IADD R212, R212, 0x1, -R5 ;  /* 0x00000001d4d4e824 */ /* 0x000fe200078e0a05 */
[----:B------:R-:W-:Y:S01]  /*9930*/  ISETP.GT.U32.AND P6, PT, R5, R3, PT ;  /* 0x000000030500720c */ /* 0x000fe20003fc4070 */
[----:B------:R-:W-:-:S04]  /*9940*/  IMAD.HI.U32 R9, R2, R11, RZ ;  /* 0x0000000b02097227 */ /* 0x000fc800078e00ff */
[----:B------:R-:W-:Y:S01]  /*9950*/  @!P1 IMAD.MOV R196, RZ, RZ, -R196 ;  /* 0x000000ffffc49224 */ /* 0x000fe200078e0ac4 */
[----:B------:R-:W-:Y:S01]  /*9960*/  ISETP.GT.U32.AND P1, PT, R5, R216, PT ;  /* 0x000000d80500720c */ /* 0x000fe20003f24070 */
[----:B------:R-:W-:Y:S02]  /*9970*/  IMAD.MOV R9, RZ, RZ, -R9 ;  /* 0x000000ffff097224 */ /* 0x000fe400078e0a09 */
[----:B------:R-:W-:Y:S01]  /*9980*/  @!P5 IMAD.IADD R220, R220, 0x1, -R5 ;  /* 0x00000001dcdcd824 */ /* 0x000fe200078e0a05 */
[----:B------:R-:W-:Y:S01]  /*9990*/  ISETP.GE.AND P5, PT, R151, RZ, PT ;  /* 0x000000ff9700720c */ /* 0x000fe20003fa6270 */
[----:B------:R-:W-:Y:S02]  /*99a0*/  IMAD R11, R5, R9, R11 ;  /* 0x00000009050b7224 */ /* 0x000fe400078e020b */
[--C-:B------:R-:W-:Y:S01]  /*99b0*/  @!P2 IMAD.IADD R13, R13, 0x1, -R5.reuse ;  /* 0x000000010d0da824 */ /* 0x100fe200078e0a05 */
[----:B------:R-:W-:Y:S01]  /*99c0*/  ISETP.GT.U32.AND P2, PT, R5, R220, PT ;  /* 0x000000dc0500720c */ /* 0x000fe20003f44070 */
[----:B------:R-:W-:Y:S01]  /*99d0*/  @!P3 IMAD.IADD R204, R204, 0x1, -R5 ;  /* 0x00000001ccccb824 */ /* 0x000fe200078e0a05 */
[----:B------:R-:W-:Y:S01]  /*99e0*/  ISETP.GE.AND P3, PT, R147, RZ, PT ;  /* 0x000000ff9300720c */ /* 0x000fe20003f66270 */
[----:B------:R-:W-:-:S02]  /*99f0*/  VIADD R151, R4, 0x40 ;  /* 0x0000004004977836 */ /* 0x000fc40000000000 */
[--C-:B------:R-:W-:Y:S01]  /*9a00*/  @!P6 IMAD.IADD R3, R3, 0x1, -R5.reuse ;  /* 0x000000010303e824 */ /* 0x100fe200078e0a05 */
[C---:B------:R-:W-:Y:S01]  /*9a10*/  ISETP.GT.U32.AND P6, PT, R5.reuse, R13, PT ;  /* 0x0000000d0500720c */ /* 0x040fe20003fc4070 */
[----:B------:R-:W-:Y:S01]  /*9a20*/  @!P4 IMAD.MOV R212, RZ, RZ, -R212 ;  /* 0x000000ffffd4c224 */ /* 0x000fe200078e0ad4 */
[----:B------:R-:W-:Y:S01]  /*9a30*/  ISETP.GT.U32.AND P4, PT, R5, R11, PT ;  /* 0x0000000b0500720c */ /* 0x000fe20003f84070 */
[----:B------:R-:W-:Y:S01]  /*9a40*/  VIADD R147, R4, 0x41 ;  /* 0x0000004104937836 */ /* 0x000fe20000000000 */
[----:B------:R-:W-:Y:S01]  /*9a50*/  IABS R9, R151 ;  /* 0x0000009700097213 */ /* 0x000fe20000000000 */
[--C-:B------:R-:W-:Y:S01]  /*9a60*/  @!P1 IMAD.IADD R216, R216, 0x1, -R5.reuse ;  /* 0x00000001d8d89824 */ /* 0x100fe200078e0a05 */
[----:B------:R-:W-:Y:S01]  /*9a70*/  ISETP.GE.AND P1, PT, R143, RZ, PT ;  /* 0x000000ff8f00720c */ /* 0x000fe20003f26270 */
[----:B------:R-:W-:Y:S01]  /*9a80*/  @!P2 IMAD.IADD R220, R220, 0x1, -R5 ;  /* 0x00000001dcdca824 */ /* 0x000fe200078e0a05 */
[----:B------:R-:W-:Y:S01]  /*9a90*/  IABS R0, R147 ;  /* 0x0000009300007213 */ /* 0x000fe20000000000 */
[----:B------:R-:W-:-:S04]  /*9aa0*/  IMAD.HI.U32 R17, R2, R9, RZ ;  /* 0x0000000902117227 */ /* 0x000fc800078e00ff */
[----:B------:R-:W-:Y:S01]  /*9ab0*/  @!P3 IMAD.MOV R208, RZ, RZ, -R208 ;  /* 0x000000ffffd0b224 */ /* 0x000fe200078e0ad0 */
[----:B------:R-:W-:Y:S01]  /*9ac0*/  ISETP.GT.U32.AND P3, PT, R5, R3, PT ;  /* 0x000000030500720c */ /* 0x000fe20003f64070 */
[----:B------:R-:W-:-:S04]  /*9ad0*/  IMAD.HI.U32 R15, R2, R0, RZ ;  /* 0x00000000020f7227 */ /* 0x000fc800078e00ff */
[----:B------:R-:W-:Y:S01]  /*9ae0*/  @!P6 IMAD.IADD R13, R13, 0x1, -R5 ;  /* 0x000000010d0de824 */ /* 0x000fe200078e0a05 */
[----:B------:R-:W-:Y:S01]  /*9af0*/  ISETP.GE.AND P6, PT, R139, RZ, PT ;  /* 0x000000ff8b00720c */ /* 0x000fe20003fc6270 */
[----:B------:R-:W-:Y:S02]  /*9b00*/  IMAD.MOV R17, RZ, RZ, -R17 ;  /* 0x000000ffff117224 */ /* 0x000fe400078e0a11 */
[----:B------:R-:W-:Y:S01]  /*9b10*/  @!P4 IMAD.IADD R11, R11, 0x1, -R5 ;  /* 0x000000010b0bc824 */ /* 0x000fe200078e0a05 */
[----:B------:R-:W-:Y:S01]  /*9b20*/  ISETP.GE.AND P4, PT, R151, RZ, PT ;  /* 0x000000ff9700720c */ /* 0x000fe20003f86270 */
[----:B------:R-:W-:Y:S02]  /*9b30*/  IMAD.MOV R15, RZ, RZ, -R15 ;  /* 0x000000ffff0f7224 */ /* 0x000fe400078e0a0f */
[----:B------:R-:W-:Y:S02]  /*9b40*/  VIADD R143, R4, 0x3f ;  /* 0x0000003f048f7836 */ /* 0x000fe40000000000 */
[----:B------:R-:W-:-:S02]  /*9b50*/  IMAD R240, R5, R17, R9 ;  /* 0x0000001105f07224 */ /* 0x000fc400078e0209 */
        /* <DEDUP_REMOVED lines=8> */
[----:B------:R-:W-:Y:S01]  /*9be0*/  @!P3 IMAD.IADD R3, R3, 0x1, -R5 ;  /* 0x000000010303b824 */ /* 0x000fe200078e0a05 */
[----:B------:R-:W-:Y:S01]  /*9bf0*/  ISETP.GE.AND P3, PT, R147, RZ, PT ;  /* 0x000000ff9300720c */ /* 0x000fe20003f66270 */
[----:B------:R-:W-:Y:S01]  /*9c00*/  IMAD.HI.U32 R19, R2, R15, RZ ;  /* 0x0000000f02137227 */ /* 0x000fe200078e00ff */
[----:B------:R-:W-:-:S03]  /*9c10*/  ISETP.GT.U32.AND P2, PT, R5, R0, PT ;  /* 0x000000000500720c */ /* 0x000fc60003f44070 */
[C---:B------:R-:W-:Y:S02]  /*9c20*/  VIADD R147, R4.reuse, 0x3e ;  /* 0x0000003e04937836 */ /* 0x040fe40000000000 */
[----:B------:R-:W-:Y:S02]  /*9c30*/  IMAD.MOV R19, RZ, RZ, -R19 ;  /* 0x000000ffff137224 */ /* 0x000fe400078e0a13 */
[----:B------:R-:W-:Y:S01]  /*9c40*/  @!P1 IMAD.IADD R11, R11, 0x1, -R5 ;  /* 0x000000010b0b9824 */ /* 0x000fe200078e0a05 */
[----:B------:R-:W-:Y:S01]  /*9c50*/  IABS R248, R147 ;  /* 0x0000009300f87213 */ /* 0x000fe20000000000 */
[----:B------:R-:W-:Y:S02]  /*9c60*/  VIADD R151, R4, 0x3d ;  /* 0x0000003d04977836 */ /* 0x000fe40000000000 */
[C---:B------:R-:W-:Y:S02]  /*9c70*/  IMAD R244, R5.reuse, R19, R15 ;  /* 0x0000001305f47224 */ /* 0x040fe400078e020f */
[----:B------:R-:W-:Y:S01]  /*9c80*/  IMAD.MOV.U32 R232, RZ, RZ, R11 ;  /* 0x000000ffffe87224 */ /* 0x000fe200078e000b */
[----:B------:R-:W-:Y:S01]  /*9c90*/  IABS R252, R151 ;  /* 0x0000009700fc7213 */ /* 0x000fe20000000000 */
[----:B------:R-:W-:Y:S01]  /*9ca0*/  @!P5 IMAD.IADD R240, R240, 0x1, -R5 ;  /* 0x00000001f0f0d824 */ /* 0x000fe200078e0a05 */
[----:B------:R-:W-:Y:S01]  /*9cb0*/  ISETP.GT.U32.AND P1, PT, R5, R244, PT ;  /* 0x000000f40500720c */ /* 0x000fe20003f24070 */
[----:B------:R-:W-:Y:S01]  /*9cc0*/  IMAD.MOV.U32 R228, RZ, RZ, R3 ;  /* 0x000000ffffe47224 */ /* 0x000fe200078e0003 */
[----:B------:R-:W-:Y:S01]  /*9cd0*/  ISETP.GE.AND P5, PT, R151, RZ, PT ;  /* 0x000000ff9700720c */ /* 0x000fe20003fa6270 */
[----:B------:R-:W-:-:S04]  /*9ce0*/  IMAD.HI.U32 R3, R2, R248, RZ ;  /* 0x000000f802037227 */ /* 0x000fc800078e00ff */
[----:B------:R-:W-:Y:S01]  /*9cf0*/  @!P6 IMAD.MOV R232, RZ, RZ, -R232 ;  /* 0x000000ffffe8e224 */ /* 0x000fe200078e0ae8 */
[----:B------:R-:W-:Y:S01]  /*9d00*/  ISETP.GT.U32.AND P6, PT, R5, R240, PT ;  /* 0x000000f00500720c */ /* 0x000fe20003fc4070 */
[----:B------:R-:W-:Y:S02]  /*9d10*/  IMAD.MOV R3, RZ, RZ, -R3 ;  /* 0x000000ffff037224 */ /* 0x000fe400078e0a03 */
[----:B------:R-:W-:-:S04]  /*9d20*/  IMAD.HI.U32 R9, R2, R252, RZ ;  /* 0x000000fc02097227 */ /* 0x000fc800078e00ff */
[C---:B------:R-:W-:Y:S01]  /*9d30*/  IMAD R248, R5.reuse, R3, R248 ;  /* 0x0000000305f87224 */ /* 0x040fe200078e02f8 */
[----:B------:R-:W-:Y:S01]  /*9d40*/  IABS R3, R116 ;  /* 0x0000007400037213 */ /* 0x000fe20000000000 */
[----:B------:R-:W-:Y:S02]  /*9d50*/  IMAD.MOV R9, RZ, RZ, -R9 ;  /* 0x000000ffff097224 */ /* 0x000fe400078e0a09 */
[----:B------:R-:W-:Y:S02]  /*9d60*/  @!P1 IMAD.IADD R244, R244, 0x1, -R5 ;  /* 0x00000001f4f49824 */ /* 0x000fe400078e0a05 */
[C---:B------:R-:W-:Y:S02]  /*9d70*/  IMAD R252, R5.reuse, R9, R252 ;  /* 0x0000000905fc7224 */ /* 0x040fe400078e02fc */
[----:B------:R-:W-:Y:S01]  /*9d80*/  IMAD.MOV.U32 R9, RZ, RZ, R3 ;  /* 0x000000ffff097224 */ /* 0x000fe200078e0003 */
[C---:B------:R-:W-:Y:S01]  /*9d90*/  ISETP.GT.U32.AND P1, PT, R5.reuse, R244, PT ;  /* 0x000000f40500720c */ /* 0x040fe20003f24070 */
[----:B------:R-:W-:Y:S01]  /*9da0*/  @!P6 IMAD.IADD R240, R240, 0x1, -R5 ;  /* 0x00000001f0f0e824 */ /* 0x000fe200078e0a05 */
[----:B------:R-:W-:Y:S01]  /*9db0*/  ISETP.GT.U32.AND P6, PT, R5, R248, PT ;  /* 0x000000f80500720c */ /* 0x000fe20003fc4070 */
[----:B------:R-:W-:-:S04]  /*9dc0*/  IMAD.HI.U32 R3, R2, R9, RZ ;  /* 0x0000000902037227 */ /* 0x000fc800078e00ff */
[----:B------:R-:W-:Y:S02]  /*9dd0*/  IMAD.MOV R3, RZ, RZ, -R3 ;  /* 0x000000ffff037224 */ /* 0x000fe400078e0a03 */
[----:B------:R-:W-:Y:S01]  /*9de0*/  @!P0 IMAD.MOV R204, RZ, RZ, -R204 ;  /* 0x000000ffffcc8224 */ /* 0x000fe200078e0acc */
[----:B------:R-:W-:Y:S01]  /*9df0*/  ISETP.GE.AND P0, PT, R128, RZ, PT ;  /* 0x000000ff8000720c */ /* 0x000fe20003f06270 */
[C---:B------:R-:W-:Y:S02]  /*9e00*/  IMAD R9, R5.reuse, R3, R9 ;  /* 0x0000000305097224 */ /* 0x040fe400078e0209 */
[--C-:B------:R-:W-:Y:S02]  /*9e10*/  @!P2 IMAD.IADD R0, R0, 0x1, -R5.reuse ;  /* 0x000000010000a824 */ /* 0x100fe400078e0a05 */
[--C-:B------:R-:W-:Y:S01]  /*9e20*/  @!P6 IMAD.IADD R248, R248, 0x1, -R5.reuse ;  /* 0x00000001f8f8e824 */ /* 0x100fe200078e0a05 */
[C---:B------:R-:W-:Y:S01]  /*9e30*/  ISETP.GT.U32.AND P6, PT, R5.reuse, R9, PT ;  /* 0x000000090500720c */ /* 0x040fe20003fc4070 */
[----:B------:R-:W-:Y:S01]  /*9e40*/  @!P1 IMAD.IADD R244, R244, 0x1, -R5 ;  /* 0x00000001f4f49824 */ /* 0x000fe200078e0a05 */
[C---:B------:R-:W-:Y:S01]  /*9e50*/  ISETP.GT.U32.AND P1, PT, R5.reuse, R252, PT ;  /* 0x000000fc0500720c */ /* 0x040fe20003f24070 */
[----:B------:R-:W-:Y:S01]  /*9e60*/  VIADD R151, R4, 0x3a ;  /* 0x0000003a04977836 */ /* 0x000fe20000000000 */
[----:B------:R-:W-:Y:S01]  /*9e70*/  ISETP.GT.U32.AND P2, PT, R5, R0, PT ;  /* 0x000000000500720c */ /* 0x000fe20003f44070 */
[----:B------:R-:W-:-:S03]  /*9e80*/  IMAD.HI.U32 R19, R2, R13, RZ ;  /* 0x0000000d02137227 */ /* 0x000fc600078e00ff */
[----:B------:R-:W-:Y:S01]  /*9e90*/  IABS R17, R151 ;  /* 0x0000009700117213 */ /* 0x000fe20000000000 */
[----:B------:R-:W-:Y:S02]  /*9ea0*/  IMAD.MOV R19, RZ, RZ, -R19 ;  /* 0x000000ffff137224 */ /* 0x000fe400078e0a13 */
[----:B------:R-:W-:Y:S01]  /*9eb0*/  @!P0 IMAD.MOV R216, RZ, RZ, -R216 ;  /* 0x000000ffffd88224 */ /* 0x000fe200078e0ad8 */
[----:B------:R-:W-:Y:S01]  /*9ec0*/  ISETP.GE.AND P0, PT, R132, RZ, PT ;  /* 0x000000ff8400720c */ /* 0x000fe20003f06270 */
[----:B------:R-:W-:Y:S02]  /*9ed0*/  IMAD R13, R5, R19, R13 ;  /* 0x00000013050d7224 */ /* 0x000fe400078e020d */
[----:B------:R-:W-:Y:S01]  /*9ee0*/  @!P6 IMAD.IADD R9, R9, 0x1, -R5 ;  /* 0x000000010909e824 */ /* 0x000fe200078e0a05 */
[----:B------:R-:W-:Y:S01]  /*9ef0*/  ISETP.GT.U32.AND P6, PT, R5, R248, PT ;  /* 0x000000f80500720c */ /* 0x000fe20003fc4070 */
[----:B------:R-:W-:-:S04]  /*9f00*/  IMAD.HI.U32 R15, R2, R17, RZ ;  /* 0x00000011020f7227 */ /* 0x000fc800078e00ff */
[----:B------:R-:W-:Y:S01]  /*9f10*/  @!P1 IMAD.IADD R252, R252, 0x1, -R5 ;  /* 0x00000001fcfc9824 */ /* 0x000fe200078e0a05 */
[----:B------:R-:W-:Y:S01]  /*9f20*/  ISETP.GT.U32.AND P1, PT, R5, R13, PT ;  /* 0x0000000d0500720c */ /* 0x000fe20003f24070 */
[----:B------:R-:W-:Y:S02]  /*9f30*/  IMAD.MOV R15, RZ, RZ, -R15 ;  /* 0x000000ffff0f7224 */ /* 0x000fe400078e0a0f */
[----:B------:R-:W-:Y:S02]  /*9f40*/  VIADD R132, R4, 0x37 ;  /* 0x0000003704847836 */ /* 0x000fe40000000000 */
[----:B------:R-:W-:Y:S01]  /*9f50*/  @!P2 IMAD.IADD R0, R0, 0x1, -R5 ;  /* 0x000000010000a824 */ /* 0x000fe200078e0a05 */
[----:B------:R-:W-:Y:S01]  /*9f60*/  ISETP.GE.AND P2, PT, R147, RZ, PT ;  /* 0x000000ff9300720c */ /* 0x000fe20003f46270 */
[----:B------:R-:W-:Y:S01]  /*9f70*/  IMAD R17, R5, R15, R17 ;  /* 0x0000000f05117224 */ /* 0x000fe200078e0211 */
[----:B------:R-:W-:Y:S01]  /*9f80*/  IABS R38, R132 ;  /* 0x0000008400267213 */ /* 0x000fe20000000000 */
[----:B------:R-:W-:-:S02]  /*9f90*/  IMAD.MOV.U32 R236, RZ, RZ, R0 ;  /* 0x000000ffffec7224 */ /* 0x000fc400078e0000 */
[----:B------:R-:W-:Y:S02]  /*9fa0*/  VIADD R128, R4, 0x38 ;  /* 0x0000003804807836 */ /* 0x000fe40000000000 */
[----:B------:R-:W-:Y:S01]  /*9fb0*/  @!P6 IMAD.IADD R248, R248, 0x1, -R5 ;  /* 0x00000001f8f8e824 */ /* 0x000fe200078e0a05 */
[C---:B------:R-:W-:Y:S01]  /*9fc0*/  ISETP.GT.U32.AND P6, PT, R5.reuse, R17, PT ;  /* 0x000000110500720c */ /* 0x040fe20003fc4070 */
[----:B------:R-:W-:Y:S01]  /*9fd0*/  @!P3 IMAD.MOV R236, RZ, RZ, -R236 ;  /* 0x000000ffffecb224 */ /* 0x000fe200078e0aec */
[----:B------:R-:W-:Y:S01]  /*9fe0*/  ISETP.GT.U32.AND P3, PT, R5, R252, PT ;  /* 0x000000fc0500720c */ /* 0x000fe20003f64070 */
[----:B------:R-:W-:Y:S01]  /*9ff0*/  IMAD.HI.U32 R0, R2, R38, RZ ;  /* 0x0000002602007227 */ /* 0x000fe200078e00ff */
[----:B------:R-:W-:-:S03]  /*a000*/  IABS R30, R128 ;  /* 0x00000080001e7213 */ /* 0x000fc60000000000 */
[----:B------:R-:W-:-:S04]  /*a010*/  IMAD.HI.U32 R11, R2, R22, RZ ;  /* 0x00000016020b7227 */ /* 0x000fc800078e00ff */
[----:B------:R-:W-:Y:S01]  /*a020*/  @!P1 IMAD.IADD R13, R13, 0x1, -R5 ;  /* 0x000000010d0d9824 */ /* 0x000fe200078e0a05 */
[C---:B------:R-:W-:Y:S01]  /*a030*/  ISETP.GT.U32.AND P1, PT, R5.reuse, R9, PT ;  /* 0x000000090500720c */ /* 0x040fe20003f24070 */
[----:B------:R-:W-:Y:S02]  /*a040*/  IMAD.MOV R0, RZ, RZ, -R0 ;  /* 0x000000ffff007224 */ /* 0x000fe400078e0a00 */
[----:B------:R-:W-:Y:S02]  /*a050*/  IMAD.MOV R11, RZ, RZ, -R11 ;  /* 0x000000ffff0b7224 */ /* 0x000fe400078e0a0b */
[----:B------:R-:W-:Y:S01]  /*a060*/  @!P4 IMAD.MOV R240, RZ, RZ, -R240 ;  /* 0x000000fffff0c224 */ /* 0x000fe200078e0af0 */
[----:B------:R-:W-:Y:S01]  /*a070*/  ISETP.GT.U32.AND P4, PT, R5, R13, PT ;  /* 0x0000000d0500720c */ /* 0x000fe20003f84070 */
[----:B------:R-:W-:-:S04]  /*a080*/  IMAD.HI.U32 R3, R2, R30, RZ ;  /* 0x0000001e02037227 */ /* 0x000fc800078e00ff */
[C---:B------:R-:W-:Y:S02]  /*a090*/  IMAD R38, R5.reuse, R0, R38 ;  /* 0x0000000005267224 */ /* 0x040fe400078e0226 */
[----:B------:R-:W-:Y:S02]  /*a0a0*/  IMAD R22, R5, R11, R22 ;  /* 0x0000000b05167224 */ /* 0x000fe400078e0216 */
[----:B------:R-:W-:Y:S02]  /*a0b0*/  IMAD.MOV R3, RZ, RZ, -R3 ;  /* 0x000000ffff037224 */ /* 0x000fe400078e0a03 */
[----:B------:R-:W-:Y:S02]  /*a0c0*/  VIADD R139, R4, 0x36 ;  /* 0x00000036048b7836 */ /* 0x000fe40000000000 */
[--C-:B------:R-:W-:Y:S01]  /*a0d0*/  @!P6 IMAD.IADD R17, R17, 0x1, -R5.reuse ;  /* 0x000000011111e824 */ /* 0x100fe200078e0a05 */
[C---:B------:R-:W-:Y:S01]  /*a0e0*/  ISETP.GT.U32.AND P6, PT, R5.reuse, R38, PT ;  /* 0x000000260500720c */ /* 0x040fe20003fc4070 */
[----:B------:R-:W-:Y:S01]  /*a0f0*/  @!P3 IMAD.IADD R252, R252, 0x1, -R5 ;  /* 0x00000001fcfcb824 */ /* 0x000fe200078e0a05 */
[C---:B------:R-:W-:Y:S01]  /*a100*/  ISETP.GT.U32.AND P3, PT, R5.reuse, R22, PT ;  /* 0x000000160500720c */ /* 0x040fe20003f64070 */
[----:B------:R-:W-:Y:S01]  /*a110*/  IMAD R30, R5, R3, R30 ;  /* 0x00000003051e7224 */ /* 0x000fe200078e021e */
[----:B------:R-:W-:Y:S01]  /*a120*/  IABS R45, R139 ;  /* 0x0000008b002d7213 */ /* 0x000fe20000000000 */
[----:B------:R-:W-:Y:S01]  /*a130*/  @!P0 IMAD.MOV R228, RZ, RZ, -R228 ;  /* 0x000000ffffe48224 */ /* 0x000fe200078e0ae4 */
[----:B------:R-:W-:Y:S01]  /*a140*/  ISETP.GE.AND P0, PT, R143, RZ, PT ;  /* 0x000000ff8f00720c */ /* 0x000fe20003f06270 */
[----:B------:R-:W-:-:S02]  /*a150*/  VIADD R147, R4, 0x35 ;  /* 0x0000003504937836 */ /* 0x000fc40000000000 */
        /* <DEDUP_REMOVED lines=8> */
[----:B------:R-:W-:Y:S02]  /*a1e0*/  IMAD.MOV R11, RZ, RZ, -R11 ;  /* 0x000000ffff0b7224 */ /* 0x000fe400078e0a0b */
[--C-:B------:R-:W-:Y:S02]  /*a1f0*/  @!P6 IMAD.IADD R38, R38, 0x1, -R5.reuse ;  /* 0x000000012626e824 */ /* 0x100fe400078e0a05 */
[----:B------:R-:W-:Y:S01]  /*a200*/  @!P3 IMAD.IADD R22, R22, 0x1, -R5 ;  /* 0x000000011616b824 */ /* 0x000fe200078e0a05 */
[----:B------:R-:W-:Y:S01]  /*a210*/  ISETP.GE.AND P3, PT, R120, RZ, PT ;  /* 0x000000ff7800720c */ /* 0x000fe20003f66270 */
[----:B------:R-:W-:Y:S01]  /*a220*/  IMAD.HI.U32 R3, R2, R53, RZ ;  /* 0x0000003502037227 */ /* 0x000fe200078e00ff */
[----:B------:R-:W-:-:S03]  /*a230*/  ISETP.GT.U32.AND P6, PT, R5, R38, PT ;  /* 0x000000260500720c */ /* 0x000fc60003fc4070 */
[----:B------:R-:W-:Y:S02]  /*a240*/  IMAD R45, R5, R11, R45 ;  /* 0x0000000b052d7224 */ /* 0x000fe400078e022d */
[----:B------:R-:W-:-:S04]  /*a250*/  IMAD.HI.U32 R0, R2, R61, RZ ;  /* 0x0000003d02007227 */ /* 0x000fc800078e00ff */
[----:B------:R-:W-:Y:S02]  /*a260*/  IMAD.MOV R3, RZ, RZ, -R3 ;  /* 0x000000ffff037224 */ /* 0x000fe400078e0a03 */
[----:B------:R-:W-:Y:S01]  /*a270*/  @!P1 IMAD.IADD R30, R30, 0x1, -R5 ;  /* 0x000000011e1e9824 */ /* 0x000fe200078e0a05 */
[----:B------:R-:W-:Y:S01]  /*a280*/  ISETP.GE.AND P1, PT, R151, RZ, PT ;  /* 0x000000ff9700720c */ /* 0x000fe20003f26270 */
[----:B------:R-:W-:Y:S01]  /*a290*/  @!P0 IMAD.MOV R244, RZ, RZ, -R244 ;  /* 0x000000fffff48224 */ /* 0x000fe200078e0af4 */
[C---:B------:R-:W-:Y:S01]  /*a2a0*/  ISETP.GT.U32.AND P0, PT, R5.reuse, R17, PT ;  /* 0x000000110500720c */ /* 0x040fe20003f04070 */
[----:B------:R-:W-:Y:S01]  /*a2b0*/  @!P4 IMAD.MOV R9, RZ, RZ, -R9 ;  /* 0x000000ffff09c224 */ /* 0x000fe200078e0a09 */
[----:B------:R-:W-:Y:S01]  /*a2c0*/  ISETP.GT.U32.AND P4, PT, R5, R45, PT ;  /* 0x0000002d0500720c */ /* 0x000fe20003f84070 */
[----:B------:R-:W-:Y:S02]  /*a2d0*/  IMAD.MOV R0, RZ, RZ, -R0 ;  /* 0x000000ffff007224 */ /* 0x000fe400078e0a00 */
[----:B------:R-:W-:-:S02]  /*a2e0*/  VIADD R151, R4, 0x33 ;  /* 0x0000003304977836 */ /* 0x000fc40000000000 */
[C---:B------:R-:W-:Y:S02]  /*a2f0*/  IMAD R53, R5.reuse, R3, R53 ;  /* 0x0000000305357224 */ /* 0x040fe400078e0235 */
[C---:B------:R-:W-:Y:S01]  /*a300*/  IMAD R61, R5.reuse, R0, R61 ;  /* 0x00000000053d7224 */ /* 0x040fe200078e023d */
[----:B------:R-:W-:Y:S01]  /*a310*/  IABS R0, R151 ;  /* 0x0000009700007213 */ /* 0x000fe20000000000 */
[----:B------:R-:W-:Y:S01]  /*a320*/  @!P3 IMAD.MOV R13, RZ, RZ, -R13 ;  /* 0x000000ffff0db224 */ /* 0x000fe200078e0a0d */
[C---:B------:R-:W-:Y:S01]  /*a330*/  ISETP.GT.U32.AND P3, PT, R5.reuse, R53, PT ;  /* 0x000000350500720c */ /* 0x040fe20003f64070 */
[----:B------:R-:W-:Y:S01]  /*a340*/  @!P6 IMAD.IADD R38, R38, 0x1, -R5 ;  /* 0x000000012626e824 */ /* 0x000fe200078e0a05 */
[----:B------:R-:W-:Y:S01]  /*a350*/  ISETP.GE.AND P6, PT, R132, RZ, PT ;  /* 0x000000ff8400720c */ /* 0x000fe20003fc6270 */
[----:B------:R-:W-:Y:S01]  /*a360*/  @!P2 IMAD.MOV R248, RZ, RZ, -R248 ;  /* 0x000000fffff8a224 */ /* 0x000fe200078e0af8 */
[----:B------:R-:W-:Y:S01]  /*a370*/  ISETP.GT.U32.AND P2, PT, R5, R22, PT ;  /* 0x000000160500720c */ /* 0x000fe20003f44070 */
[----:B------:R-:W-:-:S04]  /*a380*/  IMAD.HI.U32 R3, R2, R0, RZ ;  /* 0x0000000002037227 */ /* 0x000fc800078e00ff */
[--C-:B------:R-:W-:Y:S01]  /*a390*/  @!P0 IMAD.IADD R17, R17, 0x1, -R5.reuse ;  /* 0x0000000111118824 */ /* 0x100fe200078e0a05 */
[----:B------:R-:W-:Y:S01]  /*a3a0*/  ISETP.GE.AND P0, PT, R124, RZ, PT ;  /* 0x000000ff7c00720c */ /* 0x000fe20003f06270 */
[----:B------:R-:W-:Y:S01]  /*a3b0*/  @!P4 IMAD.IADD R45, R45, 0x1, -R5 ;  /* 0x000000012d2dc824 */ /* 0x000fe200078e0a05 */
[----:B------:R-:W-:Y:S01]  /*a3c0*/  ISETP.GE.AND P4, PT, R139, RZ, PT ;  /* 0x000000ff8b00720c */ /* 0x000fe20003f86270 */
[----:B------:R-:W-:Y:S02]  /*a3d0*/  IMAD.MOV R3, RZ, RZ, -R3 ;  /* 0x000000ffff037224 */ /* 0x000fe400078e0a03 */
[----:B------:R-:W-:Y:S01]  /*a3e0*/  @!P1 IMAD.MOV R17, RZ, RZ, -R17 ;  /* 0x000000ffff119224 */ /* 0x000fe200078e0a11 */
[C---:B------:R-:W-:Y:S01]  /*a3f0*/  ISETP.GT.U32.AND P1, PT, R5.reuse, R45, PT ;  /* 0x0000002d0500720c */ /* 0x040fe20003f24070 */
[----:B------:R-:W-:Y:S02]  /*a400*/  IMAD R69, R5, R3, R0 ;  /* 0x0000000305457224 */ /* 0x000fe400078e0200 */
[----:B------:R-:W-:Y:S01]  /*a410*/  @!P3 IMAD.IADD R53, R53, 0x1, -R5 ;  /* 0x000000013535b824 */ /* 0x000fe200078e0a05 */
[----:B------:R-:W-:Y:S01]  /*a420*/  ISETP.GE.AND P3, PT, R147, RZ, PT ;  /* 0x000000ff9300720c */ /* 0x000fe20003f66270 */
[----:B------:R-:W-:-:S02]  /*a430*/  VIADD R147, R4, 0x32 ;  /* 0x0000003204937836 */ /* 0x000fc40000000000 */
[----:B------:R-:W-:Y:S01]  /*a440*/  @!P6 IMAD.MOV R38, RZ, RZ, -R38 ;  /* 0x000000ffff26e224 */ /* 0x000fe200078e0a26 */
[C---:B------:R-:W-:Y:S01]  /*a450*/  ISETP.GT.U32.AND P6, PT, R5.reuse, R69, PT ;  /* 0x000000450500720c */ /* 0x040fe20003fc4070 */
[--C-:B------:R-:W-:Y:S01]  /*a460*/  @!P2 IMAD.IADD R22, R22, 0x1, -R5.reuse ;  /* 0x000000011616a824 */ /* 0x100fe200078e0a05 */
[C---:B------:R-:W-:Y:S01]  /*a470*/  ISETP.GT.U32.AND P2, PT, R5.reuse, R61, PT ;  /* 0x0000003d0500720c */ /* 0x040fe20003f44070 */
[----:B------:R-:W-:Y:S01]  /*a480*/  @!P5 IMAD.MOV R252, RZ, RZ, -R252 ;  /* 0x000000fffffcd224 */ /* 0x000fe200078e0afc */
[----:B------:R-:W-:Y:S01]  /*a490*/  IABS R0, R147 ;  /* 0x0000009300007213 */ /* 0x000fe20000000000 */
[----:B------:R-:W-:Y:S01]  /*a4a0*/  @!P0 IMAD.MOV R22, RZ, RZ, -R22 ;  /* 0x000000ffff168224 */ /* 0x000fe200078e0a16 */
[----:B------:R-:W-:Y:S01]  /*a4b0*/  ISETP.GT.U32.AND P0, PT, R5, R53, PT ;  /* 0x000000350500720c */ /* 0x000fe20003f04070 */
[----:B------:R-:W-:Y:S01]  /*a4c0*/  @!P1 IMAD.IADD R45, R45, 0x1, -R5 ;  /* 0x000000012d2d9824 */ /* 0x000fe200078e0a05 */
[----:B------:R-:W-:Y:S01]  /*a4d0*/  ISETP.GE.AND P1, PT, R151, RZ, PT ;  /* 0x000000ff9700720c */ /* 0x000fe20003f26270 */
[----:B------:R-:W-:Y:S01]  /*a4e0*/  IMAD.HI.U32 R3, R2, R0, RZ ;  /* 0x0000000002037227 */ /* 0x000fe200078e00ff */
[----:B------:R-:W-:-:S03]  /*a4f0*/  ISETP.GT.U32.AND P5, PT, R5, R30, PT ;  /* 0x0000001e0500720c */ /* 0x000fc60003fa4070 */
[----:B------:R-:W-:Y:S02]  /*a500*/  VIADD R151, R4, 0x31 ;  /* 0x0000003104977836 */ /* 0x000fe40000000000 */
[----:B------:R-:W-:Y:S02]  /*a510*/  IMAD.MOV R77, RZ, RZ, -R3 ;  /* 0x000000ffff4d7224 */ /* 0x000fe400078e0a03 */
[--C-:B------:R-:W-:Y:S01]  /*a520*/  @!P6 IMAD.IADD R69, R69, 0x1, -R5.reuse ;  /* 0x000000014545e824 */ /* 0x100fe200078e0a05 */
[----:B------:R-:W-:Y:S01]  /*a530*/  IABS R3, R151 ;  /* 0x0000009700037213 */ /* 0x000fe20000000000 */
[--C-:B------:R-:W-:Y:S02]  /*a540*/  @!P2 IMAD.IADD R61, R61, 0x1, -R5.reuse ;  /* 0x000000013d3da824 */ /* 0x100fe400078e0a05 */
[C---:B------:R-:W-:Y:S01]  /*a550*/  IMAD R77, R5.reuse, R77, R0 ;  /* 0x0000004d054d7224 */ /* 0x040fe200078e0200 */
[----:B------:R-:W-:Y:S01]  /*a560*/  ISETP.GT.U32.AND P6, PT, R5, R69, PT ;  /* 0x000000450500720c */ /* 0x000fe20003fc4070 */
[----:B------:R-:W-:Y:S01]  /*a570*/  @!P0 IMAD.IADD R53, R53, 0x1, -R5 ;  /* 0x0000000135358824 */ /* 0x000fe200078e0a05 */
[----:B------:R-:W-:Y:S01]  /*a580*/  ISETP.GT.U32.AND P2, PT, R5, R61, PT ;  /* 0x0000003d0500720c */ /* 0x000fe20003f44070 */
[----:B------:R-:W-:Y:S01]  /*a590*/  IMAD.HI.U32 R0, R2, R3, RZ ;  /* 0x0000000302007227 */ /* 0x000fe200078e00ff */
[----:B------:R-:W-:-:S03]  /*a5a0*/  ISETP.GE.AND P0, PT, R147, RZ, PT ;  /* 0x000000ff9300720c */ /* 0x000fc60003f06270 */
[----:B------:R-:W-:Y:S01]  /*a5b0*/  @!P3 IMAD.MOV R53, RZ, RZ, -R53 ;  /* 0x000000ffff35b224 */ /* 0x000fe200078e0a35 */
[C---:B------:R-:W-:Y:S01]  /*a5c0*/  ISETP.GT.U32.AND P3, PT, R5.reuse, R77, PT ;  /* 0x0000004d0500720c */ /* 0x040fe20003f64070 */
[----:B------:R-:W-:Y:S02]  /*a5d0*/  IMAD.MOV R0, RZ, RZ, -R0 ;  /* 0x000000ffff007224 */ /* 0x000fe400078e0a00 */
[----:B------:R-:W-:Y:S01]  /*a5e0*/  @!P5 IMAD.IADD R30, R30, 0x1, -R5 ;  /* 0x000000011e1ed824 */ /* 0x000fe200078e0a05 */
[----:B------:R-:W-:Y:S01]  /*a5f0*/  ISETP.GE.AND P5, PT, R128, RZ, PT ;  /* 0x000000ff8000720c */ /* 0x000fe20003fa6270 */
[----:B------:R-:W-:Y:S02]  /*a600*/  IMAD R85, R5, R0, R3 ;  /* 0x0000000005557224 */ /* 0x000fe400078e0203 */
[--C-:B------:R-:W-:Y:S02]  /*a610*/  @!P6 IMAD.IADD R69, R69, 0x1, -R5.reuse ;  /* 0x000000014545e824 */ /* 0x100fe400078e0a05 */
[----:B------:R-:W-:Y:S01]  /*a620*/  @!P2 IMAD.IADD R61, R61, 0x1, -R5 ;  /* 0x000000013d3da824 */ /* 0x000fe200078e0a05 */
[----:B------:R-:W-:Y:S01]  /*a630*/  ISETP.GT.U32.AND P6, PT, R5, R85, PT ;  /* 0x000000550500720c */ /* 0x000fe20003fc4070 */
[C---:B------:R-:W-:Y:S01]  /*a640*/  VIADD R147, R4.reuse, 0x2f ;  /* 0x0000002f04937836 */ /* 0x040fe20000000000 */
[----:B------:R-:W-:Y:S01]  /*a650*/  ISETP.GE.AND P2, PT, R151, RZ, PT ;  /* 0x000000ff9700720c */ /* 0x000fe20003f46270 */
[----:B------:R-:W-:-:S02]  /*a660*/  VIADD R151, R4, 0x30 ;  /* 0x0000003004977836 */ /* 0x000fc40000000000 */
[----:B------:R-:W-:Y:S01]  /*a670*/  @!P3 IMAD.IADD R77, R77, 0x1, -R5 ;  /* 0x000000014d4db824 */ /* 0x000fe200078e0a05 */
[----:B------:R-:W-:Y:S01]  /*a680*/  IABS R101, R147 ;  /* 0x0000009300657213 */ /* 0x000fe20000000000 */
[----:B------:R-:W-:Y:S01]  /*a690*/  @!P4 IMAD.MOV R45, RZ, RZ, -R45 ;  /* 0x000000ffff2dc224 */ /* 0x000fe200078e0a2d */
[----:B------:R-:W-:Y:S01]  /*a6a0*/  ISETP.GE.AND P4, PT, R151, RZ, PT ;  /* 0x000000ff9700720c */ /* 0x000fe20003f86270 */
[----:B------:R-:W-:Y:S01]  /*a6b0*/  @!P5 IMAD.MOV R30, RZ, RZ, -R30 ;  /* 0x000000ffff1ed224 */ /* 0x000fe200078e0a1e */
[----:B------:R-:W-:Y:S01]  /*a6c0*/  IABS R93, R151 ;  /* 0x00000097005d7213 */ /* 0x000fe20000000000 */
[----:B------:R-:W-:Y:S01]  /*a6d0*/  VIADD R151, R4, 0x2e ;  /* 0x0000002e04977836 */ /* 0x000fe20000000000 */
[----:B------:R-:W-:Y:S01]  /*a6e0*/  ISETP.GT.U32.AND P3, PT, R5, R77, PT ;  /* 0x0000004d0500720c */ /* 0x000fe20003f64070 */
[----:B------:R-:W-:Y:S01]  /*a6f0*/  @!P6 IMAD.IADD R85, R85, 0x1, -R5 ;  /* 0x000000015555e824 */ /* 0x000fe200078e0a05 */
[----:B------:R-:W-:Y:S01]  /*a700*/  ISETP.GE.AND P5, PT, R143, RZ, PT ;  /* 0x000000ff8f00720c */ /* 0x000fe20003fa6270 */
[----:B------:R-:W-:Y:S01]  /*a710*/  IMAD.HI.U32 R3, R2, R101, RZ ;  /* 0x0000006502037227 */ /* 0x000fe200078e00ff */
[----:B------:R-:W-:-:S02]  /*a720*/  IABS R108, R151 ;  /* 0x00000097006c7213 */ /* 0x000fc40000000000 */
[----:B------:R-:W-:Y:S01]  /*a730*/  ISETP.GT.U32.AND P6, PT, R5, R85, PT ;  /* 0x000000550500720c */ /* 0x000fe20003fc4070 */
[----:B------:R-:W-:Y:S02]  /*a740*/  IMAD.MOV R3, RZ, RZ, -R3 ;  /* 0x000000ffff037224 */ /* 0x000fe400078e0a03 */
[----:B------:R-:W-:-:S04]  /*a750*/  IMAD.HI.U32 R0, R2, R108, RZ ;  /* 0x0000006c02007227 */ /* 0x000fc800078e00ff */
[----:B------:R-:W-:-:S04]  /*a760*/  IMAD.HI.U32 R11, R2, R93, RZ ;  /* 0x0000005d020b7227 */ /* 0x000fc800078e00ff */
[----:B------:R-:W-:Y:S02]  /*a770*/  IMAD.MOV R0, RZ, RZ, -R0 ;  /* 0x000000ffff007224 */ /* 0x000fe400078e0a00 */
[----:B------:R-:W-:Y:S02]  /*a780*/  IMAD R101, R5, R3, R101 ;  /* 0x0000000305657224 */ /* 0x000fe400078e0265 */
[----:B------:R-:W-:Y:S02]  /*a790*/  @!P3 IMAD.IADD R77, R77, 0x1, -R5 ;  /* 0x000000014d4db824 */ /* 0x000fe400078e0a05 */
[----:B------:R-:W-:Y:S02]  /*a7a0*/  IMAD.MOV R11, RZ, RZ, -R11 ;  /* 0x000000ffff0b7224 */ /* 0x000fe400078e0a0b */
[C---:B------:R-:W-:Y:S02]  /*a7b0*/  IMAD R108, R5.reuse, R0, R108 ;  /* 0x00000000056c7224 */ /* 0x040fe400078e026c */
[----:B------:R-:W-:Y:S01]  /*a7c0*/  @!P0 IMAD.MOV R77, RZ, RZ, -R77 ;  /* 0x000000ffff4d8224 */ /* 0x000fe200078e0a4d */
[----:B------:R-:W-:Y:S01]  /*a7d0*/  ISETP.GT.U32.AND P0, PT, R5, R101, PT ;  /* 0x000000650500720c */ /* 0x000fe20003f04070 */
[----:B------:R-:W-:Y:S01]  /*a7e0*/  @!P5 IMAD.MOV R61, RZ, RZ, -R61 ;  /* 0x000000ffff3dd224 */ /* 0x000fe200078e0a3d */
[----:B------:R-:W-:Y:S01]  /*a7f0*/  ISETP.GE.AND P5, PT, R147, RZ, PT ;  /* 0x000000ff9300720c */ /* 0x000fe20003fa6270 */
[----:B------:R-:W-:-:S02]  /*a800*/  IMAD R93, R5, R11, R93 ;  /* 0x0000000b055d7224 */ /* 0x000fc400078e025d */
[--C-:B------:R-:W-:Y:S01]  /*a810*/  @!P6 IMAD.IADD R85, R85, 0x1, -R5.reuse ;  /* 0x000000015555e824 */ /* 0x100fe200078e0a05 */
[C---:B------:R-:W-:Y:S01]  /*a820*/  ISETP.GT.U32.AND P6, PT, R5.reuse, R108, PT ;  /* 0x0000006c0500720c */ /* 0x040fe20003fc4070 */
[C---:B------:R-:W-:Y:S01]  /*a830*/  VIADD R147, R4.reuse, 0x2d ;  /* 0x0000002d04937836 */ /* 0x040fe20000000000 */
[----:B------:R-:W-:Y:S01]  /*a840*/  ISETP.GT.U32.AND P3, PT, R5, R93, PT ;  /* 0x0000005d0500720c */ /* 0x000fe20003f64070 */
[C---:B------:R-:W-:Y:S02]  /*a850*/  VIADD R128, R4.reuse, 0x2c ;  /* 0x0000002c04807836 */ /* 0x040fe40000000000 */
[----:B------:R-:W-:Y:S01]  /*a860*/  VIADD R143, R4, 0x2b ;  /* 0x0000002b048f7836 */ /* 0x000fe20000000000 */
[----:B------:R-:W-:Y:S01]  /*a870*/  IABS R116, R147 ;  /* 0x0000009300747213 */ /* 0x000fe20000000000 */
[----:B------:R-:W-:Y:S01]  /*a880*/  @!P0 IMAD.IADD R101, R101, 0x1, -R5 ;  /* 0x0000000165658824 */ /* 0x000fe200078e0a05 */
[----:B------:R-:W-:Y:S01]  /*a890*/  IABS R124, R128 ;  /* 0x00000080007c7213 */ /* 0x000fe20000000000 */
[----:B------:R-:W-:Y:S01]  /*a8a0*/  @!P1 IMAD.MOV R69, RZ, RZ, -R69 ;  /* 0x000000ffff459224 */ /* 0x000fe200078e0a45 */
[----:B------:R-:W-:Y:S01]  /*a8b0*/  IABS R132, R143 ;  /* 0x0000008f00847213 */ /* 0x000fe20000000000 */
[----:B------:R-:W-:Y:S01]  /*a8c0*/  IMAD.HI.U32 R3, R2, R116, RZ ;  /* 0x0000007402037227 */ /* 0x000fe200078e00ff */
[----:B------:R-:W-:-:S03]  /*a8d0*/  ISETP.GE.AND P1, PT, R151, RZ, PT ;  /* 0x000000ff9700720c */ /* 0x000fc60003f26270 */
[----:B------:R-:W-:Y:S01]  /*a8e0*/  @!P6 IMAD.IADD R108, R108, 0x1, -R5 ;  /* 0x000000016c6ce824 */ /* 0x000fe200078e0a05 */
[----:B------:R-:W-:Y:S01]  /*a8f0*/  ISETP.GT.U32.AND P6, PT, R5, R101, PT ;  /* 0x000000650500720c */ /* 0x000fe20003fc4070 */
[----:B------:R-:W-:-:S04]  /*a900*/  IMAD.HI.U32 R0, R2, R124, RZ ;  /* 0x0000007c02007227 */ /* 0x000fc800078e00ff */
[----:B------:R-:W-:Y:S02]  /*a910*/  IMAD.MOV R3, RZ, RZ, -R3 ;  /* 0x000000ffff037224 */ /* 0x000fe400078e0a03 */
[----:B------:R-:W-:Y:S01]  /*a920*/  @!P3 IMAD.IADD R93, R93, 0x1, -R5 ;  /* 0x000000015d5db824 */ /* 0x000fe200078e0a05 */
[----:B------:R-:W-:Y:S01]  /*a930*/  ISETP.GE.AND P3, PT, R147, RZ, PT ;  /* 0x000000ff9300720c */ /* 0x000fe20003f66270 */
[----:B------:R-:W-:Y:S01]  /*a940*/  IMAD.MOV R0, RZ, RZ, -R0 ;  /* 0x000000ffff007224 */ /* 0x000fe200078e0a00 */
[----:B------:R-:W-:Y:S01]  /*a950*/  IABS R147, R89 ;  /* 0x0000005900937213 */ /* 0x000fe20000000000 */
[C---:B------:R-:W-:Y:S01]  /*a960*/  IMAD R116, R5.reuse, R3, R116 ;  /* 0x0000000305747224 */ /* 0x040fe200078e0274 */
[----:B------:R-:W-:Y:S01]  /*a970*/  ISETP.GT.U32.AND P0, PT, R5, R93, PT ;  /* 0x0000005d0500720c */ /* 0x000fe20003f04070 */
[----:B------:R-:W-:-:S04]  /*a980*/  IMAD.HI.U32 R3, R2, R132, RZ ;  /* 0x0000008402037227 */ /* 0x000fc800078e00ff */
[C---:B------:R-:W-:Y:S02]  /*a990*/  IMAD R124, R5.reuse, R0, R124 ;  /* 0x00000000057c7224 */ /* 0x040fe400078e027c */
[----:B------:R-:W-:Y:S02]  /*a9a0*/  IMAD.MOV R3, RZ, RZ, -R3 ;  /* 0x000000ffff037224 */ /* 0x000fe400078e0a03 */
[----:B------:R-:W-:Y:S01]  /*a9b0*/  @!P2 IMAD.MOV R85, RZ, RZ, -R85 ;  /* 0x000000ffff55a224 */ /* 0x000fe200078e0a55 */
[----:B------:R-:W-:Y:S01]  /*a9c0*/  ISETP.GT.U32.AND P2, PT, R5, R108, PT ;  /* 0x0000006c0500720c */ /* 0x000fe20003f44070 */
[----:B------:R-:W-:Y:S02]  /*a9d0*/  VIADD R151, R4, 0x2a ;  /* 0x0000002a04977836 */ /* 0x000fe40000000000 */
[----:B------:R-:W-:Y:S01]  /*a9e0*/  @!P6 IMAD.IADD R101, R101, 0x1, -R5 ;  /* 0x000000016565e824 */ /* 0x000fe200078e0a05 */
[C---:B------:R-:W-:Y:S01]  /*a9f0*/  ISETP.GT.U32.AND P6, PT, R5.reuse, R124, PT ;  /* 0x0000007c0500720c */ /* 0x040fe20003fc4070 */
[----:B------:R-:W-:Y:S01]  /*aa00*/  IMAD R132, R5, R3, R132 ;  /* 0x0000000305847224 */ /* 0x000fe200078e0284 */
[----:B------:R-:W-:Y:S01]  /*aa10*/  IABS R139, R151 ;  /* 0x00000097008b7213 */ /* 0x000fe20000000000 */
[----:B------:R-:W-:-:S04]  /*aa20*/  IMAD.HI.U32 R3, R2, R147, RZ ;  /* 0x0000009302037227 */ /* 0x000fc800078e00ff */
[----:B------:R-:W-:Y:S02]  /*aa30*/  IMAD.MOV R3, RZ, RZ, -R3 ;  /* 0x000000ffff037224 */ /* 0x000fe400078e0a03 */
[----:B------:R-:W-:Y:S01]  /*aa40*/  @!P0 IMAD.IADD R93, R93, 0x1, -R5 ;  /* 0x000000015d5d8824 */ /* 0x000fe200078e0a05 */
[----:B------:R-:W-:Y:S01]  /*aa50*/  ISETP.GT.U32.AND P0, PT, R5, R116, PT ;  /* 0x000000740500720c */ /* 0x000fe20003f04070 */
[----:B------:R-:W-:-:S04]  /*aa60*/  IMAD.HI.U32 R0, R2, R139, RZ ;  /* 0x0000008b02007227 */ /* 0x000fc800078e00ff */
[C---:B------:R-:W-:Y:S02]  /*aa70*/  IMAD R147, R5.reuse, R3, R147 ;  /* 0x0000000305937224 */ /* 0x040fe400078e0293 */
[--C-:B------:R-:W-:Y:S01]  /*aa80*/  @!P2 IMAD.IADD R108, R108, 0x1, -R5.reuse ;  /* 0x000000016c6ca824 */ /* 0x100fe200078e0a05 */
[C---:B------:R-:W-:Y:S01]  /*aa90*/  ISETP.GT.U32.AND P2, PT, R5.reuse, R132, PT ;  /* 0x000000840500720c */ /* 0x040fe20003f44070 */
[----:B------:R-:W-:Y:S02]  /*aaa0*/  IMAD.MOV R0, RZ, RZ, -R0 ;  /* 0x000000ffff007224 */ /* 0x000fe400078e0a00 */
[----:B------:R-:W-:Y:S01]  /*aab0*/  @!P6 IMAD.IADD R124, R124, 0x1, -R5 ;  /* 0x000000017c7ce824 */ /* 0x000fe200078e0a05 */
[C---:B------:R-:W-:Y:S01]  /*aac0*/  ISETP.GT.U32.AND P6, PT, R5.reuse, R147, PT ;  /* 0x000000930500720c */ /* 0x040fe20003fc4070 */
[----:B------:R-:W-:Y:S02]  /*aad0*/  IMAD R139, R5, R0, R139 ;  /* 0x00000000058b7224 */ /* 0x000fe400078e028b */
[----:B------:R-:W-:-:S02]  /*aae0*/  @!P0 IMAD.IADD R116, R116, 0x1, -R5 ;  /* 0x0000000174748824 */ /* 0x000fc400078e0a05 */
[----:B------:R-:W-:Y:S01]  /*aaf0*/  VIADD R120, R4, 0x26 ;  /* 0x0000002604787836 */ /* 0x000fe20000000000 */
[----:B------:R-:W-:Y:S01]  /*ab00*/  ISETP.GT.U32.AND P0, PT, R5, R139, PT ;  /* 0x0000008b0500720c */ /* 0x000fe20003f04070 */
[----:B------:R-:W-:-:S03]  /*ab10*/  IMAD.HI.U32 R0, R2, R155, RZ ;  /* 0x0000009b02007227 */ /* 0x000fc600078e00ff */
[----:B------:R-:W-:Y:S01]  /*ab20*/  IABS R170, R120 ;  /* 0x0000007800aa7213 */ /* 0x000fe20000000000 */
[----:B------:R-:W-:Y:S01]  /*ab30*/  @!P2 IMAD.IADD R132, R132, 0x1, -R5 ;  /* 0x000000018484a824 */ /* 0x000fe200078e0a05 */
[----:B------:R-:W-:Y:S01]  /*ab40*/  ISETP.GE.AND P2, PT, R128, RZ, PT ;  /* 0x000000ff8000720c */ /* 0x000fe20003f46270 */
[----:B------:R-:W-:Y:S01]  /*ab50*/  @!P4 IMAD.MOV R93, RZ, RZ, -R93 ;  /* 0x000000ffff5dc224 */ /* 0x000fe200078e0a5d */
[----:B------:R-:W-:Y:S01]  /*ab60*/  ISETP.GT.U32.AND P4, PT, R5, R116, PT ;  /* 0x000000740500720c */ /* 0x000fe20003f84070 */
[----:B------:R-:W-:Y:S02]  /*ab70*/  @!P6 IMAD.IADD R147, R147, 0x1, -R5 ;  /* 0x000000019393e824 */ /* 0x000fe400078e0a05 */
[----:B------:R-:W-:Y:S02]  /*ab80*/  IMAD.MOV R0, RZ, RZ, -R0 ;  /* 0x000000ffff007224 */ /* 0x000fe400078e0a00 */
[----:B------:R-:W-:Y:S01]  /*ab90*/  @!P5 IMAD.MOV R101, RZ, RZ, -R101 ;  /* 0x000000ffff65d224 */ /* 0x000fe200078e0a65 */
[C---:B------:R-:W-:Y:S01]  /*aba0*/  ISETP.GT.U32.AND P5, PT, R5.reuse, R132, PT ;  /* 0x000000840500720c */ /* 0x040fe20003fa4070 */
[----:B------:R-:W-:Y:S01]  /*abb0*/  @!P1 IMAD.MOV R108, RZ, RZ, -R108 ;  /* 0x000000ffff6c9224 */ /* 0x000fe200078e0a6c */
[----:B------:R-:W-:Y:S01]  /*abc0*/  ISETP.GT.U32.AND P1, PT, R5, R147, PT ;  /* 0x000000930500720c */ /* 0x000fe20003f24070 */
[----:B------:R-:W-:-:S04]  /*abd0*/  IMAD.HI.U32 R3, R2, R163, RZ ;  /* 0x000000a302037227 */ /* 0x000fc800078e00ff */
[----:B------:R-:W-:Y:S02]  /*abe0*/  IMAD R155, R5, R0, R155 ;  /* 0x00000000059b7224 */ /* 0x000fe400078e029b */
[----:B------:R-:W-:-:S04]  /*abf0*/  IMAD.HI.U32 R0, R2, R170, RZ ;  /* 0x000000aa02007227 */ /* 0x000fc800078e00ff */
[----:B------:R-:W-:Y:S01]  /*ac00*/  @!P0 IMAD.IADD R139, R139, 0x1, -R5 ;  /* 0x000000018b8b8824 */ /* 0x000fe200078e0a05 */
[C---:B------:R-:W-:Y:S01]  /*ac10*/  ISETP.GT.U32.AND P0, PT, R5.reuse, R124, PT ;  /* 0x0000007c0500720c */ /* 0x040fe20003f04070 */
[----:B------:R-:W-:Y:S02]  /*ac20*/  IMAD.MOV R3, RZ, RZ, -R3 ;  /* 0x000000ffff037224 */ /* 0x000fe400078e0a03 */
[----:B------:R-:W-:Y:S01]  /*ac30*/  IMAD.MOV R0, RZ, RZ, -R0 ;  /* 0x000000ffff007224 */ /* 0x000fe200078e0a00 */
[C---:B------:R-:W-:Y:S01]  /*ac40*/  ISETP.GT.U32.AND P6, PT, R5.reuse, R139, PT ;  /* 0x0000008b0500720c */ /* 0x040fe20003fc4070 */
[C---:B------:R-:W-:Y:S02]  /*ac50*/  IMAD R163, R5.reuse, R3, R163 ;  /* 0x0000000305a37224 */ /* 0x040fe400078e02a3 */
[----:B------:R-:W-:Y:S01]  /*ac60*/  @!P4 IMAD.IADD R116, R116, 0x1, -R5 ;  /* 0x000000017474c824 */ /* 0x000fe200078e0a05 */
[C---:B------:R-:W-:Y:S01]  /*ac70*/  ISETP.GT.U32.AND P4, PT, R5.reuse, R155, PT ;  /* 0x0000009b0500720c */ /* 0x040fe20003f84070 */
[----:B------:R-:W-:-:S02]  /*ac80*/  IMAD R170, R5, R0, R170 ;  /* 0x0000000005aa7224 */ /* 0x000fc400078e02aa */
[--C-:B------:R-:W-:Y:S01]  /*ac90*/  @!P5 IMAD.IADD R132, R132, 0x1, -R5.reuse ;  /* 0x000000018484d824 */ /* 0x100fe200078e0a05 */
[----:B------:R-:W-:Y:S01]  /*aca0*/  ISETP.GT.U32.AND P5, PT, R5, R163, PT ;  /* 0x000000a30500720c */ /* 0x000fe20003fa4070 */
[--C-:B------:R-:W-:Y:S01]  /*acb0*/  @!P1 IMAD.IADD R147, R147, 0x1, -R5.reuse ;  /* 0x0000000193939824 */ /* 0x100fe200078e0a05 */
[----:B------:R-:W-:Y:S01]  /*acc0*/  ISETP.GT.U32.AND P1, PT, R5, R170, PT ;  /* 0x000000aa0500720c */ /* 0x000fe20003f24070 */
[----:B------:R-:W-:Y:S02]  /*acd0*/  VIADD R128, R4, 0x25 ;  /* 0x0000002504807836 */ /* 0x000fe40000000000 */
[--C-:B------:R-:W-:Y:S01]  /*ace0*/  @!P0 IMAD.IADD R124, R124, 0x1, -R5.reuse ;  /* 0x000000017c7c8824 */ /* 0x100fe200078e0a05 */
[----:B------:R-:W-:Y:S01]  /*acf0*/  ISETP.GE.AND P0, PT, R143, RZ, PT ;  /* 0x000000ff8f00720c */ /* 0x000fe20003f06270 */
[----:B------:R-:W-:Y:S01]  /*ad00*/  VIADD R143, R4, 0x24 ;  /* 0x00000024048f7836 */ /* 0x000fe20000000000 */
[----:B------:R-:W-:Y:S01]  /*ad10*/  IABS R3, R128 ;  /* 0x0000008000037213 */ /* 0x000fe20000000000 */
[--C-:B------:R-:W-:Y:S01]  /*ad20*/  @!P6 IMAD.IADD R139, R139, 0x1, -R5.reuse ;  /* 0x000000018b8be824 */ /* 0x100fe200078e0a05 */
[----:B------:R-:W-:Y:S01]  /*ad30*/  ISETP.GE.AND P6, PT, R151, RZ, PT ;  /* 0x000000ff9700720c */ /* 0x000fe20003fc6270 */
[----:B------:R-:W-:Y:S01]  /*ad40*/  @!P4 IMAD.IADD R155, R155, 0x1, -R5 ;  /* 0x000000019b9bc824 */ /* 0x000fe200078e0a05 */
[----:B------:R-:W-:Y:S01]  /*ad50*/  IABS R0, R143 ;  /* 0x0000008f00007213 */ /* 0x000fe20000000000 */
[----:B------:R-:W-:Y:S01]  /*ad60*/  IMAD.HI.U32 R178, R2, R3, RZ ;  /* 0x0000000302b27227 */ /* 0x000fe200078e00ff */
[----:B------:R-:W-:-:S03]  /*ad70*/  ISETP.GE.AND P4, PT, R89, RZ, PT ;  /* 0x000000ff5900720c */ /* 0x000fc60003f86270 */
[----:B------:R-:W-:Y:S02]  /*ad80*/  VIADD R151, R4, 0x23 ;  /* 0x0000002304977836 */ /* 0x000fe40000000000 */
[--C-:B------:R-:W-:Y:S01]  /*ad90*/  @!P5 IMAD.IADD R163, R163, 0x1, -R5.reuse ;  /* 0x00000001a3a3d824 */ /* 0x100fe200078e0a05 */
[----:B------:R-:W-:Y:S01]  /*ada0*/  ISETP.GE.AND P5, PT, R97, RZ, PT ;  /* 0x000000ff6100720c */ /* 0x000fe20003fa6270 */
[----:B------:R-:W-:Y:S01]  /*adb0*/  @!P1 IMAD.IADD R170, R170, 0x1, -R5 ;  /* 0x00000001aaaa9824 */ /* 0x000fe200078e0a05 */
[----:B------:R-:W-:Y:S01]  /*adc0*/  ISETP.GT.U32.AND P1, PT, R5, R155, PT ;  /* 0x0000009b0500720c */ /* 0x000fe20003f24070 */
[----:B------:R-:W-:Y:S01]  /*add0*/  IMAD.MOV R178, RZ, RZ, -R178 ;  /* 0x000000ffffb27224 */ /* 0x000fe200078e0ab2 */
[----:B------:R-:W-:Y:S01]  /*ade0*/  IABS R15, R151 ;  /* 0x00000097000f7213 */ /* 0x000fe20000000000 */
[----:B------:R-:W-:Y:S01]  /*adf0*/  IMAD.HI.U32 R11, R2, R0, RZ ;  /* 0x00000000020b7227 */ /* 0x000fe200078e00ff */
[----:B------:R-:W-:-:S03]  /*ae00*/  IABS R97, R73 ;  /* 0x0000004900617213 */ /* 0x000fc60000000000 */
[----:B------:R-:W-:Y:S01]  /*ae10*/  @!P2 IMAD.MOV R124, RZ, RZ, -R124 ;  /* 0x000000ffff7ca224 */ /* 0x000fe200078e0a7c */
[C---:B------:R-:W-:Y:S01]  /*ae20*/  ISETP.GT.U32.AND P2, PT, R5.reuse, R163, PT ;  /* 0x000000a30500720c */ /* 0x040fe20003f44070 */
[C---:B------:R-:W-:Y:S02]  /*ae30*/  IMAD R178, R5.reuse, R178, R3 ;  /* 0x000000b205b27224 */ /* 0x040fe400078e0203 */
[----:B------:R-:W-:Y:S02]  /*ae40*/  IMAD.MOV R11, RZ, RZ, -R11 ;  /* 0x000000ffff0b7224 */ /* 0x000fe400078e0a0b */
[----:B------:R-:W-:Y:S02]  /*ae50*/  IMAD.MOV.U32 R3, RZ, RZ, R15 ;  /* 0x000000ffff037224 */ /* 0x000fe400078e000f */
[----:B------:R-:W-:Y:S01]  /*ae60*/  @!P0 IMAD.MOV R132, RZ, RZ, -R132 ;  /* 0x000000ffff848224 */ /* 0x000fe200078e0a84 */
[C---:B------:R-:W-:Y:S01]  /*ae70*/  ISETP.GT.U32.AND P0, PT, R5.reuse, R170, PT ;  /* 0x000000aa0500720c */ /* 0x040fe20003f04070 */
[----:B------:R-:W-:Y:S01]  /*ae80*/  @!P3 IMAD.MOV R116, RZ, RZ, -R116 ;  /* 0x000000ffff74b224 */ /* 0x000fe200078e0a74 */
[C---:B------:R-:W-:Y:S01]  /*ae90*/  ISETP.GT.U32.AND P3, PT, R5.reuse, R178, PT ;  /* 0x000000b20500720c */ /* 0x040fe20003f64070 */
[----:B------:R-:W-:Y:S01]  /*aea0*/  @!P6 IMAD.MOV R139, RZ, RZ, -R139 ;  /* 0x000000ffff8be224 */ /* 0x000fe200078e0a8b */
[----:B------:R-:W-:Y:S01]  /*aeb0*/  ISETP.GE.AND P6, PT, R112, RZ, PT ;  /* 0x000000ff7000720c */ /* 0x000fe20003fc6270 */
[----:B------:R-:W-:-:S02]  /*aec0*/  IMAD R0, R5, R11, R0 ;  /* 0x0000000b05007224 */ /* 0x000fc400078e0200 */
[----:B------:R-:W-:-:S04]  /*aed0*/  IMAD.HI.U32 R11, R2, R3, RZ ;  /* 0x00000003020b7227 */ /* 0x000fc800078e00ff */
[----:B------:R-:W-:Y:S01]  /*aee0*/  @!P1 IMAD.IADD R155, R155, 0x1, -R5 ;  /* 0x000000019b9b9824 */ /* 0x000fe200078e0a05 */
[----:B------:R-:W-:Y:S01]  /*aef0*/  ISETP.GT.U32.AND P1, PT, R5, R0, PT ;  /* 0x000000000500720c */ /* 0x000fe20003f24070 */
[----:B------:R-:W-:Y:S02]  /*af00*/  IMAD.MOV R11, RZ, RZ, -R11 ;  /* 0x000000ffff0b7224 */ /* 0x000fe400078e0a0b */
[----:B------:R-:W-:Y:S01]  /*af10*/  @!P2 IMAD.IADD R163, R163, 0x1, -R5 ;  /* 0x00000001a3a3a824 */ /* 0x000fe200078e0a05 */
[----:B------:R-:W-:Y:S01]  /*af20*/  ISETP.GE.AND P2, PT, R128, RZ, PT ;  /* 0x000000ff8000720c */ /* 0x000fe20003f46270 */
[----:B------:R-:W-:Y:S02]  /*af30*/  VIADD R128, R4, 0x22 ;  /* 0x0000002204807836 */ /* 0x000fe40000000000 */
[----:B------:R-:W-:Y:S02]  /*af40*/  IMAD R3, R5, R11, R3 ;  /* 0x0000000b05037224 */ /* 0x000fe400078e0203 */
[--C-:B------:R-:W-:Y:S01]  /*af50*/  @!P0 IMAD.IADD R170, R170, 0x1, -R5.reuse ;  /* 0x00000001aaaa8824 */ /* 0x100fe200078e0a05 */
[----:B------:R-:W-:Y:S01]  /*af60*/  ISETP.GE.AND P0, PT, R143, RZ, PT ;  /* 0x000000ff8f00720c */ /* 0x000fe20003f06270 */
[----:B------:R-:W-:Y:S01]  /*af70*/  VIADD R143, R4, 0x21 ;  /* 0x00000021048f7836 */ /* 0x000fe20000000000 */
[----:B------:R-:W-:Y:S01]  /*af80*/  IABS R202, R128 ;  /* 0x0000008000ca7213 */ /* 0x000fe20000000000 */
[----:B------:R-:W-:Y:S01]  /*af90*/  @!P3 IMAD.IADD R178, R178, 0x1, -R5 ;  /* 0x00000001b2b2b824 */ /* 0x000fe200078e0a05 */
[----:B------:R-:W-:Y:S01]  /*afa0*/  ISETP.GE.AND P3, PT, R151, RZ, PT ;  /* 0x000000ff9700720c */ /* 0x000fe20003f66270 */
[----:B------:R-:W-:Y:S01]  /*afb0*/  @!P6 IMAD.MOV R163, RZ, RZ, -R163 ;  /* 0x000000ffffa3e224 */ /* 0x000fe200078e0aa3 */
[C---:B------:R-:W-:Y:S01]  /*afc0*/  ISETP.GT.U32.AND P6, PT, R5.reuse, R3, PT ;  /* 0x000000030500720c */ /* 0x040fe20003fc4070 */
[----:B------:R-:W-:Y:S01]  /*afd0*/  @!P1 IMAD.IADD R0, R0, 0x1, -R5 ;  /* 0x0000000100009824 */ /* 0x000fe200078e0a05 */
[----:B------:R-:W-:Y:S01]  /*afe0*/  IABS R210, R143 ;  /* 0x0000008f00d27213 */ /* 0x000fe20000000000 */
[----:B------:R-:W-:Y:S01]  /*aff0*/  @!P5 IMAD.MOV R155, RZ, RZ, -R155 ;  /* 0x000000ffff9bd224 */ /* 0x000fe200078e0a9b */
[C---:B------:R-:W-:Y:S01]  /*b000*/  ISETP.GT.U32.AND P5, PT, R5.reuse, R178, PT ;  /* 0x000000b20500720c */ /* 0x040fe20003fa4070 */
[----:B------:R-:W-:Y:S01]  /*b010*/  IMAD.HI.U32 R15, R2, R202, RZ ;  /* 0x000000ca020f7227 */ /* 0x000fe200078e00ff */
[----:B------:R-:W-:-:S03]  /*b020*/  ISETP.GT.U32.AND P1, PT, R5, R0, PT ;  /* 0x000000000500720c */ /* 0x000fc60003f24070 */
[----:B------:R-:W-:Y:S02]  /*b030*/  IMAD.MOV R15, RZ, RZ, -R15 ;  /* 0x000000ffff0f7224 */ /* 0x000fe400078e0a0f */
[----:B------:R-:W-:Y:S02]  /*b040*/  VIADD R151, R4, 0x20 ;  /* 0x0000002004977836 */ /* 0x000fe40000000000 */
[----:B------:R-:W-:-:S03]  /*b050*/  IMAD.HI.U32 R11, R2, R210, RZ ;  /* 0x000000d2020b7227 */ /* 0x000fc600078e00ff */
[----:B------:R-:W-:Y:S01]  /*b060*/  IABS R218, R151 ;  /* 0x0000009700da7213 */ /* 0x000fe20000000000 */
[----:B------:R-:W-:Y:S02]  /*b070*/  IMAD R202, R5, R15, R202 ;  /* 0x0000000f05ca7224 */ /* 0x000fe400078e02ca */
[----:B------:R-:W-:Y:S02]  /*b080*/  IMAD.MOV R15, RZ, RZ, -R11 ;  /* 0x000000ffff0f7224 */ /* 0x000fe400078e0a0b */
[--C-:B------:R-:W-:Y:S02]  /*b090*/  @!P6 IMAD.IADD R3, R3, 0x1, -R5.reuse ;  /* 0x000000010303e824 */ /* 0x100fe400078e0a05 */
[----:B------:R-:W-:Y:S01]  /*b0a0*/  @!P5 IMAD.IADD R178, R178, 0x1, -R5 ;  /* 0x00000001b2b2d824 */ /* 0x000fe200078e0a05 */
[----:B------:R-:W-:Y:S01]  /*b0b0*/  ISETP.GE.AND P5, PT, R143, RZ, PT ;  /* 0x000000ff8f00720c */ /* 0x000fe20003fa6270 */
[C---:B------:R-:W-:Y:S01]  /*b0c0*/  IMAD R210, R5.reuse, R15, R210 ;  /* 0x0000000f05d27224 */ /* 0x040fe200078e02d2 */
[----:B------:R-:W-:Y:S01]  /*b0d0*/  ISETP.GT.U32.AND P6, PT, R5, R3, PT ;  /* 0x000000030500720c */ /* 0x000fe20003fc4070 */
[----:B------:R-:W-:-:S04]  /*b0e0*/  IMAD.HI.U32 R11, R2, R218, RZ ;  /* 0x000000da020b7227 */ /* 0x000fc800078e00ff */
[----:B------:R-:W-:Y:S01]  /*b0f0*/  @!P1 IMAD.IADD R0, R0, 0x1, -R5 ;  /* 0x0000000100009824 */ /* 0x000fe200078e0a05 */
[C---:B------:R-:W-:Y:S01]  /*b100*/  ISETP.GT.U32.AND P1, PT, R5.reuse, R202, PT ;  /* 0x000000ca0500720c */ /* 0x040fe20003f24070 */
[----:B------:R-:W-:Y:S01]  /*b110*/  @!P2 IMAD.MOV R178, RZ, RZ, -R178 ;  /* 0x000000ffffb2a224 */ /* 0x000fe200078e0ab2 */
[C---:B------:R-:W-:Y:S01]  /*b120*/  ISETP.GT.U32.AND P2, PT, R5.reuse, R210, PT ;  /* 0x000000d20500720c */ /* 0x040fe20003f44070 */
[----:B------:R-:W-:Y:S02]  /*b130*/  IMAD.MOV R11, RZ, RZ, -R11 ;  /* 0x000000ffff0b7224 */ /* 0x000fe400078e0a0b */
[----:B------:R-:W-:Y:S01]  /*b140*/  @!P4 IMAD.MOV R147, RZ, RZ, -R147 ;  /* 0x000000ffff93c224 */ /* 0x000fe200078e0a93 */
[----:B------:R-:W-:Y:S01]  /*b150*/  ISETP.GE.AND P4, PT, R120, RZ, PT ;  /* 0x000000ff7800720c */ /* 0x000fe20003f86270 */
[----:B------:R-:W-:Y:S02]  /*b160*/  IMAD R218, R5, R11, R218 ;  /* 0x0000000b05da7224 */ /* 0x000fe400078e02da */
[----:B------:R-:W-:-:S02]  /*b170*/  IMAD.MOV.U32 R186, RZ, RZ, R0 ;  /* 0x000000ffffba7224 */ /* 0x000fc400078e0000 */
[C---:B------:R-:W-:Y:S02]  /*b180*/  VIADD R143, R4.reuse, 0x1f ;  /* 0x0000001f048f7836 */ /* 0x040fe40000000000 */
[--C-:B------:R-:W-:Y:S01]  /*b190*/  @!P6 IMAD.IADD R3, R3, 0x1, -R5.reuse ;  /* 0x000000010303e824 */ /* 0x100fe200078e0a05 */
[----:B------:R-:W-:Y:S01]  /*b1a0*/  ISETP.GT.U32.AND P6, PT, R5, R218, PT ;  /* 0x000000da0500720c */ /* 0x000fe20003fc4070 */
[----:B------:R-:W-:Y:S01]  /*b1b0*/  @!P0 IMAD.MOV R186, RZ, RZ, -R186 ;  /* 0x000000ffffba8224 */ /* 0x000fe200078e0aba */
[----:B------:R-:W-:Y:S01]  /*b1c0*/  ISETP.GE.AND P0, PT, R151, RZ, PT ;  /* 0x000000ff9700720c */ /* 0x000fe20003f06270 */
[----:B------:R-:W-:Y:S01]  /*b1d0*/  VIADD R151, R4, 0x1e ;  /* 0x0000001e04977836 */ /* 0x000fe20000000000 */
[----:B------:R-:W-:Y:S01]  /*b1e0*/  IABS R226, R143 ;  /* 0x0000008f00e27213 */ /* 0x000fe20000000000 */
[--C-:B------:R-:W-:Y:S02]  /*b1f0*/  @!P1 IMAD.IADD R202, R202, 0x1, -R5.reuse ;  /* 0x00000001caca9824 */ /* 0x100fe400078e0a05 */
[----:B------:R-:W-:Y:S01]  /*b200*/  @!P2 IMAD.IADD R210, R210, 0x1, -R5 ;  /* 0x00000001d2d2a824 */ /* 0x000fe200078e0a05 */
[----:B------:R-:W-:Y:S01]  /*b210*/  IABS R234, R151 ;  /* 0x0000009700ea7213 */ /* 0x000fe20000000000 */
[----:B------:R-:W-:Y:S01]  /*b220*/  @!P4 IMAD.MOV R170, RZ, RZ, -R170 ;  /* 0x000000ffffaac224 */ /* 0x000fe200078e0aaa */
[----:B------:R-:W-:Y:S01]  /*b230*/  ISETP.GE.AND P4, PT, R128, RZ, PT ;  /* 0x000000ff8000720c */ /* 0x000fe20003f86270 */
[----:B------:R-:W-:Y:S01]  /*b240*/  IMAD.MOV.U32 R194, RZ, RZ, R3 ;  /* 0x000000ffffc27224 */ /* 0x000fe200078e0003 */
[C---:B------:R-:W-:Y:S01]  /*b250*/  ISETP.GT.U32.AND P1, PT, R5.reuse, R202, PT ;  /* 0x000000ca0500720c */ /* 0x040fe20003f24070 */
[----:B------:R-:W-:Y:S01]  /*b260*/  VIADD R128, R4, 0x1d ;  /* 0x0000001d04807836 */ /* 0x000fe20000000000 */
[----:B------:R-:W-:Y:S01]  /*b270*/  ISETP.GT.U32.AND P2, PT, R5, R210, PT ;  /* 0x000000d20500720c */ /* 0x000fe20003f44070 */
[----:B------:R-:W-:-:S03]  /*b280*/  IMAD.HI.U32 R3, R2, R226, RZ ;  /* 0x000000e202037227 */ /* 0x000fc600078e00ff */
[----:B------:R-:W-:Y:S01]  /*b290*/  IABS R242, R128 ;  /* 0x0000008000f27213 */ /* 0x000fe20000000000 */
[----:B------:R-:W-:-:S04]  /*b2a0*/  IMAD.HI.U32 R11, R2, R234, RZ ;  /* 0x000000ea020b7227 */ /* 0x000fc800078e00ff */
[----:B------:R-:W-:Y:S02]  /*b2b0*/  IMAD.MOV R3, RZ, RZ, -R3 ;  /* 0x000000ffff037224 */ /* 0x000fe400078e0a03 */
[----:B------:R-:W-:Y:S02]  /*b2c0*/  @!P6 IMAD.IADD R218, R218, 0x1, -R5 ;  /* 0x00000001dadae824 */ /* 0x000fe400078e0a05 */
[----:B------:R-:W-:Y:S02]  /*b2d0*/  IMAD.MOV R11, RZ, RZ, -R11 ;  /* 0x000000ffff0b7224 */ /* 0x000fe400078e0a0b */
[C---:B------:R-:W-:Y:S01]  /*b2e0*/  IMAD R226, R5.reuse, R3, R226 ;  /* 0x0000000305e27224 */ /* 0x040fe200078e02e2 */
[----:B------:R-:W-:Y:S01]  /*b2f0*/  ISETP.GT.U32.AND P6, PT, R5, R218, PT ;  /* 0x000000da0500720c */ /* 0x000fe20003fc4070 */
[----:B------:R-:W-:-:S04]  /*b300*/  IMAD.HI.U32 R0, R2, R242, RZ ;  /* 0x000000f202007227 */ /* 0x000fc800078e00ff */
[--C-:B------:R-:W-:Y:S01]  /*b310*/  @!P1 IMAD.IADD R202, R202, 0x1, -R5.reuse ;  /* 0x00000001caca9824 */ /* 0x100fe200078e0a05 */
[----:B------:R-:W-:Y:S01]  /*b320*/  ISETP.GE.AND P1, PT, R151, RZ, PT ;  /* 0x000000ff9700720c */ /* 0x000fe20003f26270 */
[----:B------:R-:W-:Y:S01]  /*b330*/  @!P2 IMAD.IADD R210, R210, 0x1, -R5 ;  /* 0x00000001d2d2a824 */ /* 0x000fe200078e0a05 */
[C---:B------:R-:W-:Y:S01]  /*b340*/  ISETP.GT.U32.AND P2, PT, R5.reuse, R226, PT ;  /* 0x000000e20500720c */ /* 0x040fe20003f44070 */
[C---:B------:R-:W-:Y:S02]  /*b350*/  IMAD R234, R5.reuse, R11, R234 ;  /* 0x0000000b05ea7224 */ /* 0x040fe400078e02ea */
[----:B------:R-:W-:Y:S02]  /*b360*/  IMAD.MOV R0, RZ, RZ, -R0 ;  /* 0x000000ffff007224 */ /* 0x000fe400078e0a00 */
[----:B------:R-:W-:Y:S01]  /*b370*/  @!P4 IMAD.MOV R202, RZ, RZ, -R202 ;  /* 0x000000ffffcac224 */ /* 0x000fe200078e0aca */
[C---:B------:R-:W-:Y:S01]  /*b380*/  ISETP.GT.U32.AND P4, PT, R5.reuse, R234, PT ;  /* 0x000000ea0500720c */ /* 0x040fe20003f84070 */
[----:B------:R-:W-:-:S02]  /*b390*/  IMAD R242, R5, R0, R242 ;  /* 0x0000000005f27224 */ /* 0x000fc400078e02f2 */
[----:B------:R-:W-:Y:S01]  /*b3a0*/  @!P3 IMAD.MOV R194, RZ, RZ, -R194 ;  /* 0x000000ffffc2b224 */ /* 0x000fe200078e0ac2 */
[----:B------:R-:W-:Y:S01]  /*b3b0*/  ISETP.GE.AND P3, PT, R143, RZ, PT ;  /* 0x000000ff8f00720c */ /* 0x000fe20003f66270 */
[----:B------:R-:W-:Y:S02]  /*b3c0*/  VIADD R143, R4, 0x1c ;  /* 0x0000001c048f7836 */ /* 0x000fe40000000000 */
[--C-:B------:R-:W-:Y:S01]  /*b3d0*/  @!P6 IMAD.IADD R218, R218, 0x1, -R5.reuse ;  /* 0x00000001dadae824 */ /* 0x100fe200078e0a05 */
[----:B------:R-:W-:Y:S01]  /*b3e0*/  ISETP.GT.U32.AND P6, PT, R5, R242, PT ;  /* 0x000000f20500720c */ /* 0x000fe20003fc4070 */
[--C-:B------:R-:W-:Y:S01]  /*b3f0*/  @!P2 IMAD.IADD R226, R226, 0x1, -R5.reuse ;  /* 0x00000001e2e2a824 */ /* 0x100fe200078e0a05 */
[----:B------:R-:W-:Y:S01]  /*b400*/  IABS R250, R143 ;  /* 0x0000008f00fa7213 */ /* 0x000fe20000000000 */
[----:B------:R-:W-:Y:S01]  /*b410*/  VIADD R151, R4, 0x1b ;  /* 0x0000001b04977836 */ /* 0x000fe20000000000 */
[----:B------:R-:W-:Y:S01]  /*b420*/  ISETP.GE.AND P2, PT, R143, RZ, PT ;  /* 0x000000ff8f00720c */ /* 0x000fe20003f46270 */
[----:B------:R-:W-:Y:S01]  /*b430*/  @!P4 IMAD.IADD R234, R234, 0x1, -R5 ;  /* 0x00000001eaeac824 */ /* 0x000fe200078e0a05 */
[----:B------:R-:W-:Y:S01]  /*b440*/  ISETP.GT.U32.AND P4, PT, R5, R226, PT ;  /* 0x000000e20500720c */ /* 0x000fe20003f84070 */
[----:B------:R-:W-:Y:S01]  /*b450*/  IMAD.HI.U32 R3, R2, R250, RZ ;  /* 0x000000fa02037227 */ /* 0x000fe200078e00ff */
[----:B------:R-:W-:-:S03]  /*b460*/  IABS R11, R151 ;  /* 0x00000097000b7213 */ /* 0x000fc60000000000 */
[----:B------:R-:W-:Y:S02]  /*b470*/  IMAD.MOV R3, RZ, RZ, -R3 ;  /* 0x000000ffff037224 */ /* 0x000fe400078e0a03 */
[----:B------:R-:W-:Y:S01]  /*b480*/  @!P6 IMAD.IADD R242, R242, 0x1, -R5 ;  /* 0x00000001f2f2e824 */ /* 0x000fe200078e0a05 */
[----:B------:R-:W-:Y:S01]  /*b490*/  ISETP.GT.U32.AND P6, PT, R5, R234, PT ;  /* 0x000000ea0500720c */ /* 0x000fe20003fc4070 */
[----:B------:R-:W-:-:S04]  /*b4a0*/  IMAD.HI.U32 R0, R2, R11, RZ ;  /* 0x0000000b02007227 */ /* 0x000fc800078e00ff */
[C---:B------:R-:W-:Y:S02]  /*b4b0*/  IMAD R250, R5.reuse, R3, R250 ;  /* 0x0000000305fa7224 */ /* 0x040fe400078e02fa */
[----:B------:R-:W-:Y:S02]  /*b4c0*/  IMAD.MOV R0, RZ, RZ, -R0 ;  /* 0x000000ffff007224 */ /* 0x000fe400078e0a00 */
[----:B------:R-:W-:Y:S01]  /*b4d0*/  @!P5 IMAD.MOV R210, RZ, RZ, -R210 ;  /* 0x000000ffffd2d224 */ /* 0x000fe200078e0ad2 */
[----:B------:R-:W-:Y:S01]  /*b4e0*/  ISETP.GE.AND P5, PT, R128, RZ, PT ;  /* 0x000000ff8000720c */ /* 0x000fe20003fa6270 */
[----:B------:R-:W-:Y:S01]  /*b4f0*/  @!P4 IMAD.IADD R226, R226, 0x1, -R5 ;  /* 0x00000001e2e2c824 */ /* 0x000fe200078e0a05 */
[----:B------:R-:W-:Y:S01]  /*b500*/  ISETP.GT.U32.AND P4, PT, R5, R250, PT ;  /* 0x000000fa0500720c */ /* 0x000fe20003f84070 */
[C---:B------:R-:W-:Y:S02]  /*b510*/  VIADD R112, R4.reuse, 0x1a ;  /* 0x0000001a04707836 */ /* 0x040fe40000000000 */
[----:B------:R-:W-:-:S02]  /*b520*/  VIADD R128, R4, 0x18 ;  /* 0x0000001804807836 */ /* 0x000fc40000000000 */
[C---:B------:R-:W-:Y:S01]  /*b530*/  IMAD R11, R5.reuse, R0, R11 ;  /* 0x00000000050b7224 */ /* 0x040fe200078e020b */
[----:B------:R-:W-:Y:S01]  /*b540*/  IABS R19, R112 ;  /* 0x0000007000137213 */ /* 0x000fe20000000000 */
[----:B------:R-:W-:Y:S01]  /*b550*/  @!P0 IMAD.MOV R218, RZ, RZ, -R218 ;  /* 0x000000ffffda8224 */ /* 0x000fe200078e0ada */
[C---:B------:R-:W-:Y:S01]  /*b560*/  ISETP.GT.U32.AND P0, PT, R5.reuse, R242, PT ;  /* 0x000000f20500720c */ /* 0x040fe20003f04070 */
[----:B------:R-:W-:Y:S01]  /*b570*/  @!P6 IMAD.IADD R234, R234, 0x1, -R5 ;  /* 0x00000001eaeae824 */ /* 0x000fe200078e0a05 */
[----:B------:R-:W-:Y:S01]  /*b580*/  IABS R49, R128 ;  /* 0x0000008000317213 */ /* 0x000fe20000000000 */
[----:B------:R-:W-:Y:S01]  /*b590*/  VIADD R120, R4, 0x19 ;  /* 0x0000001904787836 */ /* 0x000fe20000000000 */
[----:B------:R-:W-:Y:S01]  /*b5a0*/  ISETP.GT.U32.AND P6, PT, R5, R11, PT ;  /* 0x0000000b0500720c */ /* 0x000fe20003fc4070 */
[----:B------:R-:W-:-:S03]  /*b5b0*/  IMAD.HI.U32 R0, R2, R19, RZ ;  /* 0x0000001302007227 */ /* 0x000fc600078e00ff */
[----:B------:R-:W-:Y:S01]  /*b5c0*/  IABS R34, R120 ;  /* 0x0000007800227213 */ /* 0x000fe20000000000 */
[----:B------:R-:W-:-:S04]  /*b5d0*/  IMAD.HI.U32 R3, R2, R49, RZ ;  /* 0x0000003102037227 */ /* 0x000fc800078e00ff */
[----:B------:R-:W-:Y:S02]  /*b5e0*/  @!P4 IMAD.IADD R250, R250, 0x1, -R5 ;  /* 0x00000001fafac824 */ /* 0x000fe400078e0a05 */
[----:B------:R-:W-:Y:S02]  /*b5f0*/  IMAD.MOV R0, RZ, RZ, -R0 ;  /* 0x000000ffff007224 */ /* 0x000fe400078e0a00 */
[----:B------:R-:W-:Y:S02]  /*b600*/  IMAD.MOV R3, RZ, RZ, -R3 ;  /* 0x000000ffff037224 */ /* 0x000fe400078e0a03 */
[----:B------:R-:W-:Y:S01]  /*b610*/  @!P3 IMAD.MOV R226, RZ, RZ, -R226 ;  /* 0x000000ffffe2b224 */ /* 0x000fe200078e0ae2 */
[C---:B------:R-:W-:Y:S01]  /*b620*/  ISETP.GT.U32.AND P3, PT, R5.reuse, R250, PT ;  /* 0x000000fa0500720c */ /* 0x040fe20003f64070 */
[----:B------:R-:W-:Y:S02]  /*b630*/  IMAD R19, R5, R0, R19 ;  /* 0x0000000005137224 */ /* 0x000fe400078e0213 */
[----:B------:R-:W-:Y:S01]  /*b640*/  @!P0 IMAD.IADD R242, R242, 0x1, -R5 ;  /* 0x00000001f2f28824 */ /* 0x000fe200078e0a05 */
[----:B------:R-:W-:Y:S01]  /*b650*/  ISETP.GE.AND P0, PT, R151, RZ, PT ;  /* 0x000000ff9700720c */ /* 0x000fe20003f06270 */
[----:B------:R-:W-:Y:S01]  /*b660*/  IMAD.HI.U32 R0, R2, R34, RZ ;  /* 0x0000002202007227 */ /* 0x000fe200078e00ff */
[----:B------:R-:W-:-:S03]  /*b670*/  ISETP.GT.U32.AND P4, PT, R5, R19, PT ;  /* 0x000000130500720c */ /* 0x000fc60003f84070 */
[----:B------:R-:W-:Y:S01]  /*b680*/  @!P6 IMAD.IADD R11, R11, 0x1, -R5 ;  /* 0x000000010b0be824 */ /* 0x000fe200078e0a05 */
[----:B------:R-:W-:Y:S01]  /*b690*/  ISETP.GE.AND P6, PT, R112, RZ, PT ;  /* 0x000000ff7000720c */ /* 0x000fe20003fc6270 */
[C---:B------:R-:W-:Y:S02]  /*b6a0*/  IMAD R49, R5.reuse, R3, R49 ;  /* 0x0000000305317224 */ /* 0x040fe400078e0231 */
[----:B------:R-:W-:Y:S02]  /*b6b0*/  IMAD.MOV R0, RZ, RZ, -R0 ;  /* 0x000000ffff007224 */ /* 0x000fe400078e0a00 */
[----:B------:R-:W-:Y:S01]  /*b6c0*/  @!P1 IMAD.MOV R234, RZ, RZ, -R234 ;  /* 0x000000ffffea9224 */ /* 0x000fe200078e0aea */
[C---:B------:R-:W-:Y:S01]  /*b6d0*/  ISETP.GT.U32.AND P1, PT, R5.reuse, R11, PT ;  /* 0x0000000b0500720c */ /* 0x040fe20003f24070 */
[----:B------:R-:W-:Y:S01]  /*b6e0*/  @!P5 IMAD.MOV R242, RZ, RZ, -R242 ;  /* 0x000000fffff2d224 */ /* 0x000fe200078e0af2 */
[C---:B------:R-:W-:Y:S01]  /*b6f0*/  ISETP.GT.U32.AND P5, PT, R5.reuse, R49, PT ;  /* 0x000000310500720c */ /* 0x040fe20003fa4070 */
[----:B------:R-:W-:-:S02]  /*b700*/  IMAD R34, R5, R0, R34 ;  /* 0x0000000005227224 */ /* 0x000fc400078e0222 */
[--C-:B------:R-:W-:Y:S02]  /*b710*/  @!P3 IMAD.IADD R250, R250, 0x1, -R5.reuse ;  /* 0x00000001fafab824 */ /* 0x100fe400078e0a05 */
[C---:B------:R-:W-:Y:S01]  /*b720*/  VIADD R143, R4.reuse, 0x17 ;  /* 0x00000017048f7836 */ /* 0x040fe20000000000 */
[----:B------:R-:W-:Y:S01]  /*b730*/  ISETP.GT.U32.AND P3, PT, R5, R34, PT ;  /* 0x000000220500720c */ /* 0x000fe20003f64070 */
[----:B------:R-:W-:Y:S02]  /*b740*/  VIADD R151, R4, 0x16 ;  /* 0x0000001604977836 */ /* 0x000fe40000000000 */
[----:B------:R-:W-:Y:S01]  /*b750*/  IMAD.HI.U32 R15, R2, R97, RZ ;  /* 0x00000061020f7227 */ /* 0x000fe200078e00ff */
[----:B------:R-:W-:Y:S02]  /*b760*/  IABS R65, R143 ;  /* 0x0000008f00417213 */ /* 0x000fe40000000000 */
[----:B------:R-:W-:Y:S01]  /*b770*/  IABS R81, R151 ;  /* 0x0000009700517213 */ /* 0x000fe20000000000 */
[----:B------:R-:W-:-:S02]  /*b780*/  @!P1 IMAD.IADD R11, R11, 0x1, -R5 ;  /* 0x000000010b0b9824 */ /* 0x000fc400078e0a05 */
[----:B------:R-:W-:Y:S02]  /*b790*/  @!P5 IMAD.IADD R49, R49, 0x1, -R5 ;  /* 0x000000013131d824 */ /* 0x000fe400078e0a05 */
[----:B------:R-:W-:Y:S02]  /*b7a0*/  @!P0 IMAD.MOV R11, RZ, RZ, -R11 ;  /* 0x000000ffff0b8224 */ /* 0x000fe400078e0a0b */
[----:B------:R-:W-:Y:S01]  /*b7b0*/  IMAD.HI.U32 R0, R2, R65, RZ ;  /* 0x0000004102007227 */ /* 0x000fe200078e00ff */
[----:B------:R-:W-:-:S03]  /*b7c0*/  ISETP.GT.U32.AND P0, PT, R5, R49, PT ;  /* 0x000000310500720c */ /* 0x000fc60003f04070 */
[--C-:B------:R-:W-:Y:S01]  /*b7d0*/  @!P3 IMAD.IADD R34, R34, 0x1, -R5.reuse ;  /* 0x000000012222b824 */ /* 0x100fe200078e0a05 */
[----:B------:R-:W-:Y:S01]  /*b7e0*/  ISETP.GE.AND P3, PT, R143, RZ, PT ;  /* 0x000000ff8f00720c */ /* 0x000fe20003f66270 */
[----:B------:R-:W-:Y:S02]  /*b7f0*/  @!P4 IMAD.IADD R19, R19, 0x1, -R5 ;  /* 0x000000011313c824 */ /* 0x000fe400078e0a05 */
[----:B------:R-:W-:Y:S01]  /*b800*/  IMAD.MOV R0, RZ, RZ, -R0 ;  /* 0x000000ffff007224 */ /* 0x000fe200078e0a00 */
[C---:B------:R-:W-:Y:S01]  /*b810*/  ISETP.GT.U32.AND P5, PT, R5.reuse, R34, PT ;  /* 0x000000220500720c */ /* 0x040fe20003fa4070 */
[----:B------:R-:W-:Y:S01]  /*b820*/  IMAD.MOV R15, RZ, RZ, -R15 ;  /* 0x000000ffff0f7224 */ /* 0x000fe200078e0a0f */
[C---:B------:R-:W-:Y:S01]  /*b830*/  ISETP.GT.U32.AND P4, PT, R5.reuse, R19, PT ;  /* 0x000000130500720c */ /* 0x040fe20003f84070 */
[C---:B------:R-:W-:Y:S02]  /*b840*/  IMAD R65, R5.reuse, R0, R65 ;  /* 0x0000000005417224 */ /* 0x040fe400078e0241 */
[----:B------:R-:W-:-:S02]  /*b850*/  IMAD R97, R5, R15, R97 ;  /* 0x0000000f05617224 */ /* 0x000fc400078e0261 */
[----:B------:R-:W-:Y:S01]  /*b860*/  IMAD.HI.U32 R0, R2, R81, RZ ;  /* 0x0000005102007227 */ /* 0x000fe200078e00ff */
[----:B------:R-:W-:-:S03]  /*b870*/  ISETP.GT.U32.AND P1, PT, R5, R65, PT ;  /* 0x000000410500720c */ /* 0x000fc60003f24070 */
[----:B------:R-:W-:Y:S01]  /*b880*/  @!P2 IMAD.MOV R250, RZ, RZ, -R250 ;  /* 0x000000fffffaa224 */ /* 0x000fe200078e0afa */
[----:B------:R-:W-:Y:S01]  /*b890*/  ISETP.GE.AND P2, PT, R120, RZ, PT ;  /* 0x000000ff7800720c */ /* 0x000fe20003f46270 */
[----:B------:R-:W-:Y:S01]  /*b8a0*/  @!P0 IMAD.IADD R49, R49, 0x1, -R5 ;  /* 0x0000000131318824 */ /* 0x000fe200078e0a05 */
[C---:B------:R-:W-:Y:S01]  /*b8b0*/  ISETP.GT.U32.AND P0, PT, R5.reuse, R97, PT ;  /* 0x000000610500720c */ /* 0x040fe20003f04070 */
[----:B------:R-:W-:Y:S02]  /*b8c0*/  IMAD.MOV R0, RZ, RZ, -R0 ;  /* 0x000000ffff007224 */ /* 0x000fe400078e0a00 */
[C---:B------:R-:W-:Y:S02]  /*b8d0*/  VIADD R120, R4.reuse, 0x13 ;  /* 0x0000001304787836 */ /* 0x040fe40000000000 */
[----:B------:R-:W-:Y:S02]  /*b8e0*/  VIADD R89, R4, 0x14 ;  /* 0x0000001404597836 */ /* 0x000fe40000000000 */
[----:B------:R-:W-:Y:S01]  /*b8f0*/  IMAD R81, R5, R0, R81 ;  /* 0x0000000005517224 */ /* 0x000fe200078e0251 */
[----:B------:R-:W-:Y:S01]  /*b900*/  IABS R0, R120 ;  /* 0x0000007800007213 */ /* 0x000fe20000000000 */
[--C-:B------:R-:W-:Y:S01]  /*b910*/  @!P5 IMAD.IADD R34, R34, 0x1, -R5.reuse ;  /* 0x000000012222d824 */ /* 0x100fe200078e0a05 */
[----:B------:R-:W-:Y:S01]  /*b920*/  IABS R3, R89 ;  /* 0x0000005900037213 */ /* 0x000fe20000000000 */
[----:B------:R-:W-:Y:S01]  /*b930*/  @!P4 IMAD.IADD R19, R19, 0x1, -R5 ;  /* 0x000000011313c824 */ /* 0x000fe200078e0a05 */
[----:B------:R-:W-:Y:S01]  /*b940*/  ISETP.GE.AND P5, PT, R151, RZ, PT ;  /* 0x000000ff9700720c */ /* 0x000fe20003fa6270 */
[----:B------:R-:W-:Y:S01]  /*b950*/  VIADD R151, R4, 0x12 ;  /* 0x0000001204977836 */ /* 0x000fe20000000000 */
[----:B------:R-:W-:Y:S01]  /*b960*/  ISETP.GE.AND P4, PT, R128, RZ, PT ;  /* 0x000000ff8000720c */ /* 0x000fe20003f86270 */
        /* <DEDUP_REMOVED lines=9> */
[----:B------:R-:W-:-:S04]  /*ba00*/  IMAD.HI.U32 R0, R2, R143, RZ ;  /* 0x0000008f02007227 */ /* 0x000fc800078e00ff */
[----:B------:R-:W-:Y:S01]  /*ba10*/  @!P6 IMAD.MOV R19, RZ, RZ, -R19 ;  /* 0x000000ffff13e224 */ /* 0x000fe200078e0a13 */
[C---:B------:R-:W-:Y:S01]  /*ba20*/  ISETP.GT.U32.AND P6, PT, R5.reuse, R81, PT ;  /* 0x000000510500720c */ /* 0x040fe20003fc4070 */
[----:B------:R-:W-:Y:S02]  /*ba30*/  IMAD R112, R5, R112, R3 ;  /* 0x0000007005707224 */ /* 0x000fe400078e0203 */
[----:B------:R-:W-:Y:S02]  /*ba40*/  IMAD.MOV R0, RZ, RZ, -R0 ;  /* 0x000000ffff007224 */ /* 0x000fe400078e0a00 */
[----:B------:R-:W-:Y:S01]  /*ba50*/  @!P1 IMAD.IADD R65, R65, 0x1, -R5 ;  /* 0x0000000141419824 */ /* 0x000fe200078e0a05 */
[C---:B------:R-:W-:Y:S01]  /*ba60*/  ISETP.GT.U32.AND P0, PT, R5.reuse, R112, PT ;  /* 0x000000700500720c */ /* 0x040fe20003f04070 */
[----:B------:R-:W-:Y:S02]  /*ba70*/  IMAD R143, R5, R0, R143 ;  /* 0x00000000058f7224 */ /* 0x000fe400078e028f */
[----:B------:R-:W-:Y:S01]  /*ba80*/  @!P2 IMAD.IADD R97, R97, 0x1, -R5 ;  /* 0x000000016161a824 */ /* 0x000fe200078e0a05 */
[C---:B------:R-:W-:Y:S01]  /*ba90*/  ISETP.GT.U32.AND P1, PT, R5.reuse, R65, PT ;  /* 0x000000410500720c */ /* 0x040fe20003f24070 */
[----:B------:R-:W-:Y:S01]  /*baa0*/  @!P4 IMAD.MOV R49, RZ, RZ, -R49 ;  /* 0x000000ffff31c224 */ /* 0x000fe200078e0a31 */
[----:B------:R-:W-:Y:S01]  /*bab0*/  ISETP.GT.U32.AND P2, PT, R5, R143, PT ;  /* 0x0000008f0500720c */ /* 0x000fe20003f44070 */
[----:B------:R-:W-:Y:S01]  /*bac0*/  @!P6 IMAD.IADD R81, R81, 0x1, -R5 ;  /* 0x000000015151e824 */ /* 0x000fe200078e0a05 */
[----:B------:R-:W-:Y:S01]  /*bad0*/  ISETP.GT.U32.AND P4, PT, R5, R128, PT ;  /* 0x000000800500720c */ /* 0x000fe20003f84070 */
[----:B0-----:R-:W-:-:S02]  /*bae0*/  VIADD R7, R4, 0xb ;  /* 0x0000000b04077836 */ /* 0x001fc40000000000 */
[----:B-1----:R-:W-:Y:S01]  /*baf0*/  VIADD R27, R4, 0x5 ;  /* 0x00000005041b7836 */ /* 0x002fe20000000000 */
[----:B------:R-:W-:Y:S01]  /*bb00*/  ISETP.GT.U32.AND P6, PT, R5, R81, PT ;  /* 0x000000510500720c */ /* 0x000fe20003fc4070 */
[--C-:B------:R-:W-:Y:S01]  /*bb10*/  @!P0 IMAD.IADD R112, R112, 0x1, -R5.reuse ;  /* 0x0000000170708824 */ /* 0x100fe200078e0a05 */
[----:B------:R-:W-:Y:S01]  /*bb20*/  ISETP.GE.AND P0, PT, R151, RZ, PT ;  /* 0x000000ff9700720c */ /* 0x000fe20003f06270 */
[C---:B------:R-:W-:Y:S01]  /*bb30*/  VIADD R151, R4.reuse, 0x10 ;  /* 0x0000001004977836 */ /* 0x040fe20000000000 */
[----:B------:R-:W-:Y:S01]  /*bb40*/  IABS R182, R27 ;  /* 0x0000001b00b67213 */ /* 0x000fe20000000000 */
[--C-:B------:R-:W-:Y:S01]  /*bb50*/  @!P1 IMAD.IADD R65, R65, 0x1, -R5.reuse ;  /* 0x0000000141419824 */ /* 0x100fe200078e0a05 */
[----:B------:R-:W-:Y:S01]  /*bb60*/  ISETP.GE.AND P1, PT, R73, RZ, PT ;  /* 0x000000ff4900720c */ /* 0x000fe20003f26270 */
[----:B------:R-:W-:Y:S01]  /*bb70*/  @!P2 IMAD.IADD R143, R143, 0x1, -R5 ;  /* 0x000000018f8fa824 */ /* 0x000fe200078e0a05 */
[----:B------:R-:W-:Y:S01]  /*bb80*/  IABS R174, R151 ;  /* 0x0000009700ae7213 */ /* 0x000fe20000000000 */
[----:B------:R-:W-:Y:S01]  /*bb90*/  @!P3 IMAD.MOV R65, RZ, RZ, -R65 ;  /* 0x000000ffff41b224 */ /* 0x000fe200078e0a41 */
[----:B------:R-:W-:Y:S01]  /*bba0*/  ISETP.GE.AND P3, PT, R89, RZ, PT ;  /* 0x000000ff5900720c */ /* 0x000fe20003f66270 */
[----:B------:R-:W-:Y:S01]  /*bbb0*/  VIADD R89, R4, 0x11 ;  /* 0x0000001104597836 */ /* 0x000fe20000000000 */
[----:B------:R-:W-:Y:S01]  /*bbc0*/  ISETP.GT.U32.AND P2, PT, R5, R143, PT ;  /* 0x0000008f0500720c */ /* 0x000fe20003f44070 */
[----:B------:R-:W-:-:S03]  /*bbd0*/  IMAD.HI.U32 R3, R2, R174, RZ ;  /* 0x000000ae02037227 */ /* 0x000fc600078e00ff */
[----:B------:R-:W-:Y:S01]  /*bbe0*/  IABS R159, R89 ;  /* 0x00000059009f7213 */ /* 0x000fe20000000000 */
[----:B------:R-:W-:Y:S01]  /*bbf0*/  @!P6 IMAD.IADD R81, R81, 0x1, -R5 ;  /* 0x000000015151e824 */ /* 0x000fe200078e0a05 */
[----:B------:R-:W-:Y:S01]  /*bc00*/  ISETP.GE.AND P6, PT, R120, RZ, PT ;  /* 0x000000ff7800720c */ /* 0x000fe20003fc6270 */
[----:B------:R-:W-:Y:S02]  /*bc10*/  IMAD.MOV R3, RZ, RZ, -R3 ;  /* 0x000000ffff037224 */ /* 0x000fe400078e0a03 */
[----:B------:R-:W-:Y:S01]  /*bc20*/  @!P5 IMAD.MOV R81, RZ, RZ, -R81 ;  /* 0x000000ffff51d224 */ /* 0x000fe200078e0a51 */
[C---:B------:R-:W-:Y:S01]  /*bc30*/  ISETP.GT.U32.AND P5, PT, R5.reuse, R112, PT ;  /* 0x000000700500720c */ /* 0x040fe20003fa4070 */
[----:B------:R-:W-:Y:S02]  /*bc40*/  IMAD R174, R5, R3, R174 ;  /* 0x0000000305ae7224 */ /* 0x000fe400078e02ae */
[----:B------:R-:W-:Y:S02]  /*bc50*/  VIADD R120, R4, 0xf ;  /* 0x0000000f04787836 */ /* 0x000fe40000000000 */
[----:B------:R-:W-:-:S03]  /*bc60*/  IMAD.HI.U32 R0, R2, R159, RZ ;  /* 0x0000009f02007227 */ /* 0x000fc600078e00ff */
[----:B------:R-:W-:Y:S01]  /*bc70*/  IABS R190, R120 ;  /* 0x0000007800be7213 */ /* 0x000fe20000000000 */
[--C-:B------:R-:W-:Y:S01]  /*bc80*/  @!P2 IMAD.IADD R143, R143, 0x1, -R5.reuse ;  /* 0x000000018f8fa824 */ /* 0x100fe200078e0a05 */
[C---:B------:R-:W-:Y:S01]  /*bc90*/  ISETP.GT.U32.AND P2, PT, R5.reuse, R174, PT ;  /* 0x000000ae0500720c */ /* 0x040fe20003f44070 */
[----:B------:R-:W-:Y:S02]  /*bca0*/  IMAD.MOV R0, RZ, RZ, -R0 ;  /* 0x000000ffff007224 */ /* 0x000fe400078e0a00 */
[----:B------:R-:W-:Y:S02]  /*bcb0*/  @!P4 IMAD.IADD R128, R128, 0x1, -R5 ;  /* 0x000000018080c824 */ /* 0x000fe400078e0a05 */
[C---:B------:R-:W-:Y:S02]  /*bcc0*/  IMAD R159, R5.reuse, R0, R159 ;  /* 0x00000000059f7224 */ /* 0x040fe400078e029f */
[----:B------:R-:W-:Y:S01]  /*bcd0*/  IMAD.HI.U32 R0, R2, R190, RZ ;  /* 0x000000be02007227 */ /* 0x000fe200078e00ff */
[----:B------:R-:W-:-:S03]  /*bce0*/  ISETP.GT.U32.AND P4, PT, R5, R128, PT ;  /* 0x000000800500720c */ /* 0x000fc60003f84070 */
[--C-:B------:R-:W-:Y:S01]  /*bcf0*/  @!P5 IMAD.IADD R112, R112, 0x1, -R5.reuse ;  /* 0x000000017070d824 */ /* 0x100fe200078e0a05 */
[----:B------:R-:W-:Y:S01]  /*bd00*/  ISETP.GE.AND P5, PT, R151, RZ, PT ;  /* 0x000000ff9700720c */ /* 0x000fe20003fa6270 */
[----:B------:R-:W-:Y:S02]  /*bd10*/  VIADD R151, R4, 0xe ;  /* 0x0000000e04977836 */ /* 0x000fe40000000000 */
[----:B------:R-:W-:Y:S02]  /*bd20*/  IMAD.MOV R0, RZ, RZ, -R0 ;  /* 0x000000ffff007224 */ /* 0x000fe400078e0a00 */
[----:B------:R-:W-:Y:S01]  /*bd30*/  @!P3 IMAD.MOV R112, RZ, RZ, -R112 ;  /* 0x000000ffff70b224 */ /* 0x000fe200078e0a70 */
[----:B------:R-:W-:Y:S01]  /*bd40*/  ISETP.GE.AND P3, PT, R120, RZ, PT ;  /* 0x000000ff7800720c */ /* 0x000fe20003f66270 */
[----:B------:R-:W-:Y:S01]  /*bd50*/  VIADD R120, R4, 0xd ;  /* 0x0000000d04787836 */ /* 0x000fe20000000000 */
[----:B------:R-:W-:Y:S01]  /*bd60*/  IABS R15, R151 ;  /* 0x00000097000f7213 */ /* 0x000fe20000000000 */
[----:B------:R-:W-:-:S02]  /*bd70*/  @!P2 IMAD.IADD R174, R174, 0x1, -R5 ;  /* 0x00000001aeaea824 */ /* 0x000fc400078e0a05 */
[C---:B------:R-:W-:Y:S01]  /*bd80*/  IMAD R190, R5.reuse, R0, R190 ;  /* 0x0000000005be7224 */ /* 0x040fe200078e02be */
[----:B------:R-:W-:Y:S01]  /*bd90*/  IABS R222, R120 ;  /* 0x0000007800de7213 */ /* 0x000fe20000000000 */
[----:B------:R-:W-:Y:S01]  /*bda0*/  @!P0 IMAD.MOV R143, RZ, RZ, -R143 ;  /* 0x000000ffff8f8224 */ /* 0x000fe200078e0a8f */
[C---:B------:R-:W-:Y:S01]  /*bdb0*/  ISETP.GT.U32.AND P2, PT, R5.reuse, R174, PT ;  /* 0x000000ae0500720c */ /* 0x040fe20003f44070 */
[----:B------:R-:W-:Y:S01]  /*bdc0*/  IMAD.HI.U32 R206, R2, R15, RZ ;  /* 0x0000000f02ce7227 */ /* 0x000fe200078e00ff */
[C---:B------:R-:W-:Y:S02]  /*bdd0*/  ISETP.GT.U32.AND P0, PT, R5.reuse, R190, PT ;  /* 0x000000be0500720c */ /* 0x040fe40003f04070 */
[----:B------:R-:W-:Y:S01]  /*bde0*/  IABS R0, R7 ;  /* 0x0000000700007213 */ /* 0x000fe20000000000 */
[----:B------:R-:W-:Y:S01]  /*bdf0*/  @!P4 IMAD.IADD R128, R128, 0x1, -R5 ;  /* 0x000000018080c824 */ /* 0x000fe200078e0a05 */
[----:B------:R-:W-:Y:S01]  /*be00*/  ISETP.GT.U32.AND P4, PT, R5, R159, PT ;  /* 0x0000009f0500720c */ /* 0x000fe20003f84070 */
[----:B------:R-:W-:-:S04]  /*be10*/  IMAD.HI.U32 R3, R2, R222, RZ ;  /* 0x000000de02037227 */ /* 0x000fc800078e00ff */
[----:B------:R-:W-:Y:S02]  /*be20*/  IMAD.MOV R206, RZ, RZ, -R206 ;  /* 0x000000ffffce7224 */ /* 0x000fe400078e0ace */
[----:B------:R-:W-:Y:S01]  /*be30*/  @!P6 IMAD.MOV R128, RZ, RZ, -R128 ;  /* 0x000000ffff80e224 */ /* 0x000fe200078e0a80 */
[----:B------:R-:W-:Y:S01]  /*be40*/  ISETP.GE.AND P6, PT, R151, RZ, PT ;  /* 0x000000ff9700720c */ /* 0x000fe20003fc6270 */
[----:B------:R-:W-:Y:S02]  /*be50*/  IMAD.MOV R3, RZ, RZ, -R3 ;  /* 0x000000ffff037224 */ /* 0x000fe400078e0a03 */
[C---:B------:R-:W-:Y:S02]  /*be60*/  IMAD R206, R5.reuse, R206, R15 ;  /* 0x000000ce05ce7224 */ /* 0x040fe400078e020f */
[----:B------:R-:W-:Y:S02]  /*be70*/  VIADD R151, R4, 0xc ;  /* 0x0000000c04977836 */ /* 0x000fe40000000000 */
[----:B------:R-:W-:-:S02]  /*be80*/  IMAD R222, R5, R3, R222 ;  /* 0x0000000305de7224 */ /* 0x000fc400078e02de */
[--C-:B------:R-:W-:Y:S01]  /*be90*/  @!P2 IMAD.IADD R174, R174, 0x1, -R5.reuse ;  /* 0x00000001aeaea824 */ /* 0x100fe200078e0a05 */
[C---:B------:R-:W-:Y:S01]  /*bea0*/  ISETP.GT.U32.AND P2, PT, R5.reuse, R206, PT ;  /* 0x000000ce0500720c */ /* 0x040fe20003f44070 */
[--C-:B------:R-:W-:Y:S01]  /*beb0*/  @!P0 IMAD.IADD R190, R190, 0x1, -R5.reuse ;  /* 0x00000001bebe8824 */ /* 0x100fe200078e0a05 */
[----:B------:R-:W-:Y:S01]  /*bec0*/  IABS R238, R151 ;  /* 0x0000009700ee7213 */ /* 0x000fe20000000000 */
[----:B------:R-:W-:Y:S01]  /*bed0*/  @!P5 IMAD.MOV R174, RZ, RZ, -R174 ;  /* 0x000000ffffaed224 */ /* 0x000fe200078e0aae */
[----:B------:R-:W-:Y:S01]  /*bee0*/  ISETP.GT.U32.AND P5, PT, R5, R222, PT ;  /* 0x000000de0500720c */ /* 0x000fe20003fa4070 */
[----:B------:R-:W-:Y:S01]  /*bef0*/  @!P4 IMAD.IADD R159, R159, 0x1, -R5 ;  /* 0x000000019f9fc824 */ /* 0x000fe200078e0a05 */
[----:B------:R-:W-:Y:S01]  /*bf00*/  ISETP.GT.U32.AND P0, PT, R5, R190, PT ;  /* 0x000000be0500720c */ /* 0x000fe20003f04070 */
[----:B------:R-:W-:-:S03]  /*bf10*/  IMAD.HI.U32 R26, R2, R238, RZ ;  /* 0x000000ee021a7227 */ /* 0x000fc600078e00ff */
[----:B------:R-:W-:Y:S01]  /*bf20*/  ISETP.GT.U32.AND P4, PT, R5, R159, PT ;  /* 0x0000009f0500720c */ /* 0x000fe20003f84070 */
[----:B------:R-:W-:Y:S02]  /*bf30*/  IMAD.MOV R15, RZ, RZ, -R26 ;  /* 0x000000ffff0f7224 */ /* 0x000fe400078e0a1a */
[----:B------:R-:W-:Y:S01]  /*bf40*/  @!P1 IMAD.MOV R97, RZ, RZ, -R97 ;  /* 0x000000ffff619224 */ /* 0x000fe200078e0a61 */
[----:B------:R-:W-:Y:S01]  /*bf50*/  ISETP.GE.AND P1, PT, R89, RZ, PT ;  /* 0x000000ff5900720c */ /* 0x000fe20003f26270 */
[----:B------:R-:W-:Y:S02]  /*bf60*/  VIADD R89, R4, 0xa ;  /* 0x0000000a04597836 */ /* 0x000fe40000000000 */
[----:B------:R-:W-:Y:S02]  /*bf70*/  @!P2 IMAD.IADD R206, R206, 0x1, -R5 ;  /* 0x00000001cecea824 */ /* 0x000fe400078e0a05 */
[----:B------:R-:W-:Y:S01]  /*bf80*/  IMAD.HI.U32 R3, R2, R0, RZ ;  /* 0x0000000002037227 */ /* 0x000fe200078e00ff */
[----:B------:R-:W-:-:S02]  /*bf90*/  IABS R26, R89 ;  /* 0x00000059001a7213 */ /* 0x000fc40000000000 */
[C---:B------:R-:W-:Y:S01]  /*bfa0*/  ISETP.GT.U32.AND P2, PT, R5.reuse, R206, PT ;  /* 0x000000ce0500720c */ /* 0x040fe20003f44070 */
[C---:B------:R-:W-:Y:S02]  /*bfb0*/  IMAD R238, R5.reuse, R15, R238 ;  /* 0x0000000f05ee7224 */ /* 0x040fe400078e02ee */
[----:B------:R-:W-:Y:S02]  /*bfc0*/  @!P5 IMAD.IADD R222, R222, 0x1, -R5 ;  /* 0x00000001deded824 */ /* 0x000fe400078e0a05 */
[----:B------:R-:W-:Y:S02]  /*bfd0*/  IMAD.MOV R3, RZ, RZ, -R3 ;  /* 0x000000ffff037224 */ /* 0x000fe400078e0a03 */
[----:B------:R-:W-:Y:S01]  /*bfe0*/  @!P0 IMAD.IADD R190, R190, 0x1, -R5 ;  /* 0x00000001bebe8824 */ /* 0x000fe200078e0a05 */
[C---:B------:R-:W-:Y:S01]  /*bff0*/  ISETP.GT.U32.AND P0, PT, R5.reuse, R238, PT ;  /* 0x000000ee0500720c */ /* 0x040fe20003f04070 */
[C---:B------:R-:W-:Y:S01]  /*c000*/  IMAD R0, R5.reuse, R3, R0 ;  /* 0x0000000305007224 */ /* 0x040fe200078e0200 */
[----:B------:R-:W-:Y:S01]  /*c010*/  ISETP.GT.U32.AND P5, PT, R5, R222, PT ;  /* 0x000000de0500720c */ /* 0x000fe20003fa4070 */
[----:B------:R-:W-:-:S04]  /*c020*/  IMAD.HI.U32 R3, R2, R26, RZ ;  /* 0x0000001a02037227 */ /* 0x000fc800078e00ff */
[----:B------:R-:W-:Y:S01]  /*c030*/  @!P4 IMAD.IADD R159, R159, 0x1, -R5 ;  /* 0x000000019f9fc824 */ /* 0x000fe200078e0a05 */
[----:B------:R-:W-:Y:S01]  /*c040*/  ISETP.GE.AND P4, PT, R120, RZ, PT ;  /* 0x000000ff7800720c */ /* 0x000fe20003f86270 */
[----:B------:R-:W-:Y:S02]  /*c050*/  IMAD.MOV R3, RZ, RZ, -R3 ;  /* 0x000000ffff037224 */ /* 0x000fe400078e0a03 */
[----:B------:R-:W-:Y:S02]  /*c060*/  VIADD R120, R4, 0x9 ;  /* 0x0000000904787836 */ /* 0x000fe40000000000 */
[--C-:B------:R-:W-:Y:S01]  /*c070*/  @!P2 IMAD.IADD R206, R206, 0x1, -R5.reuse ;  /* 0x00000001cecea824 */ /* 0x100fe200078e0a05 */
[C---:B------:R-:W-:Y:S01]  /*c080*/  ISETP.GT.U32.AND P2, PT, R5.reuse, R0, PT ;  /* 0x000000000500720c */ /* 0x040fe20003f44070 */
[----:B------:R-:W-:Y:S01]  /*c090*/  IMAD R26, R5, R3, R26 ;  /* 0x00000003051a7224 */ /* 0x000fe200078e021a */
[----:B------:R-:W-:Y:S01]  /*c0a0*/  IABS R57, R120 ;  /* 0x0000007800397213 */ /* 0x000fe20000000000 */
[----:B------:R-:W-:-:S02]  /*c0b0*/  @!P0 IMAD.IADD R238, R238, 0x1, -R5 ;  /* 0x00000001eeee8824 */ /* 0x000fc400078e0a05 */
[----:B------:R-:W-:Y:S01]  /*c0c0*/  @!P5 IMAD.IADD R222, R222, 0x1, -R5 ;  /* 0x00000001deded824 */ /* 0x000fe200078e0a05 */
[C---:B------:R-:W-:Y:S01]  /*c0d0*/  ISETP.GT.U32.AND P5, PT, R5.reuse, R26, PT ;  /* 0x0000001a0500720c */ /* 0x040fe20003fa4070 */
[----:B------:R-:W-:Y:S01]  /*c0e0*/  IMAD.HI.U32 R15, R2, R57, RZ ;  /* 0x00000039020f7227 */ /* 0x000fe200078e00ff */
[----:B------:R-:W-:-:S03]  /*c0f0*/  ISETP.GT.U32.AND P0, PT, R5, R238, PT ;  /* 0x000000ee0500720c */ /* 0x000fc60003f04070 */
[----:B------:R-:W-:Y:S01]  /*c100*/  @!P1 IMAD.MOV R159, RZ, RZ, -R159 ;  /* 0x000000ffff9f9224 */ /* 0x000fe200078e0a9f */
[----:B------:R-:W-:Y:S01]  /*c110*/  ISETP.GE.AND P1, PT, R151, RZ, PT ;  /* 0x000000ff9700720c */ /* 0x000fe20003f26270 */
[----:B------:R-:W-:Y:S02]  /*c120*/  VIADD R151, R4, 0x8 ;  /* 0x0000000804977836 */ /* 0x000fe40000000000 */
[----:B------:R-:W-:Y:S02]  /*c130*/  IMAD.MOV R15, RZ, RZ, -R15 ;  /* 0x000000ffff0f7224 */ /* 0x000fe400078e0a0f */
[----:B------:R-:W-:Y:S01]  /*c140*/  @!P2 IMAD.IADD R0, R0, 0x1, -R5 ;  /* 0x000000010000a824 */ /* 0x000fe200078e0a05 */
[----:B------:R-:W-:Y:S01]  /*c150*/  IABS R89, R151 ;  /* 0x0000009700597213 */ /* 0x000fe20000000000 */
[----:B------:R-:W-:Y:S01]  /*c160*/  IMAD R57, R5, R15, R57 ;  /* 0x0000000f05397224 */ /* 0x000fe200078e0239 */
[----:B------:R-:W-:Y:S01]  /*c170*/  ISETP.GE.AND P2, PT, R7, RZ, PT ;  /* 0x000000ff0700720c */ /* 0x000fe20003f46270 */
[--C-:B------:R-:W-:Y:S01]  /*c180*/  @!P5 IMAD.IADD R26, R26, 0x1, -R5.reuse ;  /* 0x000000011a1ad824 */ /* 0x100fe200078e0a05 */
[C---:B------:R-:W-:Y:S01]  /*c190*/  ISETP.GT.U32.AND P5, PT, R5.reuse, R0, PT ;  /* 0x000000000500720c */ /* 0x040fe20003fa4070 */
[----:B------:R-:W-:Y:S01]  /*c1a0*/  @!P0 IMAD.IADD R238, R238, 0x1, -R5 ;  /* 0x00000001eeee8824 */ /* 0x000fe200078e0a05 */
[----:B------:R-:W-:Y:S01]  /*c1b0*/  ISETP.GT.U32.AND P0, PT, R5, R57, PT ;  /* 0x000000390500720c */ /* 0x000fe20003f04070 */
[----:B------:R-:W-:-:S02]  /*c1c0*/  VIADD R151, R4, 0x7 ;  /* 0x0000000704977836 */ /* 0x000fc40000000000 */
[----:B------:R-:W-:-:S03]  /*c1d0*/  IMAD.HI.U32 R3, R2, R89, RZ ;  /* 0x0000005902037227 */ /* 0x000fc600078e00ff */
[----:B------:R-:W-:Y:S01]  /*c1e0*/  IABS R120, R151 ;  /* 0x0000009700787213 */ /* 0x000fe20000000000 */
[----:B------:R-:W-:Y:S02]  /*c1f0*/  IMAD.MOV R3, RZ, RZ, -R3 ;  /* 0x000000ffff037224 */ /* 0x000fe400078e0a03 */
[C---:B--2---:R-:W-:Y:S02]  /*c200*/  VIADD R29, R4.reuse, 0x6 ;  /* 0x00000006041d7836 */ /* 0x044fe40000000000 */
[----:B------:R-:W-:Y:S02]  /*c210*/  IMAD R89, R5, R3, R89 ;  /* 0x0000000305597224 */ /* 0x000fe400078e0259 */
[----:B------:R-:W-:Y:S01]  /*c220*/  VIADD R8, R4, 0x4 ;  /* 0x0000000404087836 */ /* 0x000fe20000000000 */
[----:B------:R-:W-:Y:S01]  /*c230*/  IABS R151, R29 ;  /* 0x0000001d00977213 */ /* 0x000fe20000000000 */
[----:B------:R-:W-:-:S03]  /*c240*/  IMAD.HI.U32 R15, R2, R120, RZ ;  /* 0x00000078020f7227 */ /* 0x000fc600078e00ff */
[----:B------:R-:W-:Y:S01]  /*c250*/  IABS R198, R8 ;  /* 0x0000000800c67213 */ /* 0x000fe20000000000 */
[--C-:B------:R-:W-:Y:S01]  /*c260*/  @!P5 IMAD.IADD R0, R0, 0x1, -R5.reuse ;  /* 0x000000010000d824 */ /* 0x100fe200078e0a05 */
[----:B------:R-:W-:Y:S01]  /*c270*/  ISETP.GT.U32.AND P5, PT, R5, R89, PT ;  /* 0x000000590500720c */ /* 0x000fe20003fa4070 */
[----:B------:R-:W-:Y:S02]  /*c280*/  @!P0 IMAD.IADD R57, R57, 0x1, -R5 ;  /* 0x0000000139398824 */ /* 0x000fe400078e0a05 */
[----:B------:R-:W-:Y:S02]  /*c290*/  IMAD.MOV R15, RZ, RZ, -R15 ;  /* 0x000000ffff0f7224 */ /* 0x000fe400078e0a0f */
[----:B------:R-:W-:Y:S01]  /*c2a0*/  IMAD.HI.U32 R3, R2, R182, RZ ;  /* 0x000000b602037227 */ /* 0x000fe200078e00ff */
[----:B------:R-:W-:-:S03]  /*c2b0*/  ISETP.GT.U32.AND P0, PT, R5, R57, PT ;  /* 0x000000390500720c */ /* 0x000fc60003f04070 */
[C---:B------:R-:W-:Y:S02]  /*c2c0*/  IMAD R120, R5.reuse, R15, R120 ;  /* 0x0000000f05787224 */ /* 0x040fe400078e0278 */
[----:B------:R-:W-:Y:S01]  /*c2d0*/  @!P3 IMAD.MOV R190, RZ, RZ, -R190 ;  /* 0x000000ffffbeb224 */ /* 0x000fe200078e0abe */
[----:B------:R-:W-:Y:S01]  /*c2e0*/  ISETP.GT.U32.AND P3, PT, R5, R26, PT ;  /* 0x0000001a0500720c */ /* 0x000fe20003f64070 */
[----:B------:R-:W-:Y:S02]  /*c2f0*/  VIADD R21, R4, 0x3 ;  /* 0x0000000304157836 */ /* 0x000fe40000000000 */
[----:B------:R-:W-:Y:S02]  /*c300*/  IMAD.MOV R3, RZ, RZ, -R3 ;  /* 0x000000ffff037224 */ /* 0x000fe400078e0a03 */
[----:B------:R-:W-:Y:S01]  /*c310*/  IMAD.HI.U32 R73, R2, R151, RZ ;  /* 0x0000009702497227 */ /* 0x000fe200078e00ff */
[----:B------:R-:W-:-:S03]  /*c320*/  IABS R214, R21 ;  /* 0x0000001500d67213 */ /* 0x000fc60000000000 */
[----:B------:R-:W-:-:S04]  /*c330*/  IMAD.HI.U32 R15, R2, R198, RZ ;  /* 0x000000c6020f7227 */ /* 0x000fc800078e00ff */
[----:B------:R-:W-:Y:S02]  /*c340*/  IMAD R182, R5, R3, R182 ;  /* 0x0000000305b67224 */ /* 0x000fe400078e02b6 */
[----:B------:R-:W-:Y:S02]  /*c350*/  IMAD.MOV R73, RZ, RZ, -R73 ;  /* 0x000000ffff497224 */ /* 0x000fe400078e0a49 */
[----:B------:R-:W-:Y:S02]  /*c360*/  IMAD.MOV R3, RZ, RZ, -R15 ;  /* 0x000000ffff037224 */ /* 0x000fe400078e0a0f */
[----:B------:R-:W-:Y:S01]  /*c370*/  @!P5 IMAD.IADD R89, R89, 0x1, -R5 ;  /* 0x000000015959d824 */ /* 0x000fe200078e0a05 */
[C---:B------:R-:W-:Y:S01]  /*c380*/  ISETP.GT.U32.AND P5, PT, R5.reuse, R182, PT ;  /* 0x000000b60500720c */ /* 0x040fe20003fa4070 */
[C---:B------:R-:W-:Y:S02]  /*c390*/  IMAD R151, R5.reuse, R73, R151 ;  /* 0x0000004905977224 */ /* 0x040fe400078e0297 */
[----:B------:R-:W-:-:S02]  /*c3a0*/  IMAD R198, R5, R3, R198 ;  /* 0x0000000305c67224 */ /* 0x000fc400078e02c6 */
[----:B------:R-:W-:-:S04]  /*c3b0*/  IMAD.HI.U32 R3, R2, R214, RZ ;  /* 0x000000d602037227 */ /* 0x000fc800078e00ff */
[--C-:B------:R-:W-:Y:S01]  /*c3c0*/  @!P0 IMAD.IADD R57, R57, 0x1, -R5.reuse ;  /* 0x0000000139398824 */ /* 0x100fe200078e0a05 */
[C---:B------:R-:W-:Y:S01]  /*c3d0*/  ISETP.GT.U32.AND P0, PT, R5.reuse, R151, PT ;  /* 0x000000970500720c */ /* 0x040fe20003f04070 */
[----:B------:R-:W-:Y:S01]  /*c3e0*/  @!P3 IMAD.IADD R26, R26, 0x1, -R5 ;  /* 0x000000011a1ab824 */ /* 0x000fe200078e0a05 */
[C---:B------:R-:W-:Y:S01]  /*c3f0*/  ISETP.GT.U32.AND P3, PT, R5.reuse, R120, PT ;  /* 0x000000780500720c */ /* 0x040fe20003f64070 */
[----:B------:R-:W-:Y:S02]  /*c400*/  IMAD.MOV R3, RZ, RZ, -R3 ;  /* 0x000000ffff037224 */ /* 0x000fe400078e0a03 */
[C---:B------:R-:W-:Y:S02]  /*c410*/  VIADD R23, R4.reuse, 0x1 ;  /* 0x0000000104177836 */ /* 0x040fe40000000000 */
[C---:B------:R-:W-:Y:S02]  /*c420*/  IMAD R214, R5.reuse, R3, R214 ;  /* 0x0000000305d67224 */ /* 0x040fe400078e02d6 */
[----:B------:R-:W-:Y:S01]  /*c430*/  VIADD R25, R4, 0x2 ;  /* 0x0000000204197836 */ /* 0x000fe20000000000 */
[----:B------:R-:W-:Y:S01]  /*c440*/  IABS R7, R23 ;  /* 0x0000001700077213 */ /* 0x000fe20000000000 */
[----:B------:R-:W-:Y:S01]  /*c450*/  @!P5 IMAD.IADD R182, R182, 0x1, -R5 ;  /* 0x00000001b6b6d824 */ /* 0x000fe200078e0a05 */
[----:B------:R-:W-:Y:S01]  /*c460*/  ISETP.GT.U32.AND P5, PT, R5, R214, PT ;  /* 0x000000d60500720c */ /* 0x000fe20003fa4070 */
[----:B------:R-:W-:Y:S01]  /*c470*/  VIADD R73, R4, 0xa ;  /* 0x0000000a04497836 */ /* 0x000fe20000000000 */
[----:B------:R-:W-:Y:S01]  /*c480*/  IABS R15, R25 ;  /* 0x00000019000f7213 */ /* 0x000fe20000000000 */
[----:B------:R-:W-:-:S04]  /*c490*/  IMAD.HI.U32 R3, R2, R246, RZ ;  /* 0x000000f602037227 */ /* 0x000fc800078e00ff */
[----:B------:R-:W-:Y:S01]  /*c4a0*/  @!P0 IMAD.IADD R151, R151, 0x1, -R5 ;  /* 0x0000000197978824 */ /* 0x000fe200078e0a05 */
[----:B------:R-:W-:Y:S01]  /*c4b0*/  ISETP.GE.AND P0, PT, R73, RZ, PT ;  /* 0x000000ff4900720c */ /* 0x000fe20003f06270 */
[----:B------:R-:W-:Y:S02]  /*c4c0*/  IMAD.MOV R3, RZ, RZ, -R3 ;  /* 0x000000ffff037224 */ /* 0x000fe400078e0a03 */
[----:B------:R-:W-:Y:S01]  /*c4d0*/  @!P3 IMAD.IADD R120, R120, 0x1, -R5 ;  /* 0x000000017878b824 */ /* 0x000fe200078e0a05 */
[C---:B------:R-:W-:Y:S01]  /*c4e0*/  ISETP.GT.U32.AND P3, PT, R5.reuse, R198, PT ;  /* 0x000000c60500720c */ /* 0x040fe20003f64070 */
[----:B------:R-:W-:Y:S02]  /*c4f0*/  IMAD.MOV.U32 R73, RZ, RZ, R7 ;  /* 0x000000ffff497224 */ /* 0x000fe400078e0007 */
[----:B------:R-:W-:Y:S01]  /*c500*/  IMAD R246, R5, R3, R246 ;  /* 0x0000000305f67224 */ /* 0x000fe200078e02f6 */
[----:B------:R-:W2:Y:S01]  /*c510*/  LDL.LU R7, [R1+0xf94] ;  /* 0x000f940001077983 */ /* 0x000ea20000300800 */
[----:B------:R-:W-:-:S04]  /*c520*/  IMAD.HI.U32 R3, R2, R15, RZ ;  /* 0x0000000f02037227 */ /* 0x000fc800078e00ff */
[----:B------:R-:W-:Y:S01]  /*c530*/  @!P1 IMAD.MOV R238, RZ, RZ, -R238 ;  /* 0x000000ffffee9224 */ /* 0x000fe200078e0aee */
[----:B------:R-:W-:Y:S01]  /*c540*/  ISETP.GT.U32.AND P1, PT, R5, R182, PT ;  /* 0x000000b60500720c */ /* 0x000fe20003f24070 */
[----:B------:R-:W-:-:S04]  /*c550*/  IMAD.HI.U32 R2, R2, R73, RZ ;  /* 0x0000004902027227 */ /* 0x000fc800078e00ff */
[----:B------:R-:W-:Y:S02]  /*c560*/  @!P5 IMAD.IADD R214, R214, 0x1, -R5 ;  /* 0x00000001d6d6d824 */ /* 0x000fe400078e0a05 */
[----:B------:R-:W-:Y:S02]  /*c570*/  IMAD.MOV R2, RZ, RZ, -R2 ;  /* 0x000000ffff027224 */ /* 0x000fe400078e0a02 */
[----:B------:R-:W-:Y:S01]  /*c580*/  @!P2 IMAD.MOV R0, RZ, RZ, -R0 ;  /* 0x000000ffff00a224 */ /* 0x000fe200078e0a00 */
[C---:B------:R-:W-:Y:S01]  /*c590*/  ISETP.GT.U32.AND P2, PT, R5.reuse, R214, PT ;  /* 0x000000d60500720c */ /* 0x040fe20003f44070 */
[C---:B------:R-:W-:Y:S02]  /*c5a0*/  IMAD R73, R5.reuse, R2, R73 ;  /* 0x0000000205497224 */ /* 0x040fe400078e0249 */
[----:B------:R-:W-:Y:S01]  /*c5b0*/  @!P3 IMAD.IADD R198, R198, 0x1, -R5 ;  /* 0x00000001c6c6b824 */ /* 0x000fe200078e0a05 */
[----:B------:R-:W-:Y:S01]  /*c5c0*/  ISETP.GT.U32.AND P3, PT, R5, R89, PT ;  /* 0x000000590500720c */ /* 0x000fe20003f64070 */
[----:B------:R-:W-:-:S02]  /*c5d0*/  VIADD R2, R4, 0x8 ;  /* 0x0000000804027836 */ /* 0x000fc40000000000 */
[--C-:B------:R-:W-:Y:S01]  /*c5e0*/  @!P1 IMAD.IADD R182, R182, 0x1, -R5.reuse ;  /* 0x00000001b6b69824 */ /* 0x100fe200078e0a05 */
[C---:B------:R-:W-:Y:S01]  /*c5f0*/  ISETP.GT.U32.AND P5, PT, R5.reuse, R198, PT ;  /* 0x000000c60500720c */ /* 0x040fe20003fa4070 */
[----:B------:R-:W-:Y:S01]  /*c600*/  @!P6 IMAD.MOV R206, RZ, RZ, -R206 ;  /* 0x000000ffffcee224 */ /* 0x000fe200078e0ace */
[----:B------:R-:W-:Y:S01]  /*c610*/  ISETP.GE.AND P1, PT, R2, RZ, PT ;  /* 0x000000ff0200720c */ /* 0x000fe20003f26270 */
[----:B------:R-:W-:Y:S01]  /*c620*/  @!P4 IMAD.MOV R222, RZ, RZ, -R222 ;  /* 0x000000ffffdec224 */ /* 0x000fe200078e0ade */
[C---:B------:R-:W-:Y:S01]  /*c630*/  ISETP.GT.U32.AND P6, PT, R5.reuse, R120, PT ;  /* 0x000000780500720c */ /* 0x040fe20003fc4070 */
[----:B------:R-:W-:Y:S01]  /*c640*/  @!P2 IMAD.IADD R214, R214, 0x1, -R5 ;  /* 0x00000001d6d6a824 */ /* 0x000fe200078e0a05 */
[C---:B------:R-:W-:Y:S01]  /*c650*/  ISETP.GT.U32.AND P2, PT, R5.reuse, R73, PT ;  /* 0x000000490500720c */ /* 0x040fe20003f44070 */
[----:B------:R-:W-:Y:S01]  /*c660*/  IMAD.MOV R3, RZ, RZ, -R3 ;  /* 0x000000ffff037224 */ /* 0x000fe200078e0a03 */
[----:B------:R-:W-:Y:S01]  /*c670*/  ISETP.GT.U32.AND P4, PT, R5, R151, PT ;  /* 0x000000970500720c */ /* 0x000fe20003f84070 */
[----:B------:R-:W-:Y:S01]  /*c680*/  @!P3 IMAD.IADD R89, R89, 0x1, -R5 ;  /* 0x000000015959b824 */ /* 0x000fe200078e0a05 */
[C---:B------:R-:W-:Y:S01]  /*c690*/  ISETP.GT.U32.AND P3, PT, R5.reuse, R246, PT ;  /* 0x000000f60500720c */ /* 0x040fe20003f64070 */
[----:B------:R-:W-:-:S02]  /*c6a0*/  IMAD R15, R5, R3, R15 ;  /* 0x00000003050f7224 */ /* 0x000fc400078e020f */
[----:B------:R-:W-:Y:S02]  /*c6b0*/  VIADD R3, R4, 0x9 ;  /* 0x0000000904037836 */ /* 0x000fe40000000000 */
[----:B------:R-:W-:Y:S01]  /*c6c0*/  @!P1 IMAD.MOV R89, RZ, RZ, -R89 ;  /* 0x000000ffff599224 */ /* 0x000fe200078e0a59 */
[----:B------:R-:W-:Y:S01]  /*c6d0*/  ISETP.GE.AND P1, PT, R8, RZ, PT ;  /* 0x000000ff0800720c */ /* 0x000fe20003f26270 */
[--C-:B------:R-:W-:Y:S01]  /*c6e0*/  @!P6 IMAD.IADD R120, R120, 0x1, -R5.reuse ;  /* 0x000000017878e824 */ /* 0x100fe200078e0a05 */
[----:B------:R-:W0:Y:S01]  /*c6f0*/  S2R R8, SR_TID.X ;  /* 0x0000000000087919 */ /* 0x000e220000002100 */
[--C-:B------:R-:W-:Y:S01]  /*c700*/  @!P2 IMAD.IADD R73, R73, 0x1, -R5.reuse ;  /* 0x000000014949a824 */ /* 0x100fe200078e0a05 */
[----:B------:R-:W-:Y:S01]  /*c710*/  ISETP.GE.AND P2, PT, R21, RZ, PT ;  /* 0x000000ff1500720c */ /* 0x000fe20003f46270 */
[--C-:B------:R-:W-:Y:S01]  /*c720*/  @!P4 IMAD.IADD R151, R151, 0x1, -R5.reuse ;  /* 0x000000019797c824 */ /* 0x100fe200078e0a05 */
[----:B------:R-:W1:Y:S01]  /*c730*/  LDC R21, c[0x0][0x230] ;  /* 0x00008c00ff157b82 */ /* 0x000e620000000800 */
[----:B------:R-:W-:Y:S01]  /*c740*/  ISETP.GT.U32.AND P6, PT, R5, R15, PT ;  /* 0x0000000f0500720c */ /* 0x000fe20003fc4070 */
[--C-:B------:R-:W-:Y:S01]  /*c750*/  @!P3 IMAD.IADD R246, R246, 0x1, -R5.reuse ;  /* 0x00000001f6f6b824 */ /* 0x100fe200078e0a05 */
[----:B------:R-:W-:Y:S01]  /*c760*/  ISETP.GE.AND P4, PT, R3, RZ, PT ;  /* 0x000000ff0300720c */ /* 0x000fe20003f86270 */
[----:B------:R-:W-:Y:S01]  /*c770*/  VIADD R3, R4, 0x7 ;  /* 0x0000000704037836 */ /* 0x000fe20000000000 */
[----:B------:R-:W-:Y:S01]  /*c780*/  ISETP.GE.AND P3, PT, R29, RZ, PT ;  /* 0x000000ff1d00720c */ /* 0x000fe20003f66270 */
[----:B------:R-:W-:-:S02]  /*c790*/  @!P5 IMAD.IADD R198, R198, 0x1, -R5 ;  /* 0x00000001c6c6d824 */ /* 0x000fc400078e0a05 */
[----:B------:R-:W-:Y:S01]  /*c7a0*/  @!P0 IMAD.MOV R26, RZ, RZ, -R26 ;  /* 0x000000ffff1a8224 */ /* 0x000fe200078e0a1a */
[----:B------:R-:W-:Y:S02]  /*c7b0*/  ISETP.GE.AND P5, PT, R3, RZ, PT ;  /* 0x000000ff0300720c */ /* 0x000fe40003fa6270 */
[----:B------:R-:W-:-:S03]  /*c7c0*/  ISETP.GT.U32.AND P0, PT, R5, R246, PT ;  /* 0x000000f60500720c */ /* 0x000fc60003f04070 */
[----:B------:R-:W-:Y:S01]  /*c7d0*/  @!P6 IMAD.IADD R15, R15, 0x1, -R5 ;  /* 0x000000010f0fe824 */ /* 0x000fe200078e0a05 */
[----:B------:R-:W-:Y:S01]  /*c7e0*/  ISETP.GE.AND P6, PT, R27, RZ, PT ;  /* 0x000000ff1b00720c */ /* 0x000fe20003fc6270 */
[----:B------:R-:W-:-:S03]  /*c7f0*/  @!P4 IMAD.MOV R57, RZ, RZ, -R57 ;  /* 0x000000ffff39c224 */ /* 0x000fc600078e0a39 */
[----:B------:R-:W-:-:S03]  /*c800*/  ISETP.GT.U32.AND P4, PT, R5, R15, PT ;  /* 0x0000000f0500720c */ /* 0x000fc60003f84070 */
[----:B------:R-:W-:Y:S01]  /*c810*/  @!P5 IMAD.MOV R120, RZ, RZ, -R120 ;  /* 0x000000ffff78d224 */ /* 0x000fe200078e0a78 */
[----:B------:R-:W-:Y:S01]  /*c820*/  ISETP.GT.U32.AND P5, PT, R5, R73, PT ;  /* 0x000000490500720c */ /* 0x000fe20003fa4070 */
[----:B-1----:R-:W-:Y:S02]  /*c830*/  VIADD R21, R21, 0x7f ;  /* 0x0000007f15157836 */ /* 0x002fe40000000000 */
[----:B------:R-:W-:Y:S01]  /*c840*/  @!P0 IMAD.IADD R246, R246, 0x1, -R5 ;  /* 0x00000001f6f68824 */ /* 0x000fe200078e0a05 */
[----:B------:R-:W-:Y:S01]  /*c850*/  ISETP.GE.AND P0, PT, R25, RZ, PT ;  /* 0x000000ff1900720c */ /* 0x000fe20003f06270 */
[C---:B0-----:R-:W-:Y:S01]  /*c860*/  IMAD.SHL.U32 R2, R8.reuse, 0x2, RZ ;  /* 0x0000000208027824 */ /* 0x041fe200078e00ff */
[----:B------:R-:W-:Y:S02]  /*c870*/  LOP3.LUT R8, R8, 0x40, RZ, 0xc0, !PT ;  /* 0x0000004008087812 */ /* 0x000fe400078ec0ff */
[----:B------:R-:W-:Y:S01]  /*c880*/  SHF.R.S32.HI R3, RZ, 0x1f, R21 ;  /* 0x0000001fff037819 */ /* 0x000fe20000011415 */
[----:B------:R-:W-:Y:S01]  /*c890*/  @!P4 IMAD.IADD R15, R15, 0x1, -R5 ;  /* 0x000000010f0fc824 */ /* 0x000fe200078e0a05 */
[----:B------:R-:W-:-:S02]  /*c8a0*/  LOP3.LUT R2, R2, 0x7e, RZ, 0xc0, !PT ;  /* 0x0000007e02027812 */ /* 0x000fc400078ec0ff */
[----:B------:R-:W-:Y:S02]  /*c8b0*/  LEA.HI R21, R3, R21, RZ, 0x7 ;  /* 0x0000001503157211 */ /* 0x000fe400078f38ff */
[----:B------:R-:W-:Y:S01]  /*c8c0*/  ISETP.GE.AND P4, PT, R23, RZ, PT ;  /* 0x000000ff1700720c */ /* 0x000fe20003f86270 */
[C-C-:B------:R-:W-:Y:S02]  /*c8d0*/  IMAD R3, R8.reuse, 0x100, R2.reuse ;  /* 0x0000010008037824 */ /* 0x140fe400078e0202 */
[----:B------:R-:W-:-:S03]  /*c8e0*/  IMAD R2, R8, 0x200, R2 ;  /* 0x0000020008027824 */ /* 0x000fc600078e0202 */
[----:B------:R0:W-:Y:S04]  /*c8f0*/  STL [R1+0xf50], R3 ;  /* 0x000f500301007387 */ /* 0x0001e80000100800 */
[----:B------:R-:W3:Y:S04]  /*c900*/  LDL.LU R29, [R1+0x24] ;  /* 0x00002400011d7983 */ /* 0x000ee80000300800 */
[----:B------:R-:W4:Y:S04]  /*c910*/  LDL.LU R27, [R1+0x20] ;  /* 0x00002000011b7983 */ /* 0x000f280000300800 */
[----:B------:R-:W4:Y:S04]  /*c920*/  LDL.LU R25, [R1+0x1c] ;  /* 0x00001c0001197983 */ /* 0x000f280000300800 */
[----:B------:R-:W4:Y:S04]  /*c930*/  LDL.LU R23, [R1+0x18] ;  /* 0x0000180001177983 */ /* 0x000f280000300800 */
[----:B------:R-:W4:Y:S04]  /*c940*/  LDL.LU R21, [R1+0x14] ;  /* 0x0000140001157983 */ /* 0x000f280000300800 */
[----:B------:R-:W4:Y:S01]  /*c950*/  LDL.LU R8, [R1+0x10] ;  /* 0x0000100001087983 */ /* 0x000f220000300800 */
[----:B0-----:R-:W0:Y:S01]  /*c960*/  S2R R3, SR_TID.X ;  /* 0x0000000000037919 */ /* 0x001e220000002100 */
[----:B------:R-:W-:-:S02]  /*c970*/  @!P5 IMAD.IADD R73, R73, 0x1, -R5 ;  /* 0x000000014949d824 */ /* 0x000fc400078e0a05 */
[----:B------:R-:W-:Y:S01]  /*c980*/  @!P6 IMAD.MOV R182, RZ, RZ, -R182 ;  /* 0x000000ffffb6e224 */ /* 0x000fe200078e0ab6 */
[----:B------:R1:W-:Y:S01]  /*c990*/  STL [R1+0xf54], R2 ;  /* 0x000f540201007387 */ /* 0x0003e20000100800 */
[----:B------:R-:W-:Y:S01]  /*c9a0*/  @!P3 IMAD.MOV R151, RZ, RZ, -R151 ;  /* 0x000000ffff97b224 */ /* 0x000fe200078e0a97 */
[----:B------:R-:W-:Y:S02]  /*c9b0*/  ISETP.GE.AND P3, PT, R4, RZ, PT ;  /* 0x000000ff0400720c */ /* 0x000fe40003f66270 */
[----:B-1----:R-:W4:Y:S04]  /*c9c0*/  LDL.LU R2, [R1+0x4] ;  /* 0x0000040001027983 */ /* 0x002f280000300800 */
[----:B------:R1:W-:Y:S04]  /*c9d0*/  STL [R1+0xf58], R4 ;  /* 0x000f580401007387 */ /* 0x0003e80000100800 */
[----:B-1----:R-:W4:Y:S01]  /*c9e0*/  LDL.LU R4, [R1+0x8] ;  /* 0x0000080001047983 */ /* 0x002f220000300800 */
[----:B0-----:R-:W-:-:S05]  /*c9f0*/  LOP3.LUT R3, R3, 0x7f, RZ, 0xc0, !PT ;  /* 0x0000007f03037812 */ /* 0x001fca00078ec0ff */
[----:B------:R-:W-:-:S05]  /*ca00*/  IMAD R3, R3, UR60, RZ ;  /* 0x0000003c03037c24 */ /* 0x000fca000f8e02ff */
[----:B------:R-:W-:-:S05]  /*ca10*/  LEA R5, P6, R3, UR8, 0x1 ;  /* 0x0000000803057c11 */ /* 0x000fca000f8c08ff */
[----:B------:R0:W-:Y:S04]  /*ca20*/  STL [R1+0xf64], R5 ;  /* 0x000f640501007387 */ /* 0x0001e80000100800 */
[----:B0-----:R-:W4:Y:S01]  /*ca30*/  LDL.LU R5, [R1+0xc] ;  /* 0x00000c0001057983 */ /* 0x001f220000300800 */
[----:B--2---:R-:W-:Y:S02]  /*ca40*/  ISETP.NE.AND P5, PT, R7, RZ, PT ;  /* 0x000000ff0700720c */ /* 0x004fe40003fa5270 */
[----:B------:R-:W-:-:S04]  /*ca50*/  LOP3.LUT R7, RZ, R7, RZ, 0x33, !PT ;  /* 0x00000007ff077212 */ /* 0x000fc800078e33ff */
[C---:B---3--:R-:W-:Y:S02]  /*ca60*/  SEL R29, R7.reuse, R29, !P5 ;  /* 0x0000001d071d7207 */ /* 0x048fe40006800000 */
[----:B----4-:R-:W-:-:S03]  /*ca70*/  SEL R27, R7, R27, !P5 ;  /* 0x0000001b071b7207 */ /* 0x010fc60006800000 */
[----:B------:R0:W-:Y:S01]  /*ca80*/  STL [R1+0x114], R29 ;  /* 0x0001141d01007387 */ /* 0x0001e20000100800 */
[C---:B------:R-:W-:Y:S02]  /*ca90*/  SEL R25, R7.reuse, R25, !P5 ;  /* 0x0000001907197207 */ /* 0x040fe40006800000 */
[C---:B------:R-:W-:Y:S01]  /*caa0*/  SEL R23, R7.reuse, R23, !P5 ;  /* 0x0000001707177207 */ /* 0x040fe20006800000 */
[----:B0-----:R-:W2:Y:S01]  /*cab0*/  LDL.LU R29, [R1+0xf90] ;  /* 0x000f9000011d7983 */ /* 0x001ea20000300800 */
[----:B------:R-:W-:-:S03]  /*cac0*/  SEL R21, R7, R21, !P5 ;  /* 0x0000001507157207 */ /* 0x000fc60006800000 */
[----:B------:R0:W-:Y:S01]  /*cad0*/  STL [R1+0x110], R27 ;  /* 0x0001101b01007387 */ /* 0x0001e20000100800 */
[----:B------:R-:W-:-:S03]  /*cae0*/  SEL R8, R7, R8, !P5 ;  /* 0x0000000807087207 */ /* 0x000fc60006800000 */
[----:B0-----:R-:W3:Y:S04]  /*caf0*/  LDL.LU R27, [R1+0xf8c] ;  /* 0x000f8c00011b7983 */ /* 0x001ee80000300800 */
[----:B------:R0:W-:Y:S04]  /*cb00*/  STL [R1+0x10c], R25 ;  /* 0x00010c1901007387 */ /* 0x0001e80000100800 */
[----:B0-----:R-:W4:Y:S04]  /*cb10*/  LDL.LU R25, [R1+0xf88] ;  /* 0x000f880001197983 */ /* 0x001f280000300800 */
[----:B------:R0:W-:Y:S04]  /*cb20*/  STL [R1+0x108], R23 ;  /* 0x0001081701007387 */ /* 0x0001e80000100800 */
[----:B0-----:R-:W2:Y:S04]  /*cb30*/  LDL.LU R23, [R1+0xf84] ;  /* 0x000f840001177983 */ /* 0x001ea80000300800 */
[----:B------:R0:W-:Y:S04]  /*cb40*/  STL [R1+0x104], R21 ;  /* 0x0001041501007387 */ /* 0x0001e80000100800 */
[----:B0-----:R-:W3:Y:S04]  /*cb50*/  LDL.LU R21, [R1+0xf80] ;  /* 0x000f800001157983 */ /* 0x001ee80000300800 */
[----:B------:R0:W-:Y:S04]  /*cb60*/  STL [R1+0x100], R8 ;  /* 0x0001000801007387 */ /* 0x0001e80000100800 */
[----:B0-----:R-:W4:Y:S01]  /*cb70*/  LDL.LU R8, [R1+0xf7c] ;  /* 0x000f7c0001087983 */ /* 0x001f220000300800 */
[----:B------:R-:W-:-:S05]  /*cb80*/  SEL R5, R7, R5, !P5 ;  /* 0x0000000507057207 */ /* 0x000fca0006800000 */
[----:B------:R0:W-:Y:S02]  /*cb90*/  STL [R1+0xfc], R5 ;  /* 0x0000fc0501007387 */ /* 0x0001e40000100800 */
[C---:B0-----:R-:W-:Y:S02]  /*cba0*/  SEL R5, R7.reuse, R4, !P5 ;  /* 0x0000000407057207 */ /* 0x041fe40006800000 */
[----:B------:R-:W-:-:S03]  /*cbb0*/  SEL R4, R7, R2, !P5 ;  /* 0x0000000207047207 */ /* 0x000fc60006800000 */
[----:B------:R3:W-:Y:S01]  /*cbc0*/  STL [R1+0xf8], R5 ;  /* 0x0000f80501007387 */ /* 0x0007e20000100800 */
[----:B----4-:R-:W-:-:S03]  /*cbd0*/  SEL R2, R7, R8, !P5 ;  /* 0x0000000807027207 */ /* 0x010fc60006800000 */
[----:B------:R-:W4:Y:S01]  /*cbe0*/  LDL.LU R8, [R1+0xf78] ;  /* 0x000f780001087983 */ /* 0x000f220000300800 */
[----:B---3--:R-:W-:-:S03]  /*cbf0*/  SEL R5, R7, R21, !P5 ;  /* 0x0000001507057207 */ /* 0x008fc60006800000 */
[----:B------:R2:W-:Y:S04]  /*cc00*/  STL [R1+0xf4], R4 ;  /* 0x0000f40401007387 */ /* 0x0005e80000100800 */
[----:B------:R0:W-:Y:S01]  /*cc10*/  STL [R1+0xf0], R2 ;  /* 0x0000f00201007387 */ /* 0x0001e20000100800 */
[----:B--2---:R-:W-:-:S03]  /*cc20*/  SEL R4, R7, R23, !P5 ;  /* 0x0000001707047207 */ /* 0x004fc60006800000 */
[----:B------:R1:W-:Y:S01]  /*cc30*/  STL [R1+0xec], R5 ;  /* 0x0000ec0501007387 */ /* 0x0003e20000100800 */
[----:B0-----:R-:W-:-:S03]  /*cc40*/  SEL R2, R7, R25, !P5 ;  /* 0x0000001907027207 */ /* 0x001fc60006800000 */
[----:B------:R0:W-:Y:S04]  /*cc50*/  STL [R1+0xe8], R4 ;  /* 0x0000e80401007387 */ /* 0x0001e80000100800 */
[----:B------:R2:W-:Y:S01]  /*cc60*/  STL [R1+0xe4], R2 ;  /* 0x0000e40201007387 */ /* 0x0005e20000100800 */
[C---:B-1----:R-:W-:Y:S02]  /*cc70*/  SEL R5, R7.reuse, R27, !P5 ;  /* 0x0000001b07057207 */ /* 0x042fe40006800000 */
[----:B0-----:R-:W-:-:S03]  /*cc80*/  SEL R4, R7, R29, !P5 ;  /* 0x0000001d07047207 */ /* 0x001fc60006800000 */
[----:B------:R0:W-:Y:S01]  /*cc90*/  STL [R1+0xe0], R5 ;  /* 0x0000e00501007387 */ /* 0x0001e20000100800 */
[----:B--2---:R-:W-:-:S03]  /*cca0*/  SEL R2, R7, R31, !P5 ;  /* 0x0000001f07027207 */ /* 0x004fc60006800000 */
[----:B------:R1:W-:Y:S04]  /*ccb0*/  STL [R1+0xdc], R4 ;  /* 0x0000dc0401007387 */ /* 0x0003e80000100800 */
[----:B------:R2:W-:Y:S01]  /*ccc0*/  STL [R1+0xd8], R2 ;  /* 0x0000d80201007387 */ /* 0x0005e20000100800 */
[C---:B0-----:R-:W-:Y:S02]  /*ccd0*/  SEL R5, R7.reuse, R33, !P5 ;  /* 0x0000002107057207 */ /* 0x041fe40006800000 */
[----:B-1----:R-:W-:-:S03]  /*cce0*/  SEL R4, R7, R35, !P5 ;  /* 0x0000002307047207 */ /* 0x002fc60006800000 */
        /* <DEDUP_REMOVED lines=30> */
[----:B------:R-:W-:Y:S01]  /*ced0*/  STL [R1+0x98], R5 ;  /* 0x0000980501007387 */ /* 0x000fe20000100800 */
[----:B--2---:R-:W-:-:S03]  /*cee0*/  SEL R2, R7, R66, !P5 ;  /* 0x0000004207027207 */ /* 0x004fc60006800000 */
[----:B------:R-:W-:Y:S04]  /*cef0*/  STL [R1+0x94], R4 ;  /* 0x0000940401007387 */ /* 0x000fe80000100800 */
[----:B------:R0:W-:Y:S02]  /*cf00*/  STL [R1+0x90], R2 ;  /* 0x0000900201007387 */ /* 0x0001e40000100800 */
[----:B0-----:R-:W-:-:S05]  /*cf10*/  SEL R2, R7, R72, !P5 ;  /* 0x0000004807027207 */ /* 0x001fca0006800000 */
[----:B------:R0:W-:Y:S02]  /*cf20*/  STL [R1+0x8c], R2 ;  /* 0x00008c0201007387 */ /* 0x0001e40000100800 */
[----:B0-----:R-:W-:-:S05]  /*cf30*/  SEL R2, R7, R78, !P5 ;  /* 0x0000004e07027207 */ /* 0x001fca0006800000 */
[----:B------:R0:W-:Y:S02]  /*cf40*/  STL [R1+0x88], R2 ;  /* 0x0000880201007387 */ /* 0x0001e40000100800 */
[----:B0-----:R-:W-:-:S05]  /*cf50*/  SEL R2, R7, R84, !P5 ;  /* 0x0000005407027207 */ /* 0x001fca0006800000 */
[----:B------:R0:W-:Y:S02]  /*cf60*/  STL [R1+0x84], R2 ;  /* 0x0000840201007387 */ /* 0x0001e40000100800 */
[----:B0-----:R-:W-:-:S05]  /*cf70*/  SEL R2, R7, R90, !P5 ;  /* 0x0000005a07027207 */ /* 0x001fca0006800000 */
[----:B------:R0:W-:Y:S01]  /*cf80*/  STL [R1+0x80], R2 ;  /* 0x0000800201007387 */ /* 0x0001e20000100800 */
[C---:B------:R-:W-:Y:S02]  /*cf90*/  SEL R5, R7.reuse, R109, !P5 ;  /* 0x0000006d07057207 */ /* 0x040fe40006800000 */
[----:B0-----:R-:W-:-:S05]  /*cfa0*/  SEL R2, R7, R96, !P5 ;  /* 0x0000006007027207 */ /* 0x001fca0006800000 */
[----:B------:R0:W-:Y:S01]  /*cfb0*/  STL [R1+0x7c], R2 ;  /* 0x00007c0201007387 */ /* 0x0001e20000100800 */
[C---:B------:R-:W-:Y:S02]  /*cfc0*/  SEL R4, R7.reuse, R111, !P5 ;  /* 0x0000006f07047207 */ /* 0x040fe40006800000 */
[----:B0-----:R-:W-:-:S05]  /*cfd0*/  SEL R2, R7, R105, !P5 ;  /* 0x0000006907027207 */ /* 0x001fca0006800000 */
[----:B------:R0:W-:Y:S04]  /*cfe0*/  STL [R1+0x78], R2 ;  /* 0x0000780201007387 */ /* 0x0001e80000100800 */
[----:B------:R1:W-:Y:S01]  /*cff0*/  STL [R1+0x74], R5 ;  /* 0x0000740501007387 */ /* 0x0003e20000100800 */
[----:B0-----:R-:W-:-:S03]  /*d000*/  SEL R2, R7, R113, !P5 ;  /* 0x0000007107027207 */ /* 0x001fc60006800000 */
[----:B------:R0:W-:Y:S01]  /*d010*/  STL [R1+0x70], R4 ;  /* 0x0000700401007387 */ /* 0x0001e20000100800 */
[----:B-1----:R-:W-:-:S03]  /*d020*/  SEL R5, R7, R115, !P5 ;  /* 0x0000007307057207 */ /* 0x002fc60006800000 */
        /* <DEDUP_REMOVED lines=45> */
[----:B------:R-:W-:-:S03]  /*d300*/  SEL R39, R7, R104, !P5 ;  /* 0x0000006807277207 */ /* 0x000fc60006800000 */
[----:B------:R-:W2:Y:S01]  /*d310*/  LDL.LU R105, [R1+0x114] ;  /* 0x0001140001697983 */ /* 0x000ea20000300800 */
[----:B0-----:R-:W-:-:S03]  /*d320*/  SEL R2, R7, R160, !P5 ;  /* 0x000000a007027207 */ /* 0x001fc60006800000 */
[----:B------:R0:W-:Y:S01]  /*d330*/  STL [R1+0x18], R4 ;  /* 0x0000180401007387 */ /* 0x0001e20000100800 */
[----:B------:R-:W-:-:S03]  /*d340*/  SEL R41, R7, R102, !P5 ;  /* 0x0000006607297207 */ /* 0x000fc60006800000 */
[----:B------:R-:W3:Y:S01]  /*d350*/  LDL.LU R104, [R1+0x110] ;  /* 0x0001100001687983 */ /* 0x000ee20000300800 */
[----:B------:R-:W-:-:S03]  /*d360*/  SEL R42, R7, R100, !P5 ;  /* 0x00000064072a7207 */ /* 0x000fc60006800000 */
[----:B------:R4:W-:Y:S04]  /*d370*/  STL [R1+0x14], R2 ;  /* 0x0000140201007387 */ /* 0x0009e80000100800 */
[----:B------:R-:W3:Y:S04]  /*d380*/  LDL.LU R102, [R1+0x10c] ;  /* 0x00010c0001667983 */ /* 0x000ee80000300800 */
[----:B------:R-:W3:Y:S01]  /*d390*/  LDL.LU R100, [R1+0x108] ;  /* 0x0001080001647983 */ /* 0x000ee20000300800 */
[C---:B-1----:R-:W-:Y:S02]  /*d3a0*/  SEL R5, R7.reuse, R162, !P5 ;  /* 0x000000a207057207 */ /* 0x042fe40006800000 */
[C---:B------:R-:W-:Y:S01]  /*d3b0*/  SEL R62, R7.reuse, R70, !P5 ;  /* 0x00000046073e7207 */ /* 0x040fe20006800000 */
[----:B------:R-:W3:Y:S01]  /*d3c0*/  LDL.LU R72, [R1+0x104] ;  /* 0x0001040001487983 */ /* 0x000ee20000300800 */
[----:B0-----:R-:W-:-:S02]  /*d3d0*/  SEL R4, R7, R164, !P5 ;  /* 0x000000a407047207 */ /* 0x001fc40006800000 */
[C---:B------:R-:W-:Y:S01]  /*d3e0*/  SEL R64, R7.reuse, R68, !P5 ;  /* 0x0000004407407207 */ /* 0x040fe20006800000 */
[----:B------:R-:W3:Y:S01]  /*d3f0*/  LDL.LU R70, [R1+0x100] ;  /* 0x0001000001467983 */ /* 0x000ee20000300800 */
[C---:B----4-:R-:W-:Y:S02]  /*d400*/  SEL R2, R7.reuse, R166, !P5 ;  /* 0x000000a607027207 */ /* 0x050fe40006800000 */
[C---:B------:R-:W-:Y:S01]  /*d410*/  SEL R167, R7.reuse, R167, !P5 ;  /* 0x000000a707a77207 */ /* 0x040fe20006800000 */
[----:B------:R-:W4:Y:S01]  /*d420*/  LDL.LU R68, [R1+0xfc] ;  /* 0x0000fc0001447983 */ /* 0x000f220000300800 */
[----:B------:R-:W-:Y:S02]  /*d430*/  SEL R144, R7, R0, !P5 ;  /* 0x0000000007907207 */ /* 0x000fe40006800000 */
[----:B------:R-:W-:Y:S01]  /*d440*/  LEA.HI.X.SX32 R0, R3, UR9, 0x1, P6 ;  /* 0x0000000903007c11 */ /* 0x000fe2000b0f0eff */
[----:B------:R-:W4:Y:S01]  /*d450*/  LDL.LU R66, [R1+0xf8] ;  /* 0x0000f80001427983 */ /* 0x000f220000300800 */
[----:B------:R-:W-:Y:S01]  /*d460*/  IMAD R3, R8, UR5, RZ ;  /* 0x0000000508037c24 */ /* 0x000fe2000f8e02ff */
[----:B------:R-:W-:-:S02]  /*d470*/  SEL R37, R7, R107, !P5 ;  /* 0x0000006b07257207 */ /* 0x000fc40006800000 */
[C---:B------:R-:W-:Y:S01]  /*d480*/  SEL R158, R7.reuse, R151, !P5 ;  /* 0x00000097079e7207 */ /* 0x040fe20006800000 */
[----:B------:R-:W-:Y:S01]  /*d490*/  STL [R1+0xf68], R5 ;  /* 0x000f680501007387 */ /* 0x000fe20000100800 */
[C---:B------:R-:W-:Y:S02]  /*d4a0*/  SEL R60, R7.reuse, R74, !P5 ;  /* 0x0000004a073c7207 */ /* 0x040fe40006800000 */
[C---:B------:R-:W-:Y:S01]  /*d4b0*/  SEL R35, R7.reuse, R24, !P5 ;  /* 0x0000001807237207 */ /* 0x040fe20006800000 */
[----:B------:R0:W-:Y:S01]  /*d4c0*/  STL [R1+0xf6c], R4 ;  /* 0x000f6c0401007387 */ /* 0x0001e20000100800 */
[C---:B------:R-:W-:Y:S02]  /*d4d0*/  SEL R33, R7.reuse, R20, !P5 ;  /* 0x0000001407217207 */ /* 0x040fe40006800000 */
[C---:B------:R-:W-:Y:S01]  /*d4e0*/  SEL R31, R7.reuse, R18, !P5 ;  /* 0x00000012071f7207 */ /* 0x040fe20006800000 */
[----:B------:R-:W-:Y:S01]  /*d4f0*/  STL [R1+0xf70], R2 ;  /* 0x000f700201007387 */ /* 0x000fe20000100800 */
[----:B------:R-:W-:-:S02]  /*d500*/  SEL R29, R7, R16, !P5 ;  /* 0x00000010071d7207 */ /* 0x000fc40006800000 */
[C---:B------:R-:W-:Y:S01]  /*d510*/  SEL R27, R7.reuse, R14, !P5 ;  /* 0x0000000e071b7207 */ /* 0x040fe20006800000 */
[----:B------:R1:W-:Y:S01]  /*d520*/  STL [R1+0xf74], R167 ;  /* 0x000f74a701007387 */ /* 0x0003e20000100800 */
[C---:B------:R-:W-:Y:S02]  /*d530*/  SEL R25, R7.reuse, R12, !P5 ;  /* 0x0000000c07197207 */ /* 0x040fe40006800000 */
[C---:B------:R-:W-:Y:S01]  /*d540*/  SEL R23, R7.reuse, R10, !P5 ;  /* 0x0000000a07177207 */ /* 0x040fe20006800000 */
[----:B------:R-:W-:Y:S01]  /*d550*/  STL [R1+0xf60], R0 ;  /* 0x000f600001007387 */ /* 0x000fe20000100800 */
[C---:B------:R-:W-:Y:S02]  /*d560*/  SEL R21, R7.reuse, R6, !P5 ;  /* 0x0000000607157207 */ /* 0x040fe40006800000 */
[C---:B------:R-:W-:Y:S01]  /*d570*/  SEL R135, R7.reuse, R128, !P5 ;  /* 0x0000008007877207 */ /* 0x040fe20006800000 */
[----:B------:R1:W-:Y:S01]  /*d580*/  STL [R1+0xf5c], R3 ;  /* 0x000f5c0301007387 */ /* 0x0003e20000100800 */
[----:B------:R-:W-:-:S02]  /*d590*/  SEL R154, R7, R120, !P5 ;  /* 0x00000078079a7207 */ /* 0x000fc40006800000 */
[----:B------:R-:W-:Y:S01]  /*d5a0*/  SEL R133, R7, R112, !P5 ;  /* 0x0000007007857207 */ /* 0x000fe20006800000 */
[----:B0-----:R-:W4:Y:S01]  /*d5b0*/  LDL.LU R4, [R1+0xf4] ;  /* 0x0000f40001047983 */ /* 0x001f220000300800 */
[----:B--2---:R-:W-:-:S03]  /*d5c0*/  IMAD R160, R105, UR10, RZ ;  /* 0x0000000a69a07c24 */ /* 0x004fc6000f8e02ff */
[----:B------:R-:W2:Y:S01]  /*d5d0*/  LDL.LU R127, [R1+0xf0] ;  /* 0x0000f000017f7983 */ /* 0x000ea20000300800 */
[----:B---3--:R-:W-:-:S03]  /*d5e0*/  IMAD R156, R104, UR10, RZ ;  /* 0x0000000a689c7c24 */ /* 0x008fc6000f8e02ff */
[----:B------:R-:W3:Y:S01]  /*d5f0*/  LDL.LU R164, [R1+0xec] ;  /* 0x0000ec0001a47983 */ /* 0x000ee20000300800 */
[----:B------:R-:W-:-:S03]  /*d600*/  IMAD R146, R100, UR10, RZ ;  /* 0x0000000a64927c24 */ /* 0x000fc6000f8e02ff */
[----:B------:R-:W2:Y:S01]  /*d610*/  LDL.LU R117, [R1+0xe8] ;  /* 0x0000e80001757983 */ /* 0x000ea20000300800 */
[----:B------:R-:W-:-:S03]  /*d620*/  IMAD R142, R72, UR10, RZ ;  /* 0x0000000a488e7c24 */ /* 0x000fc6000f8e02ff */
[----:B------:R-:W2:Y:S01]  /*d630*/  LDL.LU R113, [R1+0xe4] ;  /* 0x0000e40001717983 */ /* 0x000ea20000300800 */
[----:B------:R-:W-:-:S03]  /*d640*/  IMAD R140, R70, UR10, RZ ;  /* 0x0000000a468c7c24 */ /* 0x000fc6000f8e02ff */
[----:B------:R-:W2:Y:S01]  /*d650*/  LDL.LU R5, [R1+0xe0] ;  /* 0x0000e00001057983 */ /* 0x000ea20000300800 */
[----:B----4-:R-:W-:-:S03]  /*d660*/  IMAD R138, R68, UR10, RZ ;  /* 0x0000000a448a7c24 */ /* 0x010fc6000f8e02ff */
[----:B------:R-:W4:Y:S01]  /*d670*/  LDL.LU R111, [R1+0xdc] ;  /* 0x0000dc00016f7983 */ /* 0x000f220000300800 */
[----:B------:R-:W-:Y:S01]  /*d680*/  IMAD R151, R102, UR10, RZ ;  /* 0x0000000a66977c24 */ /* 0x000fe2000f8e02ff */
[C---:B------:R-:W-:Y:S02]  /*d690*/  SEL R84, R7.reuse, R38, !P5 ;  /* 0x0000002607547207 */ /* 0x040fe40006800000 */
[C---:B------:R-:W-:Y:S01]  /*d6a0*/  SEL R54, R7.reuse, R82, !P5 ;  /* 0x0000005207367207 */ /* 0x040fe20006800000 */
[----:B------:R-:W4:Y:S01]  /*d6b0*/  LDL.LU R109, [R1+0xd8] ;  /* 0x0000d800016d7983 */ /* 0x000f220000300800 */
[C---:B------:R-:W-:Y:S02]  /*d6c0*/  SEL R121, R7.reuse, R34, !P5 ;  /* 0x0000002207797207 */ /* 0x040fe40006800000 */
[C---:B------:R-:W-:Y:S01]  /*d6d0*/  SEL R44, R7.reuse, R98, !P5 ;  /* 0x00000062072c7207 */ /* 0x040fe20006800000 */
[----:B------:R-:W4:Y:S01]  /*d6e0*/  LDL.LU R107, [R1+0xd4] ;  /* 0x0000d400016b7983 */ /* 0x000f220000300800 */
[----:B------:R-:W-:-:S02]  /*d6f0*/  SEL R74, R7, R9, !P5 ;  /* 0x00000009074a7207 */ /* 0x000fc40006800000 */
[C---:B------:R-:W-:Y:S01]  /*d700*/  SEL R148, R7.reuse, R26, !P5 ;  /* 0x0000001a07947207 */ /* 0x040fe20006800000 */
[----:B------:R-:W4:Y:S01]  /*d710*/  LDL.LU R105, [R1+0xd0] ;  /* 0x0000d00001697983 */ /* 0x000f220000300800 */
[C---:B------:R-:W-:Y:S01]  /*d720*/  SEL R56, R7.reuse, R80, !P5 ;  /* 0x0000005007387207 */ /* 0x040fe20006800000 */
[----:B------:R-:W-:Y:S01]  /*d730*/  @!P0 IMAD.MOV R15, RZ, RZ, -R15 ;  /* 0x000000ffff0f8224 */ /* 0x000fe200078e0a0f */
[C---:B------:R-:W-:Y:S01]  /*d740*/  SEL R152, R7.reuse, R89, !P5 ;  /* 0x0000005907987207 */ /* 0x040fe20006800000 */
[----:B------:R-:W4:Y:S01]  /*d750*/  LDL.LU R104, [R1+0xcc] ;  /* 0x0000cc0001687983 */ /* 0x000f220000300800 */
[C---:B------:R-:W-:Y:S01]  /*d760*/  SEL R96, R7.reuse, R85, !P5 ;  /* 0x0000005507607207 */ /* 0x040fe20006800000 */
[----:B------:R-:W-:Y:S01]  /*d770*/  @!P4 IMAD.MOV R73, RZ, RZ, -R73 ;  /* 0x000000ffff49c224 */ /* 0x000fe200078e0a49 */
[C---:B------:R-:W-:Y:S01]  /*d780*/  SEL R119, R7.reuse, R19, !P5 ;  /* 0x0000001307777207 */ /* 0x040fe20006800000 */
[----:B------:R-:W4:Y:S01]  /*d790*/  LDL.LU R102, [R1+0xc8] ;  /* 0x0000c80001667983 */ /* 0x000f220000300800 */
[----:B------:R-:W-:-:S02]  /*d7a0*/  SEL R78, R7, R17, !P5 ;  /* 0x00000011074e7207 */ /* 0x000fc40006800000 */
[C---:B------:R-:W-:Y:S01]  /*d7b0*/  SEL R129, R7.reuse, R81, !P5 ;  /* 0x0000005107817207 */ /* 0x040fe20006800000 */
[----:B------:R-:W4:Y:S01]  /*d7c0*/  LDL.LU R100, [R1+0xc4] ;  /* 0x0000c40001647983 */ /* 0x000f220000300800 */
[C---:B------:R-:W-:Y:S02]  /*d7d0*/  SEL R46, R7.reuse, R94, !P5 ;  /* 0x0000005e072e7207 */ /* 0x040fe40006800000 */
[C---:B------:R-:W-:Y:S01]  /*d7e0*/  SEL R58, R7.reuse, R76, !P5 ;  /* 0x0000004c073a7207 */ /* 0x040fe20006800000 */
[----:B------:R-:W4:Y:S01]  /*d7f0*/  LDL.LU R9, [R1+0xc0] ;  /* 0x0000c00001097983 */ /* 0x000f220000300800 */
[----:B------:R-:W-:Y:S01]  /*d800*/  @!P1 IMAD.MOV R198, RZ, RZ, -R198 ;  /* 0x000000ffffc69224 */ /* 0x000fe200078e0ac6 */
[C---:B------:R-:W-:Y:S01]  /*d810*/  SEL R48, R7.reuse, R92, !P5 ;  /* 0x0000005c07307207 */ /* 0x040fe20006800000 */
[----:B------:R-:W-:Y:S01]  /*d820*/  @!P2 IMAD.MOV R214, RZ, RZ, -R214 ;  /* 0x000000ffffd6a224 */ /* 0x000fe200078e0ad6 */
[----:B------:R-:W4:Y:S01]  /*d830*/  LDL.LU R24, [R1+0xbc] ;  /* 0x0000bc0001187983 */ /* 0x000f220000300800 */
[----:B------:R-:W-:Y:S01]  /*d840*/  @!P3 IMAD.MOV R246, RZ, RZ, -R246 ;  /* 0x000000fffff6b224 */ /* 0x000fe200078e0af6 */
[----:B------:R-:W-:-:S02]  /*d850*/  SEL R115, R7, R11, !P5 ;  /* 0x0000000b07737207 */ /* 0x000fc40006800000 */
[C---:B------:R-:W-:Y:S01]  /*d860*/  SEL R131, R7.reuse, R97, !P5 ;  /* 0x0000006107837207 */ /* 0x040fe20006800000 */
[----:B------:R-:W4:Y:S01]  /*d870*/  LDL.LU R20, [R1+0xb8] ;  /* 0x0000b80001147983 */ /* 0x000f220000300800 */
        /* <DEDUP_REMOVED lines=12> */
[----:B------:R-:W-:Y:S01]  /*d940*/  IMAD R136, R66, UR10, RZ ;  /* 0x0000000a42887c24 */ /* 0x000fe2000f8e02ff */
        /* <DEDUP_REMOVED lines=12> */
[----:B------:R-:W-:Y:S01]  /*da10*/  IMAD R128, R4, UR10, RZ ;  /* 0x0000000a04807c24 */ /* 0x000fe2000f8e02ff */
        /* <DEDUP_REMOVED lines=8> */
[----:B-1----:R-:W4:Y:S01]  /*daa0*/  LDL.LU R167, [R1+0x8c] ;  /* 0x00008c0001a77983 */ /* 0x002f220000300800 */
[----:B------:R-:W-:-:S02]  /*dab0*/  SEL R209, R7, R209, !P5 ;  /* 0x000000d107d17207 */ /* 0x000fc40006800000 */
[C---:B------:R-:W-:Y:S01]  /*dac0*/  SEL R211, R7.reuse, R211, !P5 ;  /* 0x000000d307d37207 */ /* 0x040fe20006800000 */
[----:B------:R-:W4:Y:S01]  /*dad0*/  LDL.LU R2, [R1+0x88] ;  /* 0x0000880001027983 */ /* 0x000f220000300800 */
[C---:B------:R-:W-:Y:S02]  /*dae0*/  SEL R213, R7.reuse, R213, !P5 ;  /* 0x000000d507d57207 */ /* 0x040fe40006800000 */
[C---:B------:R-:W-:Y:S01]  /*daf0*/  SEL R215, R7.reuse, R215, !P5 ;  /* 0x000000d707d77207 */ /* 0x040fe20006800000 */
[----:B------:R-:W4:Y:S01]  /*db00*/  LDL.LU R4, [R1+0x84] ;  /* 0x0000840001047983 */ /* 0x000f220000300800 */
[C---:B------:R-:W-:Y:S02]  /*db10*/  SEL R217, R7.reuse, R217, !P5 ;  /* 0x000000d907d97207 */ /* 0x040fe40006800000 */
[C---:B------:R-:W-:Y:S02]  /*db20*/  SEL R219, R7.reuse, R219, !P5 ;  /* 0x000000db07db7207 */ /* 0x040fe40006800000 */
[----:B------:R-:W-:-:S02]  /*db30*/  SEL R221, R7, R221, !P5 ;  /* 0x000000dd07dd7207 */ /* 0x000fc40006800000 */
[C---:B------:R-:W-:Y:S02]  /*db40*/  SEL R223, R7.reuse, R223, !P5 ;  /* 0x000000df07df7207 */ /* 0x040fe40006800000 */
[C---:B------:R-:W-:Y:S02]  /*db50*/  SEL R225, R7.reuse, R225, !P5 ;  /* 0x000000e107e17207 */ /* 0x040fe40006800000 */
[C---:B------:R-:W-:Y:S02]  /*db60*/  SEL R227, R7.reuse, R227, !P5 ;  /* 0x000000e307e37207 */ /* 0x040fe40006800000 */
        /* <DEDUP_REMOVED lines=85> */
[C---:B------:R-:W-:Y:S01]  /*e0c0*/  SEL R202, R7.reuse, R202, !P5 ;  /* 0x000000ca07ca7207 */ /* 0x040fe20006800000 */
[----:B---3--:R-:W-:Y:S01]  /*e0d0*/  IMAD R120, R164, UR10, RZ ;  /* 0x0000000aa4787c24 */ /* 0x008fe2000f8e02ff */
[C---:B------:R-:W-:Y:S01]  /*e0e0*/  SEL R210, R7.reuse, R210, !P5 ;  /* 0x000000d207d27207 */ /* 0x040fe20006800000 */
[----:B------:R-:W3:Y:S01]  /*e0f0*/  LDL.LU R164, [R1+0x80] ;  /* 0x0000800001a47983 */ /* 0x000ee20000300800 */
        /* <DEDUP_REMOVED lines=8> */
[----:B------:R-:W-:Y:S01]  /*e180*/  SEL R159, R7, R159, !P5 ;  /* 0x0000009f079f7207 */ /* 0x000fe20006800000 */
[----:B--2---:R-:W-:Y:S01]  /*e190*/  IMAD R112, R5, UR10, RZ ;  /* 0x0000000a05707c24 */ /* 0x004fe2000f8e02ff */
[C---:B------:R-:W-:Y:S01]  /*e1a0*/  SEL R174, R7.reuse, R174, !P5 ;  /* 0x000000ae07ae7207 */ /* 0x040fe20006800000 */
[----:B------:R-:W2:Y:S01]  /*e1b0*/  LDL.LU R5, [R1+0x7c] ;  /* 0x00007c0001057983 */ /* 0x000ea20000300800 */
[C---:B------:R-:W-:Y:S02]  /*e1c0*/  SEL R82, R7.reuse, R30, !P5 ;  /* 0x0000001e07527207 */ /* 0x040fe40006800000 */
[C---:B------:R-:W-:Y:S01]  /*e1d0*/  SEL R190, R7.reuse, R190, !P5 ;  /* 0x000000be07be7207 */ /* 0x040fe20006800000 */
[----:B------:R-:W2:Y:S01]  /*e1e0*/  LDL.LU R38, [R1+0x78] ;  /* 0x0000780001267983 */ /* 0x000ea20000300800 */
[----:B------:R-:W-:-:S02]  /*e1f0*/  SEL R98, R7, R93, !P5 ;  /* 0x0000005d07627207 */ /* 0x000fc40006800000 */
[C---:B------:R-:W-:Y:S01]  /*e200*/  SEL R206, R7.reuse, R206, !P5 ;  /* 0x000000ce07ce7207 */ /* 0x040fe20006800000 */
[----:B------:R-:W2:Y:S01]  /*e210*/  LDL.LU R34, [R1+0x74] ;  /* 0x0000740001227983 */ /* 0x000ea20000300800 */
[C---:B------:R-:W-:Y:S02]  /*e220*/  SEL R80, R7.reuse, R22, !P5 ;  /* 0x0000001607507207 */ /* 0x040fe40006800000 */
[C---:B------:R-:W-:Y:S01]  /*e230*/  SEL R222, R7.reuse, R222, !P5 ;  /* 0x000000de07de7207 */ /* 0x040fe20006800000 */
[----:B------:R-:W2:Y:S01]  /*e240*/  LDL.LU R30, [R1+0x70] ;  /* 0x00007000011e7983 */ /* 0x000ea20000300800 */
[C---:B------:R-:W-:Y:S02]  /*e250*/  SEL R238, R7.reuse, R238, !P5 ;  /* 0x000000ee07ee7207 */ /* 0x040fe40006800000 */
[C---:B------:R-:W-:Y:S01]  /*e260*/  SEL R150, R7.reuse, R57, !P5 ;  /* 0x0000003907967207 */ /* 0x040fe20006800000 */
[----:B------:R-:W2:Y:S01]  /*e270*/  LDL.LU R26, [R1+0x6c] ;  /* 0x00006c00011a7983 */ /* 0x000ea20000300800 */
[----:B------:R-:W-:-:S02]  /*e280*/  SEL R94, R7, R77, !P5 ;  /* 0x0000004d075e7207 */ /* 0x000fc40006800000 */
[C---:B------:R-:W-:Y:S01]  /*e290*/  SEL R182, R7.reuse, R182, !P5 ;  /* 0x000000b607b67207 */ /* 0x040fe20006800000 */
[----:B------:R-:W-:Y:S01]  /*e2a0*/  IMAD R64, R64, UR10, RZ ;  /* 0x0000000a40407c24 */ /* 0x000fe2000f8e02ff */
[C---:B------:R-:W-:Y:S01]  /*e2b0*/  SEL R162, R7.reuse, R15, !P5 ;  /* 0x0000000f07a27207 */ /* 0x040fe20006800000 */
[----:B------:R-:W-:Y:S01]  /*e2c0*/  IMAD R62, R62, UR10, RZ ;  /* 0x0000000a3e3e7c24 */ /* 0x000fe2000f8e02ff */
[C---:B------:R-:W-:Y:S01]  /*e2d0*/  SEL R76, R7.reuse, R13, !P5 ;  /* 0x0000000d074c7207 */ /* 0x040fe20006800000 */
[----:B------:R-:W-:Y:S01]  /*e2e0*/  IMAD R42, R42, UR10, RZ ;  /* 0x0000000a2a2a7c24 */ /* 0x000fe2000f8e02ff */
[----:B------:R-:W-:Y:S01]  /*e2f0*/  SEL R166, R7, R73, !P5 ;  /* 0x0000004907a67207 */ /* 0x000fe20006800000 */
[----:B------:R-:W-:Y:S01]  /*e300*/  IMAD R41, R41, UR10, RZ ;  /* 0x0000000a29297c24 */ /* 0x000fe2000f8e02ff */
[----:B------:R-:W-:Y:S01]  /*e310*/  ULDC.64 UR8, c[0x0][0x210] ;  /* 0x0000840000087ab9 */ /* 0x000fe20000000a00 */
[----:B----4-:R-:W-:Y:S02]  /*e320*/  IMAD R93, R24, UR10, RZ ;  /* 0x0000000a185d7c24 */ /* 0x010fe4000f8e02ff */
[----:B------:R-:W4:Y:S01]  /*e330*/  LDL.LU R24, [R1+0x68] ;  /* 0x0000680001187983 */ /* 0x000f220000300800 */
[----:B------:R-:W-:-:S03]  /*e340*/  IMAD R89, R20, UR10, RZ ;  /* 0x0000000a14597c24 */ /* 0x000fc6000f8e02ff */
[----:B------:R-:W4:Y:S01]  /*e350*/  LDL.LU R22, [R1+0x64] ;  /* 0x0000640001167983 */ /* 0x000f220000300800 */
[----:B------:R-:W-:-:S03]  /*e360*/  IMAD R85, R18, UR10, RZ ;  /* 0x0000000a12557c24 */ /* 0x000fc6000f8e02ff */
[----:B------:R-:W4:Y:S04]  /*e370*/  LDL.LU R20, [R1+0x60] ;  /* 0x0000600001147983 */ /* 0x000f280000300800 */
[----:B------:R-:W4:Y:S01]  /*e380*/  LDL.LU R19, [R1+0x5c] ;  /* 0x00005c0001137983 */ /* 0x000f220000300800 */
[----:B------:R-:W-:-:S03]  /*e390*/  IMAD R81, R16, UR10, RZ ;  /* 0x0000000a10517c24 */ /* 0x000fc6000f8e02ff */
[----:B------:R-:W4:Y:S01]  /*e3a0*/  LDL.LU R18, [R1+0x58] ;  /* 0x0000580001127983 */ /* 0x000f220000300800 */
[----:B------:R-:W-:-:S03]  /*e3b0*/  IMAD R77, R14, UR10, RZ ;  /* 0x0000000a0e4d7c24 */ /* 0x000fc6000f8e02ff */
[----:B------:R-:W4:Y:S01]  /*e3c0*/  LDL.LU R17, [R1+0x54] ;  /* 0x0000540001117983 */ /* 0x000f220000300800 */
[----:B------:R-:W-:-:S03]  /*e3d0*/  IMAD R73, R12, UR10, RZ ;  /* 0x0000000a0c497c24 */ /* 0x000fc6000f8e02ff */
[----:B------:R-:W4:Y:S01]  /*e3e0*/  LDL.LU R16, [R1+0x50] ;  /* 0x0000500001107983 */ /* 0x000f220000300800 */
[----:B------:R-:W-:-:S03]  /*e3f0*/  SEL R92, R7, R69, !P5 ;  /* 0x00000045075c7207 */ /* 0x000fc60006800000 */
[----:B------:R-:W4:Y:S04]  /*e400*/  LDL.LU R15, [R1+0x4c] ;  /* 0x00004c00010f7983 */ /* 0x000f280000300800 */
[----:B------:R-:W4:Y:S01]  /*e410*/  LDL.LU R14, [R1+0x48] ;  /* 0x00004800010e7983 */ /* 0x000f220000300800 */
[----:B------:R-:W-:-:S03]  /*e420*/  IMAD R69, R10, UR10, RZ ;  /* 0x0000000a0a457c24 */ /* 0x000fc6000f8e02ff */
[----:B------:R-:W4:Y:S01]  /*e430*/  LDL.LU R13, [R1+0x44] ;  /* 0x00004400010d7983 */ /* 0x000f220000300800 */
[----:B------:R-:W-:-:S03]  /*e440*/  IMAD R97, R9, UR10, RZ ;  /* 0x0000000a09617c24 */ /* 0x000fc6000f8e02ff */
[----:B------:R-:W4:Y:S01]  /*e450*/  LDL.LU R12, [R1+0x40] ;  /* 0x00004000010c7983 */ /* 0x000f220000300800 */
[----:B------:R-:W-:-:S03]  /*e460*/  SEL R86, R7, R45, !P5 ;  /* 0x0000002d07567207 */ /* 0x000fc60006800000 */
[----:B------:R-:W4:Y:S01]  /*e470*/  LDL.LU R11, [R1+0x3c] ;  /* 0x00003c00010b7983 */ /* 0x000f220000300800 */
[----:B------:R-:W-:-:S03]  /*e480*/  SEL R88, R7, R53, !P5 ;  /* 0x0000003507587207 */ /* 0x000fc60006800000 */
[----:B------:R-:W4:Y:S01]  /*e490*/  LDL.LU R10, [R1+0x38] ;  /* 0x00003800010a7983 */ /* 0x000f220000300800 */
[C---:B------:R-:W-:Y:S01]  /*e4a0*/  SEL R198, R7.reuse, R198, !P5 ;  /* 0x000000c607c67207 */ /* 0x040fe20006800000 */
[----:B------:R-:W-:Y:S01]  /*e4b0*/  IMAD R65, R6, UR10, RZ ;  /* 0x0000000a06417c24 */ /* 0x000fe2000f8e02ff */
[C---:B------:R-:W-:Y:S01]  /*e4c0*/  SEL R214, R7.reuse, R214, !P5 ;  /* 0x000000d607d67207 */ /* 0x040fe20006800000 */
[----:B------:R-:W4:Y:S01]  /*e4d0*/  LDL.LU R9, [R1+0x34] ;  /* 0x0000340001097983 */ /* 0x000f220000300800 */
[----:B------:R-:W-:-:S03]  /*e4e0*/  SEL R246, R7, R246, !P5 ;  /* 0x000000f607f67207 */ /* 0x000fc60006800000 */
[----:B------:R-:W4:Y:S01]  /*e4f0*/  LDL.LU R8, [R1+0x30] ;  /* 0x0000300001087983 */ /* 0x000f220000300800 */
[----:B------:R-:W-:-:S03]  /*e500*/  IMAD R61, R167, UR10, RZ ;  /* 0x0000000aa73d7c24 */ /* 0x000fc6000f8e02ff */
[----:B------:R-:W4:Y:S01]  /*e510*/  LDL.LU R7, [R1+0x2c] ;  /* 0x00002c0001077983 */ /* 0x000f220000300800 */
[----:B------:R-:W-:-:S03]  /*e520*/  IMAD R57, R2, UR10, RZ ;  /* 0x0000000a02397c24 */ /* 0x000fc6000f8e02ff */
[----:B------:R-:W4:Y:S01]  /*e530*/  LDL.LU R6, [R1+0x28] ;  /* 0x0000280001067983 */ /* 0x000f220000300800 */
[----:B------:R-:W-:Y:S02]  /*e540*/  IMAD R53, R4, UR10, RZ ;  /* 0x0000000a04357c24 */ /* 0x000fe4000f8e02ff */
[----:B---3--:R-:W-:Y:S02]  /*e550*/  IMAD R49, R164, UR10, RZ ;  /* 0x0000000aa4317c24 */ /* 0x008fe4000f8e02ff */
[----:B------:R-:W3:Y:S04]  /*e560*/  LDL.LU R164, [R1+0x24] ;  /* 0x0000240001a47983 */ /* 0x000ee80000300800 */
[----:B------:R-:W4:Y:S04]  /*e570*/  LDL.LU R167, [R1+0x4] ;  /* 0x0000040001a77983 */ /* 0x000f280000300800 */
[----:B------:R-:W3:Y:S04]  /*e580*/  LDL.LU R2, [R1+0x10] ;  /* 0x0000100001027983 */ /* 0x000ee80000300800 */
[----:B------:R-:W3:Y:S01]  /*e590*/  LDL.LU R4, [R1+0x1c] ;  /* 0x00001c0001047983 */ /* 0x000ee20000300800 */
[----:B--2---:R-:W-:-:S03]  /*e5a0*/  IMAD R45, R5, UR10, RZ ;  /* 0x0000000a052d7c24 */ /* 0x004fc6000f8e02ff */
[----:B------:R-:W2:Y:S04]  /*e5b0*/  LDL.LU R5, [R1+0x20] ;  /* 0x0000200001057983 */ /* 0x000ea80000300800 */
[----:B------:R-:W2:Y:S04]  /*e5c0*/  LDL.LU R3, [R1+0x18] ;  /* 0x0000180001037983 */ /* 0x000ea80000300800 */
[----:B------:R-:W2:Y:S01]  /*e5d0*/  LDL.LU R0, [R1+0x14] ;  /* 0x0000140001007983 */ /* 0x000ea20000300800 */
[----:B----4-:R-:W-:Y:S02]  /*e5e0*/  IMAD R167, R167, UR10, RZ ;  /* 0x0000000aa7a77c24 */ /* 0x010fe4000f8e02ff */
[----:B---3--:R-:W-:-:S03]  /*e5f0*/  IMAD R2, R2, UR10, RZ ;  /* 0x0000000a02027c24 */ /* 0x008fc6000f8e02ff */
[----:B------:R0:W-:Y:S01]  /*e600*/  STL [R1+0x4], R167 ;  /* 0x000004a701007387 */ /* 0x0001e20000100800 */
[----:B------:R-:W-:-:S03]  /*e610*/  IMAD R4, R4, UR10, RZ ;  /* 0x0000000a04047c24 */ /* 0x000fc6000f8e02ff */
[----:B0-----:R-:W3:Y:S01]  /*e620*/  LDL.LU R167, [R1+0xf74] ;  /* 0x000f740001a77983 */ /* 0x001ee20000300800 */
[----:B--2---:R-:W-:-:S03]  /*e630*/  IMAD R5, R5, UR10, RZ ;  /* 0x0000000a05057c24 */ /* 0x004fc6000f8e02ff */
[----:B------:R0:W-:Y:S04]  /*e640*/  STL [R1+0x10], R2 ;  /* 0x0000100201007387 */ /* 0x0001e80000100800 */
[----:B0-----:R-:W2:Y:S04]  /*e650*/  LDL.LU R2, [R1+0xf70] ;  /* 0x000f700001027983 */ /* 0x001ea80000300800 */
[----:B------:R0:W-:Y:S04]  /*e660*/  STL [R1+0x1c], R4 ;  /* 0x00001c0401007387 */ /* 0x0001e80000100800 */
[----:B0-----:R-:W4:Y:S04]  /*e670*/  LDL.LU R4, [R1+0xf6c] ;  /* 0x000f6c0001047983 */ /* 0x001f280000300800 */
[----:B------:R0:W-:Y:S04]  /*e680*/  STL [R1+0x20], R5 ;  /* 0x0000200501007387 */ /* 0x0001e80000100800 */
[----:B0-----:R-:W3:Y:S01]  /*e690*/  LDL.LU R5, [R1+0xf68] ;  /* 0x000f680001057983 */ /* 0x001ee20000300800 */
[----:B------:R-:W-:-:S05]  /*e6a0*/  IMAD R3, R3, UR10, RZ ;  /* 0x0000000a03037c24 */ /* 0x000fca000f8e02ff */
[----:B------:R3:W-:Y:S02]  /*e6b0*/  STL [R1+0x18], R3 ;  /* 0x0000180301007387 */ /* 0x0007e40000100800 */
[----:B---3--:R-:W-:Y:S02]  /*e6c0*/  IMAD R3, R5, UR10, RZ ;  /* 0x0000000a05037c24 */ /* 0x008fe4000f8e02ff */
[----:B------:R-:W3:Y:S01]  /*e6d0*/  LDL.LU R5, [R1+0xf64] ;  /* 0x000f640001057983 */ /* 0x000ee20000300800 */
[----:B------:R-:W-:-:S05]  /*e6e0*/  IMAD R0, R0, UR10, RZ ;  /* 0x0000000a00007c24 */ /* 0x000fca000f8e02ff */
[----:B------:R3:W-:Y:S02]  /*e6f0*/  STL [R1+0x14], R0 ;  /* 0x0000140001007387 */ /* 0x0007e40000100800 */
[----:B---3--:R-:W-:-:S05]  /*e700*/  LEA R0, P5, R160, R5, 0x1 ;  /* 0x00000005a0007211 */ /* 0x008fca00078a08ff */
[----:B------:R0:W-:Y:S02]  /*e710*/  STL [R1+0x2fc], R0 ;  /* 0x0002fc0001007387 */ /* 0x0001e40000100800 */
[----:B0-----:R-:W-:-:S05]  /*e720*/  LEA R0, P3, R156, R5, 0x1 ;  /* 0x000000059c007211 */ /* 0x001fca00078608ff */
        /* <DEDUP_REMOVED lines=10> */
[----:B------:R0:W-:Y:S04]  /*e7d0*/  STL [R1+0x32c], R0 ;  /* 0x00032c0001007387 */ /* 0x0001e80000100800 */
[----:B0-----:R-:W3:Y:S01]  /*e7e0*/  LDL.LU R0, [R1+0xf60] ;  /* 0x000f600001007983 */ /* 0x001ee20000300800 */
[----:B------:R-:W-:Y:S02]  /*e7f0*/  IMAD R127, R127, UR10, RZ ;  /* 0x0000000a7f7f7c24 */ /* 0x000fe4000f8e02ff */
[----:B------:R-:W-:Y:S02]  /*e800*/  IMAD R117, R117, UR10, RZ ;  /* 0x0000000a75757c24 */ /* 0x000fe4000f8e02ff */
[----:B------:R-:W-:Y:S02]  /*e810*/  IMAD R113, R113, UR10, RZ ;  /* 0x0000000a71717c24 */ /* 0x000fe4000f8e02ff */
[----:B------:R-:W-:-:S02]  /*e820*/  IMAD R111, R111, UR10, RZ ;  /* 0x0000000a6f6f7c24 */ /* 0x000fc4000f8e02ff */
[----:B------:R-:W-:Y:S02]  /*e830*/  IMAD R109, R109, UR10, RZ ;  /* 0x0000000a6d6d7c24 */ /* 0x000fe4000f8e02ff */
[----:B------:R-:W-:Y:S02]  /*e840*/  IMAD R107, R107, UR10, RZ ;  /* 0x0000000a6b6b7c24 */ /* 0x000fe4000f8e02ff */
        /* <DEDUP_REMOVED lines=30> */
[----:B------:R-:W-:Y:S01]  /*ea30*/  IMAD R15, R15, UR10, RZ ;  /* 0x0000000a0f0f7c24 */ /* 0x000fe2000f8e02ff */
[-C--:B---3--:R-:W-:Y:S02]  /*ea40*/  LEA.HI.X.SX32 R160, R160, R0.reuse, 0x1, P5 ;  /* 0x00000000a0a07211 */ /* 0x088fe400028f0eff */
[----:B------:R-:W-:-:S03]  /*ea50*/  LEA.HI.X.SX32 R156, R156, R0, 0x1, P3 ;  /* 0x000000009c9c7211 */ /* 0x000fc600018f0eff */
[----:B------:R0:W-:Y:S01]  /*ea60*/  STL [R1+0x2f8], R160 ;  /* 0x0002f8a001007387 */ /* 0x0001e20000100800 */
[----:B------:R-:W-:Y:S02]  /*ea70*/  LEA.HI.X.SX32 R146, R146, R0, 0x1, P1 ;  /* 0x0000000092927211 */ /* 0x000fe400008f0eff */
[----:B0-----:R-:W-:-:S05]  /*ea80*/  LEA R160, P5, R136, R5, 0x1 ;  /* 0x0000000588a07211 */ /* 0x001fca00078a08ff */
[----:B------:R0:W-:Y:S04]  /*ea90*/  STL [R1+0x334], R160 ;  /* 0x000334a001007387 */ /* 0x0001e80000100800 */
[----:B------:R1:W-:Y:S01]  /*eaa0*/  STL [R1+0x300], R156 ;  /* 0x0003009c01007387 */ /* 0x0003e20000100800 */
[-C--:B0-----:R-:W-:Y:S02]  /*eab0*/  LEA R160, P3, R128, R5.reuse, 0x1 ;  /* 0x0000000580a07211 */ /* 0x081fe400078608ff */
[----:B-1----:R-:W-:Y:S02]  /*eac0*/  LEA.HI.X.SX32 R156, R151, R0, 0x1, P2 ;  /* 0x00000000979c7211 */ /* 0x002fe400010f0eff */
[-C--:B------:R-:W-:Y:S01]  /*ead0*/  LEA R151, P2, R127, R5.reuse, 0x1 ;  /* 0x000000057f977211 */ /* 0x080fe200078408ff */
[----:B------:R-:W-:Y:S04]  /*eae0*/  STL [R1+0x33c], R160 ;  /* 0x00033ca001007387 */ /* 0x000fe80000100800 */
[----:B------:R0:W-:Y:S04]  /*eaf0*/  STL [R1+0x308], R156 ;  /* 0x0003089c01007387 */ /* 0x0001e80000100800 */
[----:B------:R1:W-:Y:S04]  /*eb00*/  STL [R1+0x344], R151 ;  /* 0x0003449701007387 */ /* 0x0003e80000100800 */
[----:B------:R3:W-:Y:S01]  /*eb10*/  STL [R1+0x310], R146 ;  /* 0x0003109201007387 */ /* 0x0007e20000100800 */
[----:B0-----:R-:W-:-:S02]  /*eb20*/  LEA R156, P1, R120, R5, 0x1 ;  /* 0x00000005789c7211 */ /* 0x001fc400078208ff */
[-C--:B-1----:R-:W-:Y:S02]  /*eb30*/  LEA.HI.X.SX32 R151, R142, R0.reuse, 0x1, P0 ;  /* 0x000000008e977211 */ /* 0x082fe400000f0eff */
[-C--:B------:R-:W-:Y:S02]  /*eb40*/  LEA.HI.X.SX32 R142, R140, R0.reuse, 0x1, P4 ;  /* 0x000000008c8e7211 */ /* 0x080fe400020f0eff */
[-C--:B---3--:R-:W-:Y:S01]  /*eb50*/  LEA R146, P0, R117, R5.reuse, 0x1 ;  /* 0x0000000575927211 */ /* 0x088fe200078008ff */
[----:B------:R-:W-:Y:S01]  /*eb60*/  STL [R1+0x34c], R156 ;  /* 0x00034c9c01007387 */ /* 0x000fe20000100800 */
[-C--:B------:R-:W-:Y:S02]  /*eb70*/  LEA R140, P4, R113, R5.reuse, 0x1 ;  /* 0x00000005718c7211 */ /* 0x080fe400078808ff */
[----:B------:R-:W-:Y:S01]  /*eb80*/  LEA.HI.X.SX32 R138, R138, R0, 0x1, P6 ;  /* 0x000000008a8a7211 */ /* 0x000fe200030f0eff */
[----:B------:R-:W-:Y:S04]  /*eb90*/  STL [R1+0x318], R151 ;  /* 0x0003189701007387 */ /* 0x000fe80000100800 */
        /* <DEDUP_REMOVED lines=197> */
[----:B-1----:R-:W-:-:S03]  /*f7f0*/  LEA.HI.X.SX32 R38, R34, R0, 0x1, P6 ;  /* 0x0000000022267211 */ /* 0x002fc600030f0eff */
[----:B------:R-:W-:Y:S01]  /*f800*/  STL [R1+0x4e8], R39 ;  /* 0x0004e82701007387 */ /* 0x000fe20000100800 */
[-C--:B------:R-:W-:Y:S02]  /*f810*/  LEA.HI.X.SX32 R34, R30, R0.reuse, 0x1, P5 ;  /* 0x000000001e227211 */ /* 0x080fe400028f0eff */
[-C--:B---3--:R-:W-:Y:S01]  /*f820*/  LEA R37, P6, R18, R5.reuse, 0x1 ;  /* 0x0000000512257211 */ /* 0x088fe200078c08ff */
[----:B------:R-:W-:Y:S01]  /*f830*/  STL [R1+0x4b4], R38 ;  /* 0x0004b42601007387 */ /* 0x000fe20000100800 */
[-C--:B------:R-:W-:Y:S02]  /*f840*/  LEA R30, P5, R17, R5.reuse, 0x1 ;  /* 0x00000005111e7211 */ /* 0x080fe400078a08ff */
[----:B------:R-:W-:Y:S01]  /*f850*/  LEA.HI.X.SX32 R26, R26, R0, 0x1, P3 ;  /* 0x000000001a1a7211 */ /* 0x000fe200018f0eff */
[----:B------:R-:W-:Y:S04]  /*f860*/  STL [R1+0x4f0], R37 ;  /* 0x0004f02501007387 */ /* 0x000fe80000100800 */
[----:B------:R-:W3:Y:S04]  /*f870*/  LDL.LU R140, [R1+0x4] ;  /* 0x00000400018c7983 */ /* 0x000ee80000300800 */
[----:B------:R-:W-:Y:S04]  /*f880*/  STL [R1+0x4bc], R34 ;  /* 0x0004bc2201007387 */ /* 0x000fe80000100800 */
[----:B------:R0:W-:Y:S04]  /*f890*/  STL [R1+0x4f8], R30 ;  /* 0x0004f81e01007387 */ /* 0x0001e80000100800 */
[----:B------:R-:W3:Y:S04]  /*f8a0*/  LDL.LU R142, [R1+0x10] ;  /* 0x00001000018e7983 */ /* 0x000ee80000300800 */
[----:B------:R1:W-:Y:S01]  /*f8b0*/  STL [R1+0x4c4], R26 ;  /* 0x0004c41a01007387 */ /* 0x0003e20000100800 */
[----:B0-----:R-:W-:-:S03]  /*f8c0*/  LEA R30, P3, R16, R5, 0x1 ;  /* 0x00000005101e7211 */ /* 0x001fc600078608ff */
[----:B------:R-:W3:Y:S01]  /*f8d0*/  LDL.LU R146, [R1+0x1c] ;  /* 0x00001c0001927983 */ /* 0x000ee20000300800 */
[----:B-1----:R-:W-:-:S03]  /*f8e0*/  LEA.HI.X.SX32 R26, R24, R0, 0x1, P2 ;  /* 0x00000000181a7211 */ /* 0x002fc600010f0eff */
[----:B------:R-:W-:Y:S01]  /*f8f0*/  STL [R1+0x500], R30 ;  /* 0x0005001e01007387 */ /* 0x000fe20000100800 */
[----:B------:R-:W-:-:S03]  /*f900*/  LEA R24, P2, R15, R5, 0x1 ;  /* 0x000000050f187211 */ /* 0x000fc600078408ff */
[----:B------:R-:W3:Y:S04]  /*f910*/  LDL.LU R151, [R1+0x20] ;  /* 0x0000200001977983 */ /* 0x000ee80000300800 */
[----:B------:R0:W-:Y:S04]  /*f920*/  STL [R1+0x4cc], R26 ;  /* 0x0004cc1a01007387 */ /* 0x0001e80000100800 */
[----:B------:R-:W3:Y:S04]  /*f930*/  LDL.LU R156, [R1+0x18] ;  /* 0x00001800019c7983 */ /* 0x000ee80000300800 */
[----:B------:R1:W-:Y:S04]  /*f940*/  STL [R1+0x508], R24 ;  /* 0x0005081801007387 */ /* 0x0003e80000100800 */
[----:B------:R-:W3:Y:S01]  /*f950*/  LDL.LU R160, [R1+0x14] ;  /* 0x0000140001a07983 */ /* 0x000ee20000300800 */
[----:B------:R-:W-:Y:S01]  /*f960*/  IMAD R14, R14, UR10, RZ ;  /* 0x0000000a0e0e7c24 */ /* 0x000fe2000f8e02ff */
[----:B------:R-:W-:Y:S01]  /*f970*/  LEA.HI.X.SX32 R22, R22, R0, 0x1, P1 ;  /* 0x0000000016167211 */ /* 0x000fe200008f0eff */
[----:B------:R-:W-:-:S02]  /*f980*/  IMAD R13, R13, UR10, RZ ;  /* 0x0000000a0d0d7c24 */ /* 0x000fc4000f8e02ff */
[----:B------:R-:W-:Y:S01]  /*f990*/  IMAD R12, R12, UR10, RZ ;  /* 0x0000000a0c0c7c24 */ /* 0x000fe2000f8e02ff */
[-C--:B0-----:R-:W-:Y:S01]  /*f9a0*/  LEA R26, P1, R14, R5.reuse, 0x1 ;  /* 0x000000050e1a7211 */ /* 0x081fe200078208ff */
[----:B------:R0:W-:Y:S01]  /*f9b0*/  STL [R1+0x4d4], R22 ;  /* 0x0004d41601007387 */ /* 0x0001e20000100800 */
[-C--:B-1----:R-:W-:Y:S01]  /*f9c0*/  LEA.HI.X.SX32 R24, R20, R0.reuse, 0x1, P0 ;  /* 0x0000000014187211 */ /* 0x082fe200000f0eff */
[----:B------:R-:W-:Y:S01]  /*f9d0*/  IMAD R11, R11, UR10, RZ ;  /* 0x0000000a0b0b7c24 */ /* 0x000fe2000f8e02ff */
[-C--:B------:R-:W-:Y:S01]  /*f9e0*/  LEA.HI.X.SX32 R20, R19, R0.reuse, 0x1, P4 ;  /* 0x0000000013147211 */ /* 0x080fe200020f0eff */
[----:B------:R-:W-:Y:S01]  /*f9f0*/  STL [R1+0x510], R26 ;  /* 0x0005101a01007387 */ /* 0x000fe20000100800 */
[-C--:B------:R-:W-:Y:S01]  /*fa00*/  LEA R19, P4, R12, R5.reuse, 0x1 ;  /* 0x000000050c137211 */ /* 0x080fe200078808ff */
[----:B------:R-:W-:Y:S01]  /*fa10*/  IMAD R10, R10, UR10, RZ ;  /* 0x0000000a0a0a7c24 */ /* 0x000fe2000f8e02ff */
[----:B------:R-:W-:Y:S02]  /*fa20*/  LEA.HI.X.SX32 R18, R18, R0, 0x1, P6 ;  /* 0x0000000012127211 */ /* 0x000fe400030f0eff */
[----:B0-----:R-:W-:Y:S01]  /*fa30*/  LEA R22, P0, R13, R5, 0x1 ;  /* 0x000000050d167211 */ /* 0x001fe200078008ff */
[----:B------:R-:W-:Y:S01]  /*fa40*/  STL [R1+0x4dc], R24 ;  /* 0x0004dc1801007387 */ /* 0x000fe20000100800 */
[----:B------:R-:W-:-:S03]  /*fa50*/  IMAD R9, R9, UR10, RZ ;  /* 0x0000000a09097c24 */ /* 0x000fc6000f8e02ff */
[----:B------:R-:W-:Y:S04]  /*fa60*/  STL [R1+0x518], R22 ;  /* 0x0005181601007387 */ /* 0x000fe80000100800 */
[----:B------:R0:W-:Y:S04]  /*fa70*/  STL [R1+0x4e4], R20 ;  /* 0x0004e41401007387 */ /* 0x0001e80000100800 */
[----:B------:R1:W-:Y:S01]  /*fa80*/  STL [R1+0x520], R19 ;  /* 0x0005201301007387 */ /* 0x0003e20000100800 */
[----:B------:R-:W-:-:S03]  /*fa90*/  IMAD R8, R8, UR10, RZ ;  /* 0x0000000a08087c24 */ /* 0x000fc6000f8e02ff */
[----:B------:R2:W-:Y:S01]  /*faa0*/  STL [R1+0x4ec], R18 ;  /* 0x0004ec1201007387 */ /* 0x0005e20000100800 */
[-C--:B0-----:R-:W-:Y:S02]  /*fab0*/  LEA R20, P6, R11, R5.reuse, 0x1 ;  /* 0x000000050b147211 */ /* 0x081fe400078c08ff */
[-C--:B-1----:R-:W-:Y:S02]  /*fac0*/  LEA.HI.X.SX32 R19, R17, R0.reuse, 0x1, P5 ;  /* 0x0000000011137211 */ /* 0x082fe400028f0eff */
[-C--:B------:R-:W-:Y:S02]  /*fad0*/  LEA.HI.X.SX32 R17, R16, R0.reuse, 0x1, P3 ;  /* 0x0000000010117211 */ /* 0x080fe400018f0eff */
[-C--:B--2---:R-:W-:Y:S01]  /*fae0*/  LEA R18, P5, R10, R5.reuse, 0x1 ;  /* 0x000000050a127211 */ /* 0x084fe200078a08ff */
[----:B------:R-:W-:Y:S01]  /*faf0*/  STL [R1+0x528], R20 ;  /* 0x0005281401007387 */ /* 0x000fe20000100800 */
[----:B------:R-:W-:Y:S01]  /*fb00*/  LEA R16, P3, R9, R5, 0x1 ;  /* 0x0000000509107211 */ /* 0x000fe200078608ff */
[----:B------:R-:W-:Y:S01]  /*fb10*/  IMAD R7, R7, UR10, RZ ;  /* 0x0000000a07077c24 */ /* 0x000fe2000f8e02ff */
[----:B------:R-:W-:Y:S01]  /*fb20*/  LEA.HI.X.SX32 R15, R15, R0, 0x1, P2 ;  /* 0x000000000f0f7211 */ /* 0x000fe200010f0eff */
        /* <DEDUP_REMOVED lines=21> */
[-C--:B------:R-:W-:Y:S01]  /*fc80*/  LEA.HI.X.SX32 R11, R10, R0.reuse, 0x1, P5 ;  /* 0x000000000a0b7211 */ /* 0x080fe200028f0eff */
[----:B------:R-:W-:Y:S01]  /*fc90*/  STL [R1+0x558], R14 ;  /* 0x0005580e01007387 */ /* 0x000fe20000100800 */
[----:B------:R-:W-:-:S03]  /*fca0*/  LEA.HI.X.SX32 R9, R9, R0, 0x1, P3 ;  /* 0x0000000009097211 */ /* 0x000fc600018f0eff */
[----:B------:R-:W-:Y:S01]  /*fcb0*/  STL [R1+0x524], R13 ;  /* 0x0005240d01007387 */ /* 0x000fe20000100800 */
[----:B------:R-:W-:Y:S01]  /*fcc0*/  LEA.HI.X.SX32 R6, R6, R0, 0x1, P0 ;  /* 0x0000000006067211 */ /* 0x000fe200000f0eff */
[----:B----4-:R-:W-:Y:S02]  /*fcd0*/  IMAD R4, R4, UR10, RZ ;  /* 0x0000000a04047c24 */ /* 0x010fe4000f8e02ff */
        /* <DEDUP_REMOVED lines=19> */
[----:B---3--:R-:W-:-:S05]  /*fe10*/  LEA R12, P6, R140, R5, 0x1 ;  /* 0x000000058c0c7211 */ /* 0x008fca00078c08ff */
[----:B------:R-:W-:Y:S01]  /*fe20*/  STL [R1+0x560], R12 ;  /* 0x0005600c01007387 */ /* 0x000fe20000100800 */
[----:B------:R-:W-:-:S03]  /*fe30*/  LEA R10, P5, R142, R5, 0x1 ;  /* 0x000000058e0a7211 */ /* 0x000fc600078a08ff */
[----:B------:R0:W-:Y:S04]  /*fe40*/  STL [R1+0x52c], R11 ;  /* 0x00052c0b01007387 */ /* 0x0001e80000100800 */
[----:B------:R1:W-:Y:S04]  /*fe50*/  STL [R1+0x568], R10 ;  /* 0x0005680a01007387 */ /* 0x0003e80000100800 */
[----:B------:R2:W-:Y:S01]  /*fe60*/  STL [R1+0x534], R9 ;  /* 0x0005340901007387 */ /* 0x0005e20000100800 */
[----:B0-----:R-:W-:Y:S02]  /*fe70*/  LEA R11, P3, R146, R5, 0x1 ;  /* 0x00000005920b7211 */ /* 0x001fe400078608ff */
[----:B-1----:R-:W-:-:S02]  /*fe80*/  LEA.HI.X.SX32 R10, R8, R0, 0x1, P2 ;  /* 0x00000000080a7211 */ /* 0x002fc400010f0eff */
[----:B------:R-:W-:Y:S02]  /*fe90*/  LEA.HI.X.SX32 R8, R7, R0, 0x1, P1 ;  /* 0x0000000007087211 */ /* 0x000fe400008f0eff */
[-C--:B--2---:R-:W-:Y:S01]  /*fea0*/  LEA R9, P2, R151, R5.reuse, 0x1 ;  /* 0x0000000597097211 */ /* 0x084fe200078408ff */
[----:B------:R-:W-:Y:S04]  /*feb0*/  STL [R1+0x570], R11 ;  /* 0x0005700b01007387 */ /* 0x000fe80000100800 */
[----:B------:R-:W-:Y:S01]  /*fec0*/  STL [R1+0x53c], R10 ;  /* 0x00053c0a01007387 */ /* 0x000fe20000100800 */
[----:B------:R-:W-:-:S03]  /*fed0*/  LEA R7, P1, R156, R5, 0x1 ;  /* 0x000000059c077211 */ /* 0x000fc600078208ff */
[----:B------:R-:W-:Y:S04]  /*fee0*/  STL [R1+0x578], R9 ;  /* 0x0005780901007387 */ /* 0x000fe80000100800 */
[----:B------:R0:W-:Y:S04]  /*fef0*/  STL [R1+0x544], R8 ;  /* 0x0005440801007387 */ /* 0x0001e80000100800 */
[----:B------:R1:W-:Y:S04]  /*ff00*/  STL [R1+0x580], R7 ;  /* 0x0005800701007387 */ /* 0x0003e80000100800 */
[----:B------:R2:W-:Y:S01]  /*ff10*/  STL [R1+0x54c], R6 ;  /* 0x00054c0601007387 */ /* 0x0005e20000100800 */
[----:B0-----:R-:W-:-:S02]  /*ff20*/  LEA R8, P0, R160, R5, 0x1 ;  /* 0x00000005a0087211 */ /* 0x001fc400078008ff */
[----:B-1----:R-:W-:-:S03]  /*ff30*/  LEA.HI.X.SX32 R7, R164, R0, 0x1, P4 ;  /* 0x00000000a4077211 */ /* 0x002fc600020f0eff */
[----:B------:R0:W-:Y:S01]  /*ff40*/  STL [R1+0x588], R8 ;  /* 0x0005880801007387 */ /* 0x0001e20000100800 */
[----:B--2---:R-:W-:-:S03]  /*ff50*/  LEA R6, P4, R3, R5, 0x1 ;  /* 0x0000000503067211 */ /* 0x004fc600078808ff */
[----:B------:R1:W-:Y:S04]  /*ff60*/  STL [R1+0x554], R7 ;  /* 0x0005540701007387 */ /* 0x0003e80000100800 */
[----:B------:R2:W-:Y:S01]  /*ff70*/  STL [R1+0x590], R6 ;  /* 0x0005900601007387 */ /* 0x0005e20000100800 */
[----:B0-----:R-:W-:Y:S02]  /*ff80*/  LEA.HI.X.SX32 R8, R140, R0, 0x1, P6 ;  /* 0x000000008c087211 */ /* 0x001fe400030f0eff */
[----:B-1----:R-:W-:-:S03]  /*ff90*/  LEA R7, P6, R4, R5, 0x1 ;  /* 0x0000000504077211 */ /* 0x002fc600078c08ff */
[----:B------:R0:W-:Y:S01]  /*ffa0*/  STL [R1+0x55c], R8 ;  /* 0x00055c0801007387 */ /* 0x0001e20000100800 */
[----:B--2---:R-:W-:-:S03]  /*ffb0*/  LEA.HI.X.SX32 R6, R142, R0, 0x1, P5 ;  /* 0x000000008e067211 */ /* 0x004fc600028f0eff */
[----:B------:R1:W-:Y:S04]  /*ffc0*/  STL [R1+0x598], R7 ;  /* 0x0005980701007387 */ /* 0x0003e80000100800 */
[----:B------:R2:W-:Y:S01]  /*ffd0*/  STL [R1+0x564], R6 ;  /* 0x0005640601007387 */ /* 0x0005e20000100800 */
[----:B0-----:R-:W-:Y:S02]  /*ffe0*/  LEA R8, P5, R2, R5, 0x1 ;  /* 0x0000000502087211 */ /* 0x001fe400078a08ff */
        /* <DEDUP_REMOVED lines=15> */
[----:B------:R1:W-:Y:S01]  /*100e0*/  STL [R1+0x584], R7 ;  /* 0x0005840701007387 */ /* 0x0003e20000100800 */
[----:B0-----:R-:W-:-:S03]  /*100f0*/  LEA.HI.X.SX32 R8, R3, R0, 0x1, P4 ;  /* 0x0000000003087211 */ /* 0x001fc600020f0eff */
[----:B------:R-:W2:Y:S04]  /*10100*/  LDL.LU R3, [R1+0xf5c] ;  /* 0x000f5c0001037983 */ /* 0x000ea80000300800 */
[----:B------:R0:W-:Y:S01]  /*10110*/  STL [R1+0x5c0], R6 ;  /* 0x0005c00601007387 */ /* 0x0001e20000100800 */
[----:B-1----:R-:W-:-:S03]  /*10120*/  LEA.HI.X.SX32 R7, R4, R0, 0x1, P6 ;  /* 0x0000000004077211 */ /* 0x002fc600030f0eff */
[----:B------:R1:W-:Y:S04]  /*10130*/  STL [R1+0x58c], R8 ;  /* 0x00058c0801007387 */ /* 0x0003e80000100800 */
[----:B------:R3:W5:Y:S01]  /*10140*/  LDL.LU R4, [R1+0xf58] ;  /* 0x000f580001047983 */ /* 0x0007620000300800 */
[----:B0-----:R-:W-:-:S05]  /*10150*/  LEA R6, P4, R175, R5, 0x1 ;  /* 0x00000005af067211 */ /* 0x001fca00078808ff */
[----:B------:R0:W-:Y:S01]  /*10160*/  STL [R1+0x5c8], R6 ;  /* 0x0005c80601007387 */ /* 0x0001e20000100800 */
[----:B-1----:R-:W-:-:S03]  /*10170*/  LEA.HI.X.SX32 R8, R2, R0, 0x1, P5 ;  /* 0x0000000002087211 */ /* 0x002fc600028f0eff */
[----:B------:R1:W-:Y:S04]  /*10180*/  STL [R1+0x594], R7 ;  /* 0x0005940701007387 */ /* 0x0003e80000100800 */
[----:B------:R-:W4:Y:S01]  /*10190*/  LDL.LU R2, [R1+0xf54] ;  /* 0x000f540001027983 */ /* 0x000f220000300800 */
[-C--:B0-----:R-:W-:Y:S02]  /*101a0*/  LEA R6, P6, R177, R5.reuse, 0x1 ;  /* 0x00000005b1067211 */ /* 0x081fe400078c08ff */
[----:B-1----:R-:W-:-:S03]  /*101b0*/  LEA R7, P5, R179, R5, 0x1 ;  /* 0x00000005b3077211 */ /* 0x002fc600078a08ff */
[----:B------:R0:W-:Y:S04]  /*101c0*/  STL [R1+0x5d0], R6 ;  /* 0x0005d00601007387 */ /* 0x0001e80000100800 */
[----:B------:R1:W-:Y:S01]  /*101d0*/  STL [R1+0x59c], R8 ;  /* 0x00059c0801007387 */ /* 0x0003e20000100800 */
[----:B0-----:R-:W-:-:S03]  /*101e0*/  LEA.HI.X.SX32 R6, R167, R0, 0x1, P3 ;  /* 0x00000000a7067211 */ /* 0x001fc600018f0eff */
[----:B------:R0:W-:Y:S01]  /*101f0*/  STL [R1+0x5d8], R7 ;  /* 0x0005d80701007387 */ /* 0x0001e20000100800 */
[----:B-1----:R-:W-:-:S03]  /*10200*/  LEA R8, P3, R181, R5, 0x1 ;  /* 0x00000005b5087211 */ /* 0x002fc600078608ff */
[----:B------:R1:W-:Y:S01]  /*10210*/  STL [R1+0x5a4], R6 ;  /* 0x0005a40601007387 */ /* 0x0003e20000100800 */
[----:B0-----:R-:W-:-:S03]  /*10220*/  LEA.HI.X.SX32 R7, R169, R0, 0x1, P2 ;  /* 0x00000000a9077211 */ /* 0x001fc600010f0eff */
[----:B------:R0:W-:Y:S01]  /*10230*/  STL [R1+0x5e0], R8 ;  /* 0x0005e00801007387 */ /* 0x0001e20000100800 */
[----:B-1----:R-:W-:-:S03]  /*10240*/  LEA R6, P2, R183, R5, 0x1 ;  /* 0x00000005b7067211 */ /* 0x002fc600078408ff */
[----:B------:R1:W-:Y:S04]  /*10250*/  STL [R1+0x5ac], R7 ;  /* 0x0005ac0701007387 */ /* 0x0003e80000100800 */
[----:B------:R3:W-:Y:S01]  /*10260*/  STL [R1+0x5e8], R6 ;  /* 0x0005e80601007387 */ /* 0x0007e20000100800 */
[----:B0-----:R-:W-:Y:S02]  /*10270*/  LEA.HI.X.SX32 R8, R171, R0, 0x1, P1 ;  /* 0x00000000ab087211 */ /* 0x001fe400008f0eff */
[----:B-1----:R-:W-:-:S03]  /*10280*/  LEA R7, P1, R185, R5, 0x1 ;  /* 0x00000005b9077211 */ /* 0x002fc600078208ff */
[----:B------:R0:W-:Y:S01]  /*10290*/  STL [R1+0x5b4], R8 ;  /* 0x0005b40801007387 */ /* 0x0001e20000100800 */
[----:B---3--:R-:W-:-:S03]  /*102a0*/  LEA.HI.X.SX32 R6, R173, R0, 0x1, P0 ;  /* 0x00000000ad067211 */ /* 0x008fc600000f0eff */
[----:B------:R1:W-:Y:S04]  /*102b0*/  STL [R1+0x5f0], R7 ;  /* 0x0005f00701007387 */ /* 0x0003e80000100800 */
[----:B------:R3:W-:Y:S01]  /*102c0*/  STL [R1+0x5bc], R6 ;  /* 0x0005bc0601007387 */ /* 0x0007e20000100800 */
[----:B0-----:R-:W-:Y:S02]  /*102d0*/  LEA R8, P0, R187, R5, 0x1 ;  /* 0x00000005bb087211 */ /* 0x001fe400078008ff */
[----:B-1----:R-:W-:-:S03]  /*102e0*/  LEA.HI.X.SX32 R7, R175, R0, 0x1, P4 ;  /* 0x00000000af077211 */ /* 0x002fc600020f0eff */
[----:B------:R0:W-:Y:S01]  /*102f0*/  STL [R1+0x5f8], R8 ;  /* 0x0005f80801007387 */ /* 0x0001e20000100800 */
[----:B---3--:R-:W-:-:S03]  /*10300*/  LEA R6, P4, R189, R5, 0x1 ;  /* 0x00000005bd067211 */ /* 0x008fc600078808ff */
        /* <DEDUP_REMOVED lines=18> */
[----:B------:R1:W-:Y:S01]  /*10430*/  STL [R1+0x620], R7 ;  /* 0x0006200701007387 */ /* 0x0003e20000100800 */
[----:B------:R-:W-:-:S03]  /*10440*/  IMAD R203, R203, UR10, RZ ;  /* 0x0000000acbcb7c24 */ /* 0x000fc6000f8e02ff */
[----:B------:R3:W-:Y:S01]  /*10450*/  STL [R1+0x5ec], R6 ;  /* 0x0005ec0601007387 */ /* 0x0007e20000100800 */
[----:B0-----:R-:W-:Y:S02]  /*10460*/  LEA R8, P1, R199, R5, 0x1 ;  /* 0x00000005c7087211 */ /* 0x001fe400078208ff */
[----:B-1----:R-:W-:-:S03]  /*10470*/  LEA.HI.X.SX32 R7, R187, R0, 0x1, P0 ;  /* 0x00000000bb077211 */ /* 0x002fc600000f0eff */
[----:B------:R0:W-:Y:S01]  /*10480*/  STL [R1+0x628], R8 ;  /* 0x0006280801007387 */ /* 0x0001e20000100800 */
[----:B---3--:R-:W-:-:S03]  /*10490*/  LEA R6, P0, R201, R5, 0x1 ;  /* 0x00000005c9067211 */ /* 0x008fc600078008ff */
[----:B------:R1:W-:Y:S01]  /*104a0*/  STL [R1+0x5f4], R7 ;  /* 0x0005f40701007387 */ /* 0x0003e20000100800 */
[----:B------:R-:W-:-:S03]  /*104b0*/  IMAD R205, R205, UR10, RZ ;  /* 0x0000000acdcd7c24 */ /* 0x000fc6000f8e02ff */
[----:B------:R3:W-:Y:S01]  /*104c0*/  STL [R1+0x630], R6 ;  /* 0x0006300601007387 */ /* 0x0007e20000100800 */
[----:B0-----:R-:W-:Y:S01]  /*104d0*/  LEA.HI.X.SX32 R8, R189, R0, 0x1, P4 ;  /* 0x00000000bd087211 */ /* 0x001fe200020f0eff */
[----:B------:R-:W-:Y:S01]  /*104e0*/  IMAD R207, R207, UR10, RZ ;  /* 0x0000000acfcf7c24 */ /* 0x000fe2000f8e02ff */
        /* <DEDUP_REMOVED lines=753> */
[----:B------:R1:W-:Y:S04]  /*13400*/  STL [R1+0xee8], R7 ;  /* 0x000ee80701007387 */ /* 0x0003e80000100800 */
[----:B------:R3:W-:Y:S01]  /*13410*/  STL [R1+0xecc], R6 ;  /* 0x000ecc0601007387 */ /* 0x0007e20000100800 */
[----:B0-----:R-:W-:Y:S02]  /*13420*/  LEA R8, P2, R162, R5, 0x1 ;  /* 0x00000005a2087211 */ /* 0x001fe400078408ff */
[----:B-1----:R-:W-:-:S03]  /*13430*/  LEA.HI.X.SX32 R7, R154, R0, 0x1, P1 ;  /* 0x000000009a077211 */ /* 0x002fc600008f0eff */
[----:B------:R-:W-:Y:S01]  /*13440*/  STL [R1+0xeec], R8 ;  /* 0x000eec0801007387 */ /* 0x000fe20000100800 */
[----:B---3--:R-:W-:Y:S02]  /*13450*/  LEA R6, P1, R166, R5, 0x1 ;  /* 0x00000005a6067211 */ /* 0x008fe400078208ff */
[-C--:B------:R-:W-:Y:S01]  /*13460*/  LEA.HI.X.SX32 R5, R158, R0.reuse, 0x1, P0 ;  /* 0x000000009e057211 */ /* 0x080fe200000f0eff */
[----:B------:R-:W-:Y:S04]  /*13470*/  STL [R1+0xed4], R7 ;  /* 0x000ed40701007387 */ /* 0x000fe80000100800 */
[----:B------:R0:W-:Y:S04]  /*13480*/  STL [R1+0xae8], R6 ;  /* 0x000ae80601007387 */ /* 0x0001e80000100800 */
[----:B------:R1:W-:Y:S01]  /*13490*/  STL [R1+0xad4], R5 ;  /* 0x000ad40501007387 */ /* 0x0003e20000100800 */
[----:B0-----:R-:W-:-:S02]  /*134a0*/  LEA.HI.X.SX32 R6, R182, R0, 0x1, P4 ;  /* 0x00000000b6067211 */ /* 0x001fc400020f0eff */
[----:B-1----:R-:W-:-:S03]  /*134b0*/  LEA.HI.X.SX32 R5, R198, R0, 0x1, P6 ;  /* 0x00000000c6057211 */ /* 0x002fc600030f0eff */
[----:B------:R0:W-:Y:S01]  /*134c0*/  STL [R1+0xad8], R6 ;  /* 0x000ad80601007387 */ /* 0x0001e20000100800 */
[----:B------:R-:W-:-:S03]  /*134d0*/  LEA.HI.X.SX32 R7, R246, R0, 0x1, P5 ;  /* 0x00000000f6077211 */ /* 0x000fc600028f0eff */
[----:B------:R1:W-:Y:S01]  /*134e0*/  STL [R1+0xadc], R5 ;  /* 0x000adc0501007387 */ /* 0x0003e20000100800 */
[C---:B--2---:R-:W-:Y:S02]  /*134f0*/  LEA R16, P0, R3.reuse, UR8, 0x1 ;  /* 0x0000000803107c11 */ /* 0x044fe4000f8008ff */
[-C--:B0-----:R-:W-:Y:S01]  /*13500*/  LEA.HI.X.SX32 R6, R214, R0.reuse, 0x1, P3 ;  /* 0x00000000d6067211 */ /* 0x081fe200018f0eff */
[----:B------:R-:W-:Y:S01]  /*13510*/  STL [R1+0xaec], R7 ;  /* 0x000aec0701007387 */ /* 0x000fe20000100800 */
[-C--:B-1----:R-:W-:Y:S02]  /*13520*/  LEA.HI.X.SX32 R5, R162, R0.reuse, 0x1, P2 ;  /* 0x00000000a2057211 */ /* 0x082fe400010f0eff */
[----:B------:R-:W-:Y:S01]  /*13530*/  LEA.HI.X.SX32 R0, R166, R0, 0x1, P1 ;  /* 0x00000000a6007211 */ /* 0x000fe200008f0eff */
[----:B------:R-:W-:Y:S01]  /*13540*/  STL [R1+0xae0], R6 ;  /* 0x000ae00601007387 */ /* 0x000fe20000100800 */
[----:B------:R-:W-:-:S03]  /*13550*/  LEA.HI.X.SX32 R15, R3, UR9, 0x1, P0 ;  /* 0x00000009030f7c11 */ /* 0x000fc600080f0eff */
[----:B------:R0:W-:Y:S04]  /*13560*/  STL [R1+0xae4], R5 ;  /* 0x000ae40501007387 */ /* 0x0001e80000100800 */
[----:B------:R1:W-:Y:S04]  /*13570*/  STL [R1+0x6d8], R0 ;  /* 0x0006d80001007387 */ /* 0x0003e80000100800 */
[----:B------:R-:W2:Y:S01]  /*13580*/  LDL.LU R3, [R1+0xf50] ;  /* 0x000f500001037983 */ /* 0x000ea20000300800 */
[----:B0-----:R-:W0:Y:S03]  /*13590*/  LDC R5, c[0x0][0x238] ;  /* 0x00008e00ff057b82 */ /* 0x001e260000000800 */
[----:B------:R-:W-:Y:S04]  /*135a0*/  STL [R1+0x2f4], RZ ;  /* 0x0002f4ff01007387 */ /* 0x000fe80000100800 */
[----:B------:R-:W-:Y:S04]  /*135b0*/  STL [R1], RZ ;  /* 0x000000ff01007387 */ /* 0x000fe80000100800 */
[----:B------:R-:W-:Y:S04]  /*135c0*/  STL [R1+0x4], RZ ;  /* 0x000004ff01007387 */ /* 0x000fe80000100800 */
        /* <DEDUP_REMOVED lines=125> */
[----:B------:R-:W-:Y:S01]  /*13da0*/  STL [R1+0x1fc], RZ ;  /* 0x0001fcff01007387 */ /* 0x000fe20000100800 */
[----:B------:R-:W-:Y:S01]  /*13db0*/  UIADD3 UR5, UR4, 0x10000, URZ ;  /* 0x0001000004057890 */ /* 0x000fe2000fffe03f */
        /* <DEDUP_REMOVED lines=40> */
[----:B------:R-:W-:Y:S01]  /*14040*/  CS2R R104, SRZ ;  /* 0x0000000000687805 */ /* 0x000fe2000001ff00 */
[----:B------:R-:W-:Y:S01]  /*14050*/  USHF.R.U32.HI UR38, URZ, 0x4, UR4 ;  /* 0x000000043f267899 */ /* 0x000fe20008011604 */
[----:B------:R-:W-:Y:S01]  /*14060*/  UMOV UR8, URZ ;  /* 0x0000003f00087c82 */ /* 0x000fe20008000000 */
[----:B------:R-:W-:Y:S01]  /*14070*/  UMOV UR9, URZ ;  /* 0x0000003f00097c82 */ /* 0x000fe20008000000 */
[----:B------:R-:W-:-:S02]  /*14080*/  USHF.L.U32 UR60, UR60, 0x7, URZ ;  /* 0x000000073c3c7899 */ /* 0x000fc4000800063f */
[----:B------:R-:W-:Y:S01]  /*14090*/  USHF.R.U32.HI UR5, URZ, 0x4, UR5 ;  /* 0x000000043f057899 */ /* 0x000fe20008011605 */
[----:B-1----:R-:W1:Y:S01]  /*140a0*/  LDC R0, c[0x0][0x230] ;  /* 0x00008c00ff007b82 */ /* 0x002e620000000800 */
[C---:B0-----:R-:W-:Y:S01]  /*140b0*/  IMAD R151, R5.reuse, 0xfe, RZ ;  /* 0x000000fe05977824 */ /* 0x041fe200078e02ff */
[----:B------:R-:W-:Y:S01]  /*140c0*/  USGXT.U32 UR38, UR38, 0xe ;  /* 0x0000000e2626789a */ /* 0x000fe20008000000 */
[C---:B------:R-:W-:Y:S01]  /*140d0*/  IMAD R152, R5.reuse, 0xfa, RZ ;  /* 0x000000fa05987824 */ /* 0x040fe200078e02ff */
[----:B------:R-:W-:Y:S01]  /*140e0*/  USGXT.U32 UR36, UR5, 0xe ;  /* 0x0000000e0524789a */ /* 0x000fe20008000000 */
[C---:B------:R-:W-:Y:S01]  /*140f0*/  IMAD R153, R5.reuse, 0xf6, RZ ;  /* 0x000000f605997824 */ /* 0x040fe200078e02ff */
[----:B------:R-:W-:Y:S01]  /*14100*/  UIADD3 UR13, UP0, UR38, 0x2, URZ ;  /* 0x00000002260d7890 */ /* 0x000fe2000ff1e03f */
[C---:B------:R-:W-:Y:S01]  /*14110*/  IMAD R154, R5.reuse, 0xf2, RZ ;  /* 0x000000f2059a7824 */ /* 0x040fe200078e02ff */
[----:B------:R-:W-:Y:S01]  /*14120*/  USHF.R.S32.HI UR10, URZ, 0x1f, UR60 ;  /* 0x0000001f3f0a7899 */ /* 0x000fe2000801143c */
[C---:B------:R-:W-:Y:S01]  /*14130*/  IMAD R155, R5.reuse, 0xee, RZ ;  /* 0x000000ee059b7824 */ /* 0x040fe200078e02ff */
[----:B------:R-:W-:Y:S01]  /*14140*/  UIADD3.X UR11, UR9, 0x40000040, URZ, UP0, !UPT ;  /* 0x40000040090b7890 */ /* 0x000fe200087fe43f */
[C---:B------:R-:W-:Y:S01]  /*14150*/  IMAD R156, R5.reuse, 0xea, RZ ;  /* 0x000000ea059c7824 */ /* 0x040fe200078e02ff */
[----:B------:R-:W-:Y:S01]  /*14160*/  UIADD3 UR12, UP0, UR36, 0x80, URZ ;  /* 0x00000080240c7890 */ /* 0x000fe2000ff1e03f */
[C---:B------:R-:W-:Y:S01]  /*14170*/  IMAD R157, R5.reuse, 0xe6, RZ ;  /* 0x000000e6059d7824 */ /* 0x040fe200078e02ff */
[----:B------:R-:W-:Y:S01]  /*14180*/  USHF.L.U32 UR5, UR60, 0x1, URZ ;  /* 0x000000013c057899 */ /* 0x000fe2000800063f */
[C---:B------:R-:W-:Y:S01]  /*14190*/  IMAD R158, R5.reuse, 0x7f, RZ ;  /* 0x0000007f059e7824 */ /* 0x040fe200078e02ff */
[----:B------:R-:W-:Y:S01]  /*141a0*/  UIADD3.X UR9, UR8, 0x40000040, URZ, UP0, !UPT ;  /* 0x4000004008097890 */ /* 0x000fe200087fe43f */
[C---:B------:R-:W-:Y:S01]  /*141b0*/  IMAD R159, R5.reuse, 0xe2, RZ ;  /* 0x000000e2059f7824 */ /* 0x040fe200078e02ff */
[----:B------:R-:W-:Y:S01]  /*141c0*/  USHF.L.U64.HI UR60, UR60, 0x1, UR10 ;  /* 0x000000013c3c7899 */ /* 0x000fe2000801020a */
[C---:B------:R-:W-:Y:S01]  /*141d0*/  IMAD R160, R5.reuse, 0x7d, RZ ;  /* 0x0000007d05a07824 */ /* 0x040fe200078e02ff */
[----:B------:R-:W-:Y:S01]  /*141e0*/  UMOV UR8, UR12 ;  /* 0x0000000c00087c82 */ /* 0x000fe20008000000 */
[C---:B------:R-:W-:Y:S01]  /*141f0*/  IMAD R161, R5.reuse, 0xde, RZ ;  /* 0x000000de05a17824 */ /* 0x040fe200078e02ff */
[----:B------:R-:W-:Y:S01]  /*14200*/  UMOV UR10, UR13 ;  /* 0x0000000d000a7c82 */ /* 0x000fe20008000000 */
[C---:B------:R-:W-:Y:S01]  /*14210*/  IMAD R162, R5.reuse, 0x7b, RZ ;  /* 0x0000007b05a27824 */ /* 0x040fe200078e02ff */
[----:B------:R-:W-:Y:S01]  /*14220*/  UIADD3.64 UR42, UR8, 0x380, URZ ;  /* 0x00000380082a7897 */ /* 0x000fe2000fffe03f */
[----:B-1----:R-:W-:Y:S01]  /*14230*/  VIADD R0, R0, 0x7f ;  /* 0x0000007f00007836 */ /* 0x002fe20000000000 */
[----:B------:R-:W-:Y:S01]  /*14240*/  UIADD3.64 UR40, UR8, 0x400, URZ ;  /* 0x0000040008287897 */ /* 0x000fe2000fffe03f */
[C---:B------:R-:W-:Y:S01]  /*14250*/  IMAD R163, R5.reuse, 0xda, RZ ;  /* 0x000000da05a37824 */ /* 0x040fe200078e02ff */
[----:B------:R-:W-:Y:S01]  /*14260*/  UIADD3.64 UR14, UR10, 0x2, URZ ;  /* 0x000000020a0e7897 */ /* 0x000fe2000fffe03f */
[C---:B------:R-:W-:Y:S01]  /*14270*/  IMAD R164, R5.reuse, 0x79, RZ ;  /* 0x0000007905a47824 */ /* 0x040fe200078e02ff */
[----:B------:R-:W-:Y:S01]  /*14280*/  SHF.R.S32.HI R7, RZ, 0x1f, R0 ;  /* 0x0000001fff077819 */ /* 0x000fe20000011400 */
[C---:B------:R-:W-:Y:S01]  /*14290*/  IMAD R165, R5.reuse, 0xd6, RZ ;  /* 0x000000d605a57824 */ /* 0x040fe200078e02ff */
[----:B------:R-:W-:Y:S01]  /*142a0*/  UIADD3.64 UR18, UR10, 0x4, URZ ;  /* 0x000000040a127897 */ /* 0x000fe2000fffe03f */
[----:B------:R-:W-:Y:S01]  /*142b0*/  IMAD R166, R5, 0x77, RZ ;  /* 0x0000007705a67824 */ /* 0x000fe200078e02ff */
[----:B------:R-:W-:Y:S01]  /*142c0*/  LEA.HI R7, R7, R0, RZ, 0x7 ;  /* 0x0000000007077211 */ /* 0x000fe200078f38ff */
[C---:B------:R-:W-:Y:S01]  /*142d0*/  IMAD R167, R5.reuse, 0xd2, RZ ;  /* 0x000000d205a77824 */ /* 0x040fe200078e02ff */
[----:B------:R-:W-:Y:S01]  /*142e0*/  UIADD3.64 UR22, UR10, 0x7fe, URZ ;  /* 0x000007fe0a167897 */ /* 0x000fe2000fffe03f */
[C---:B------:R-:W-:Y:S01]  /*142f0*/  IMAD R168, R5.reuse, 0x75, RZ ;  /* 0x0000007505a87824 */ /* 0x040fe200078e02ff */
[----:B------:R-:W-:Y:S01]  /*14300*/  SHF.R.S32.HI R6, RZ, 0x7, R7 ;  /* 0x00000007ff067819 */ /* 0x000fe20000011407 */
[----:B------:R-:W-:Y:S01]  /*14310*/  IMAD R169, R5, 0xce, RZ ;  /* 0x000000ce05a97824 */ /* 0x000fe200078e02ff */
[-C--:B------:R-:W-:Y:S01]  /*14320*/  IADD3 R6, P2, R151, R16.reuse, RZ ;  /* 0x0000001097067210 */ /* 0x080fe20007f5e0ff */
[C---:B------:R-:W-:Y:S01]  /*14330*/  IMAD R170, R5.reuse, 0x73, RZ ;  /* 0x0000007305aa7824 */ /* 0x040fe200078e02ff */
[-C--:B------:R-:W-:Y:S01]  /*14340*/  IADD3 R7, P4, R152, R16.reuse, RZ ;  /* 0x0000001098077210 */ /* 0x080fe20007f9e0ff */
[----:B------:R-:W-:Y:S01]  /*14350*/  IMAD R171, R5, 0xca, RZ ;  /* 0x000000ca05ab7824 */ /* 0x000fe200078e02ff */
[-C--:B------:R-:W-:Y:S01]  /*14360*/  IADD3 R151, P5, R153, R16.reuse, RZ ;  /* 0x0000001099977210 */ /* 0x080fe20007fbe0ff */
[----:B------:R0:W-:Y:S01]  /*14370*/  STL [R1+0x6e0], R6 ;  /* 0x0006e00601007387 */ /* 0x0001e20000100800 */
[C---:B------:R-:W-:Y:S01]  /*14380*/  IMAD R172, R5.reuse, 0x71, RZ ;  /* 0x0000007105ac7824 */ /* 0x040fe200078e02ff */
[----:B------:R-:W-:Y:S01]  /*14390*/  UIADD3.64 UR26, UR10, 0x800, URZ ;  /* 0x000008000a1a7897 */ /* 0x000fe2000fffe03f */
[C---:B------:R-:W-:Y:S01]  /*143a0*/  IMAD R173, R5.reuse, 0xc6, RZ ;  /* 0x000000c605ad7824 */ /* 0x040fe200078e02ff */
[----:B------:R1:W-:Y:S01]  /*143b0*/  STL [R1+0x6f0], R7 ;  /* 0x0006f00701007387 */ /* 0x0003e20000100800 */
[C---:B------:R-:W-:Y:S01]  /*143c0*/  IMAD R174, R5.reuse, 0x6f, RZ ;  /* 0x0000006f05ae7824 */ /* 0x040fe200078e02ff */
[----:B------:R-:W-:Y:S01]  /*143d0*/  UIADD3.64 UR30, UR10, 0x802, URZ ;  /* 0x000008020a1e7897 */ /* 0x000fe2000fffe03f */
[C---:B------:R-:W-:Y:S01]  /*143e0*/  IMAD R175, R5.reuse, 0xc2, RZ ;  /* 0x000000c205af7824 */ /* 0x040fe200078e02ff */
[----:B------:R3:W-:Y:S01]  /*143f0*/  STL [R1+0x700], R151 ;  /* 0x0007009701007387 */ /* 0x0007e20000100800 */
[C---:B------:R-:W-:Y:S01]  /*14400*/  IMAD R176, R5.reuse, 0x6d, RZ ;  /* 0x0000006d05b07824 */ /* 0x040fe200078e02ff */
[-C--:B0-----:R-:W-:Y:S01]  /*14410*/  IADD3 R6, P6, R154, R16.reuse, RZ ;  /* 0x000000109a067210 */ /* 0x081fe20007fde0ff */
[C---:B------:R-:W-:Y:S01]  /*14420*/  IMAD R177, R5.reuse, 0xbe, RZ ;  /* 0x000000be05b17824 */ /* 0x040fe200078e02ff */
[----:B------:R-:W-:Y:S01]  /*14430*/  UIADD3.64 UR34, UR10, 0x804, URZ ;  /* 0x000008040a227897 */ /* 0x000fe2000fffe03f */
[----:B------:R-:W-:Y:S01]  /*14440*/  IMAD R178, R5, 0x6b, RZ ;  /* 0x0000006b05b27824 */ /* 0x000fe200078e02ff */
[-C--:B-1----:R-:W-:Y:S01]  /*14450*/  IADD3 R7, P0, R155, R16.reuse, RZ ;  /* 0x000000109b077210 */ /* 0x082fe20007f1e0ff */
[----:B------:R0:W-:Y:S01]  /*14460*/  STL [R1+0x710], R6 ;  /* 0x0007100601007387 */ /* 0x0001e20000100800 */
[C---:B------:R-:W-:Y:S01]  /*14470*/  IMAD R179, R5.reuse, 0xba, RZ ;  /* 0x000000ba05b37824 */ /* 0x040fe200078e02ff */
[----:B------:R-:W-:Y:S01]  /*14480*/  UIADD3.64 UR12, UR8, 0x80, URZ ;  /* 0x00000080080c7897 */ /* 0x000fe2000fffe03f */
[-C--:B---3--:R-:W-:Y:S01]  /*14490*/  IADD3 R151, P3, R156, R16.reuse, RZ ;  /* 0x000000109c977210 */ /* 0x088fe20007f7e0ff */
[----:B------:R1:W-:Y:S01]  /*144a0*/  STL [R1+0x720], R7 ;  /* 0x0007200701007387 */ /* 0x0003e20000100800 */
[C---:B------:R-:W-:Y:S01]  /*144b0*/  IMAD R180, R5.reuse, 0x69, RZ ;  /* 0x0000006905b47824 */ /* 0x040fe200078e02ff */
[----:B------:R-:W-:Y:S01]  /*144c0*/  UIADD3.64 UR16, UR8, 0x100, URZ ;  /* 0x0000010008107897 */ /* 0x000fe2000fffe03f */
[C---:B------:R-:W-:Y:S01]  /*144d0*/  IMAD R181, R5.reuse, 0xb6, RZ ;  /* 0x000000b605b57824 */ /* 0x040fe200078e02ff */
[----:B------:R3:W-:Y:S01]  /*144e0*/  STL [R1+0x730], R151 ;  /* 0x0007309701007387 */ /* 0x0007e20000100800 */
[----:B------:R-:W-:Y:S01]  /*144f0*/  IMAD R182, R5, 0x67, RZ ;  /* 0x0000006705b67824 */ /* 0x000fe200078e02ff */
[-C--:B0-----:R-:W-:Y:S01]  /*14500*/  IADD3 R6, P1, R157, R16.reuse, RZ ;  /* 0x000000109d067210 */ /* 0x081fe20007f3e0ff */
[C---:B------:R-:W-:Y:S01]  /*14510*/  IMAD R183, R5.reuse, 0xb2, RZ ;  /* 0x000000b205b77824 */ /* 0x040fe200078e02ff */
[----:B------:R-:W-:Y:S01]  /*14520*/  UIADD3.64 UR20, UR8, 0x180, URZ ;  /* 0x0000018008147897 */ /* 0x000fe2000fffe03f */
[C---:B------:R-:W-:Y:S01]  /*14530*/  IMAD R184, R5.reuse, 0x65, RZ ;  /* 0x0000006505b87824 */ /* 0x040fe200078e02ff */
[-C--:B-1----:R-:W-:Y:S01]  /*14540*/  LEA.HI.X.SX32 R7, R158, R15.reuse, 0x1, P2 ;  /* 0x0000000f9e077211 */ /* 0x082fe200010f0eff */
[----:B------:R0:W-:Y:S01]  /*14550*/  STL [R1+0x740], R6 ;  /* 0x0007400601007387 */ /* 0x0001e20000100800 */
[----:B------:R-:W-:Y:S01]  /*14560*/  IMAD R185, R5, 0xae, RZ ;  /* 0x000000ae05b97824 */ /* 0x000fe200078e02ff */
[----:B------:R-:W-:Y:S01]  /*14570*/  UIADD3.64 UR24, UR8, 0x200, URZ ;  /* 0x0000020008187897 */ /* 0x000fe2000fffe03f */
[-C--:B---3--:R-:W-:Y:S01]  /*14580*/  IADD3 R151, P2, R159, R16.reuse, RZ ;  /* 0x000000109f977210 */ /* 0x088fe20007f5e0ff */
[----:B------:R1:W-:Y:S01]  /*14590*/  STL [R1+0x6dc], R7 ;  /* 0x0006dc0701007387 */ /* 0x0003e20000100800 */
[C---:B------:R-:W-:Y:S01]  /*145a0*/  IMAD R186, R5.reuse, 0x63, RZ ;  /* 0x0000006305ba7824 */ /* 0x040fe200078e02ff */
[----:B------:R-:W-:Y:S01]  /*145b0*/  UIADD3.64 UR28, UR8, 0x280, URZ ;  /* 0x00000280081c7897 */ /* 0x000fe2000fffe03f */
[C---:B------:R-:W-:Y:S01]  /*145c0*/  IMAD R187, R5.reuse, 0xaa, RZ ;  /* 0x000000aa05bb7824 */ /* 0x040fe200078e02ff */
[----:B------:R3:W-:Y:S01]  /*145d0*/  STL [R1+0x750], R151 ;  /* 0x0007509701007387 */ /* 0x0007e20000100800 */
[C---:B------:R-:W-:Y:S01]  /*145e0*/  IMAD R188, R5.reuse, 0x61, RZ ;  /* 0x0000006105bc7824 */ /* 0x040fe200078e02ff */
[-C--:B0-----:R-:W-:Y:S01]  /*145f0*/  LEA.HI.X.SX32 R6, R160, R15.reuse, 0x1, P4 ;  /* 0x0000000fa0067211 */ /* 0x081fe200020f0eff */
[C---:B------:R-:W-:Y:S01]  /*14600*/  IMAD R189, R5.reuse, 0xa6, RZ ;  /* 0x000000a605bd7824 */ /* 0x040fe200078e02ff */
[----:B------:R-:W-:Y:S01]  /*14610*/  UIADD3.64 UR32, UR8, 0x300, URZ ;  /* 0x0000030008207897 */ /* 0x000fe2000fffe03f */
[----:B------:R-:W-:Y:S01]  /*14620*/  IMAD R190, R5, 0x5f, RZ ;  /* 0x0000005f05be7824 */ /* 0x000fe200078e02ff */
[-C--:B-1----:R-:W-:Y:S01]  /*14630*/  IADD3 R7, P4, R161, R16.reuse, RZ ;  /* 0x00000010a1077210 */ /* 0x082fe20007f9e0ff */
[----:B------:R0:W-:Y:S01]  /*14640*/  STL [R1+0x6ec], R6 ;  /* 0x0006ec0601007387 */ /* 0x0001e20000100800 */
[C---:B------:R-:W-:Y:S01]  /*14650*/  IMAD R191, R5.reuse, 0xa2, RZ ;  /* 0x000000a205bf7824 */ /* 0x040fe200078e02ff */
[----:B------:R-:W-:Y:S01]  /*14660*/  UIADD3.64 UR42, UR8, 0x480, URZ ;  /* 0x00000480082a7897 */ /* 0x000fe2000fffe03f */
[-C--:B---3--:R-:W-:Y:S01]  /*14670*/  LEA.HI.X.SX32 R151, R162, R15.reuse, 0x1, P5 ;  /* 0x0000000fa2977211 */ /* 0x088fe200028f0eff */
        /* <DEDUP_REMOVED lines=25> */
[----:B-1----:R-:W-:Y:S01]  /*14810*/  IADD3 R7, P0, R167, R16, RZ ;  /* 0x00000010a7077210 */ /* 0x002fe20007f1e0ff */
[----:B------:R0:W-:Y:S01]  /*14820*/  STL [R1+0x71c], R6 ;  /* 0x00071c0601007387 */ /* 0x0001e20000100800 */
[C---:B------:R-:W-:Y:S01]  /*14830*/  IMAD R203, R5.reuse, 0x8a, RZ ;  /* 0x0000008a05cb7824 */ /* 0x040fe200078e02ff */
[----:B------:R-:W-:Y:S01]  /*14840*/  UMOV UR39, 0x40000040 ;  /* 0x4000004000277882 */ /* 0x000fe20000000000 */
[----:B---3--:R-:W-:Y:S01]  /*14850*/  LEA.HI.X.SX32 R151, R168, R15, 0x1, P3 ;  /* 0x0000000fa8977211 */ /* 0x008fe200018f0eff */
[----:B------:R1:W-:Y:S01]  /*14860*/  STL [R1+0x790], R7 ;  /* 0x0007900701007387 */ /* 0x0003e20000100800 */
[----:B------:R-:W-:-:S02]  /*14870*/  IMAD R204, R5, 0x51, RZ ;  /* 0x0000005105cc7824 */ /* 0x000fc400078e02ff */
[C---:B------:R-:W-:Y:S01]  /*14880*/  IMAD R205, R5.reuse, 0x86, RZ ;  /* 0x0000008605cd7824 */ /* 0x040fe200078e02ff */
[----:B------:R3:W-:Y:S01]  /*14890*/  STL [R1+0x72c], R151 ;  /* 0x00072c9701007387 */ /* 0x0007e20000100800 */
[----:B------:R-:W-:Y:S01]  /*148a0*/  IMAD R206, R5, 0x4f, RZ ;  /* 0x0000004f05ce7824 */ /* 0x000fe200078e02ff */
[-C--:B0-----:R-:W-:Y:S01]  /*148b0*/  IADD3 R6, P3, R169, R16.reuse, RZ ;  /* 0x00000010a9067210 */ /* 0x081fe20007f7e0ff */
[C---:B------:R-:W-:Y:S02]  /*148c0*/  IMAD R207, R5.reuse, 0x82, RZ ;  /* 0x0000008205cf7824 */ /* 0x040fe400078e02ff */
[C---:B------:R-:W-:Y:S01]  /*148d0*/  IMAD R208, R5.reuse, 0x4d, RZ ;  /* 0x0000004d05d07824 */ /* 0x040fe200078e02ff */
[----:B-1----:R-:W-:Y:S01]  /*148e0*/  LEA.HI.X.SX32 R7, R170, R15, 0x1, P1 ;  /* 0x0000000faa077211 */ /* 0x002fe200008f0eff */
[----:B------:R0:W-:Y:S01]  /*148f0*/  STL [R1+0x7a0], R6 ;  /* 0x0007a00601007387 */ /* 0x0001e20000100800 */
[----:B------:R-:W-:Y:S01]  /*14900*/  IMAD R209, R5, 0xfc, RZ ;  /* 0x000000fc05d17824 */ /* 0x000fe200078e02ff */
[----:B---3--:R-:W-:-:S02]  /*14910*/  IADD3 R151, P1, R171, R16, RZ ;  /* 0x00000010ab977210 */ /* 0x008fc40007f3e0ff */
[----:B------:R1:W-:Y:S01]  /*14920*/  STL [R1+0x73c], R7 ;  /* 0x00073c0701007387 */ /* 0x0003e20000100800 */
[C---:B------:R-:W-:Y:S02]  /*14930*/  IMAD R210, R5.reuse, 0x4b, RZ ;  /* 0x0000004b05d27824 */ /* 0x040fe400078e02ff */
[C---:B------:R-:W-:Y:S01]  /*14940*/  IMAD R211, R5.reuse, 0xf4, RZ ;  /* 0x000000f405d37824 */ /* 0x040fe200078e02ff */
[----:B------:R3:W-:Y:S01]  /*14950*/  STL [R1+0x7b0], R151 ;  /* 0x0007b09701007387 */ /* 0x0007e20000100800 */
[C---:B------:R-:W-:Y:S01]  /*14960*/  IMAD R212, R5.reuse, 0x49, RZ ;  /* 0x0000004905d47824 */ /* 0x040fe200078e02ff */
[-C--:B0-----:R-:W-:Y:S01]  /*14970*/  LEA.HI.X.SX32 R6, R172, R15.reuse, 0x1, P2 ;  /* 0x0000000fac067211 */ /* 0x081fe200010f0eff */
[C---:B------:R-:W-:Y:S02]  /*14980*/  IMAD R213, R5.reuse, 0xec, RZ ;  /* 0x000000ec05d57824 */ /* 0x040fe400078e02ff */
[----:B------:R-:W-:Y:S01]  /*14990*/  IMAD R214, R5, 0x47, RZ ;  /* 0x0000004705d67824 */ /* 0x000fe200078e02ff */
[----:B-1----:R-:W-:Y:S01]  /*149a0*/  IADD3 R7, P2, R173, R16, RZ ;  /* 0x00000010ad077210 */ /* 0x002fe20007f5e0ff */
[----:B------:R0:W-:Y:S01]  /*149b0*/  STL [R1+0x74c], R6 ;  /* 0x00074c0601007387 */ /* 0x0001e20000100800 */
[----:B------:R-:W-:Y:S01]  /*149c0*/  IMAD R215, R5, 0xe4, RZ ;  /* 0x000000e405d77824 */ /* 0x000fe200078e02ff */
[----:B---3--:R-:W-:-:S02]  /*149d0*/  LEA.HI.X.SX32 R151, R174, R15, 0x1, P4 ;  /* 0x0000000fae977211 */ /* 0x008fc400020f0eff */
[----:B------:R1:W-:Y:S01]  /*149e0*/  STL [R1+0x7c0], R7 ;  /* 0x0007c00701007387 */ /* 0x0003e20000100800 */
[C---:B------:R-:W-:Y:S02]  /*149f0*/  IMAD R216, R5.reuse, 0x45, RZ ;  /* 0x0000004505d87824 */ /* 0x040fe400078e02ff */
        /* <DEDUP_REMOVED lines=179> */
[-C--:B------:R-:W-:Y:S01]  /*15530*/  LEA.HI.X.SX32 R9, R9, R15.reuse, 0x1, P0 ;  /* 0x0000000f09097211 */ /* 0x080fe200000f0eff */
[C---:B------:R-:W-:Y:S02]  /*15540*/  IMAD R146, R5.reuse, 0x30, RZ ;  /* 0x0000003005927824 */ /* 0x040fe400078e02ff */
[----:B------:R3:W-:Y:S01]  /*15550*/  STL [R1+0x8e0], R151 ;  /* 0x0008e09701007387 */ /* 0x0007e20000100800 */
[----:B------:R-:W-:Y:S01]  /*15560*/  IMAD R147, R5, 0x18, RZ ;  /* 0x0000001805937824 */ /* 0x000fe200078e02ff */
[----:B0-----:R-:W-:Y:S01]  /*15570*/  LEA.HI.X.SX32 R6, R219, R15, 0x1, P6 ;  /* 0x0000000fdb067211 */ /* 0x001fe200030f0eff */
[C---:B------:R-:W-:Y:S02]  /*15580*/  IMAD R148, R5.reuse, 0xc, RZ ;  /* 0x0000000c05947824 */ /* 0x040fe400078e02ff */
[C---:B------:R-:W-:Y:S01]  /*15590*/  IMAD R149, R5.reuse, 0x6, RZ ;  /* 0x0000000605957824 */ /* 0x040fe200078e02ff */
[----:B-1----:R-:W-:Y:S01]  /*155a0*/  IADD3 R7, P6, R220, R16, RZ ;  /* 0x00000010dc077210 */ /* 0x002fe20007fde0ff */
[----:B------:R0:W-:Y:S01]  /*155b0*/  STL [R1+0x8cc], R6 ;  /* 0x0008cc0601007387 */ /* 0x0001e20000100800 */
[----:B------:R-:W-:-:S02]  /*155c0*/  IMAD.SHL.U32 R150, R5, 0x2, RZ ;  /* 0x0000000205967824 */ /* 0x000fc400078e00ff */
[C---:B------:R-:W-:Y:S01]  /*155d0*/  IMAD.SHL.U32 R152, R5.reuse, 0x20, RZ ;  /* 0x0000002005987824 */ /* 0x040fe200078e00ff */
[----:B------:R1:W-:Y:S01]  /*155e0*/  STL [R1+0x788], R7 ;  /* 0x0007880701007387 */ /* 0x0003e20000100800 */
[C---:B---3--:R-:W-:Y:S02]  /*155f0*/  IMAD.SHL.U32 R151, R5.reuse, 0x10, RZ ;  /* 0x0000001005977824 */ /* 0x048fe400078e00ff */
[----:B------:R-:W-:Y:S01]  /*15600*/  IMAD.SHL.U32 R8, R5, 0x80, RZ ;  /* 0x0000008005087824 */ /* 0x000fe200078e00ff */
[----:B------:R3:W-:Y:S01]  /*15610*/  STL [R1+0x6e4], R9 ;  /* 0x0006e40901007387 */ /* 0x0007e20000100800 */
[----:B0-----:R-:W-:-:S03]  /*15620*/  IADD3 R6, P0, R10, R16, RZ ;  /* 0x000000100a067210 */ /* 0x001fc60007f1e0ff */
[----:B------:R-:W-:Y:S02]  /*15630*/  SHF.R.S32.HI R0, RZ, 0x1f, R8 ;  /* 0x0000001fff007819 */ /* 0x000fe40000011408 */
[-C--:B-1----:R-:W-:Y:S01]  /*15640*/  LEA.HI.X.SX32 R7, R221, R15.reuse, 0x1, P5 ;  /* 0x0000000fdd077211 */ /* 0x082fe200028f0eff */
[----:B------:R0:W-:Y:S01]  /*15650*/  STL [R1+0x8f0], R6 ;  /* 0x0008f00601007387 */ /* 0x0001e20000100800 */
[C---:B------:R-:W-:Y:S01]  /*15660*/  SHF.L.U64.HI R0, R8.reuse, 0x1, R0 ;  /* 0x0000000108007819 */ /* 0x040fe20000010200 */
[----:B------:R-:W-:Y:S01]  /*15670*/  IMAD.SHL.U32 R8, R8, 0x2, RZ ;  /* 0x0000000208087824 */ /* 0x000fe200078e00ff */
[----:B---3--:R-:W-:Y:S01]  /*15680*/  IADD3 R9, P5, R222, R16, RZ ;  /* 0x00000010de097210 */ /* 0x008fe20007fbe0ff */
[----:B------:R1:W-:Y:S04]  /*15690*/  STL [R1+0x8dc], R7 ;  /* 0x0008dc0701007387 */ /* 0x0003e80000100800 */
[----:B------:R3:W-:Y:S01]  /*156a0*/  STL [R1+0x7a8], R9 ;  /* 0x0007a80901007387 */ /* 0x0007e20000100800 */
[----:B0-----:R-:W-:-:S02]  /*156b0*/  LEA.HI.X.SX32 R6, R10, R15, 0x1, P3 ;  /* 0x0000000f0a067211 */ /* 0x001fc400018f0eff */
[----:B-1----:R-:W-:-:S03]  /*156c0*/  IADD3 R7, P3, R11, R16, RZ ;  /* 0x000000100b077210 */ /* 0x002fc60007f7e0ff */
[----:B------:R0:W-:Y:S01]  /*156d0*/  STL [R1+0x704], R6 ;  /* 0x0007040601007387 */ /* 0x0001e20000100800 */
[----:B---3--:R-:W-:-:S03]  /*156e0*/  LEA.HI.X.SX32 R9, R223, R15, 0x1, P0 ;  /* 0x0000000fdf097211 */ /* 0x008fc600000f0eff */
[----:B------:R1:W-:Y:S04]  /*156f0*/  STL [R1+0x900], R7 ;  /* 0x0009000701007387 */ /* 0x0003e80000100800 */
[----:B------:R3:W-:Y:S01]  /*15700*/  STL [R1+0x8ec], R9 ;  /* 0x0008ec0901007387 */ /* 0x0007e20000100800 */
[----:B0-----:R-:W-:Y:S02]  /*15710*/  IADD3 R6, P0, R224, R16, RZ ;  /* 0x00000010e0067210 */ /* 0x001fe40007f1e0ff */
[----:B-1----:R-:W-:-:S03]  /*15720*/  LEA.HI.X.SX32 R7, R11, R15, 0x1, P1 ;  /* 0x0000000f0b077211 */ /* 0x002fc600008f0eff */
[----:B------:R0:W-:Y:S01]  /*15730*/  STL [R1+0x7c8], R6 ;  /* 0x0007c80601007387 */ /* 0x0001e20000100800 */
[----:B---3--:R-:W-:-:S03]  /*15740*/  IADD3 R9, P1, R12, R16, RZ ;  /* 0x000000100c097210 */ /* 0x008fc60007f3e0ff */
[----:B------:R1:W-:Y:S04]  /*15750*/  STL [R1+0x724], R7 ;  /* 0x0007240701007387 */ /* 0x0003e80000100800 */
[----:B------:R3:W-:Y:S01]  /*15760*/  STL [R1+0x910], R9 ;  /* 0x0009100901007387 */ /* 0x0007e20000100800 */
[----:B0-----:R-:W-:Y:S02]  /*15770*/  LEA.HI.X.SX32 R6, R225, R15, 0x1, P3 ;  /* 0x0000000fe1067211 */ /* 0x001fe400018f0eff */
        /* <DEDUP_REMOVED lines=92> */
[----:B------:R-:W-:Y:S02]  /*15d40*/  CS2R R106, SRZ ;  /* 0x00000000006a7805 */ /* 0x000fe4000001ff00 */
[-C--:B---3--:R-:W-:Y:S01]  /*15d50*/  IADD3 R9, P0, R108, R16.reuse, RZ ;  /* 0x000000106c097210 */ /* 0x088fe20007f1e0ff */
        /* <DEDUP_REMOVED lines=13> */
[----:B------:R-:W-:Y:S01]  /*15e30*/  STL [R1+0x9e0], R9 ;  /* 0x0009e00901007387 */ /* 0x000fe20000100800 */
[-C--:B0-----:R-:W-:Y:S02]  /*15e40*/  LEA.HI.X.SX32 R6, R109, R15.reuse, 0x1, P1 ;  /* 0x0000000f6d067211 */ /* 0x081fe400008f0eff */
[----:B------:R-:W-:Y:S02]  /*15e50*/  CS2R R108, SRZ ;  /* 0x00000000006c7805 */ /* 0x000fe4000001ff00 */
[----:B------:R-:W-:Y:S01]  /*15e60*/  IADD3 R10, P1, R252, R16, RZ ;  /* 0x00000010fc0a7210 */ /* 0x000fe20007f3e0ff */
[----:B-1----:R-:W-:Y:S01]  /*15e70*/  IMAD R7, R5, 0x1f, RZ ;  /* 0x0000001f05077824 */ /* 0x002fe200078e02ff */
[----:B------:R0:W-:Y:S04]  /*15e80*/  STL [R1+0x6f4], R6 ;  /* 0x0006f40601007387 */ /* 0x0001e80000100800 */
[----:B------:R1:W-:Y:S01]  /*15e90*/  STL [R1+0x838], R10 ;  /* 0x0008380a01007387 */ /* 0x0003e20000100800 */
[----:B------:R-:W-:-:S02]  /*15ea0*/  LEA.HI.X.SX32 R7, R7, R15, 0x1, P0 ;  /* 0x0000000f07077211 */ /* 0x000fc400000f0eff */
[----:B0-----:R-:W-:Y:S02]  /*15eb0*/  LEA.HI.X.SX32 R6, R110, R15, 0x1, P3 ;  /* 0x0000000f6e067211 */ /* 0x001fe400018f0eff */
[-C--:B------:R-:W-:Y:S02]  /*15ec0*/  IADD3 R9, P3, R111, R16.reuse, RZ ;  /* 0x000000106f097210 */ /* 0x080fe40007f7e0ff */
[----:B-1----:R-:W-:Y:S01]  /*15ed0*/  IADD3 R10, P0, R112, R16, RZ ;  /* 0x00000010700a7210 */ /* 0x002fe20007f1e0ff */
[----:B------:R0:W-:Y:S04]  /*15ee0*/  STL [R1+0x8e4], R6 ;  /* 0x0008e40601007387 */ /* 0x0001e80000100800 */
[----:B------:R1:W-:Y:S04]  /*15ef0*/  STL [R1+0x908], R9 ;  /* 0x0009080901007387 */ /* 0x0003e80000100800 */
[----:B------:R3:W-:Y:S01]  /*15f00*/  STL [R1+0x9dc], R7 ;  /* 0x0009dc0701007387 */ /* 0x0007e20000100800 */
[----:B0-----:R-:W-:-:S03]  /*15f10*/  IMAD R6, R5, 0x98, RZ ;  /* 0x0000009805067824 */ /* 0x001fc600078e02ff */
[----:B------:R0:W-:Y:S01]  /*15f20*/  STL [R1+0x9f0], R10 ;  /* 0x0009f00a01007387 */ /* 0x0001e20000100800 */
[-C--:B-1----:R-:W-:Y:S02]  /*15f30*/  LEA.HI.X.SX32 R9, R111, R15.reuse, 0x1, P2 ;  /* 0x0000000f6f097211 */ /* 0x082fe400010f0eff */
[----:B------:R-:W-:Y:S01]  /*15f40*/  CS2R R110, SRZ ;  /* 0x00000000006e7805 */ /* 0x000fe2000001ff00 */
[----:B---3--:R-:W-:Y:S02]  /*15f50*/  IMAD R7, R5, 0x1d, RZ ;  /* 0x0000001d05077824 */ /* 0x008fe400078e02ff */
[----:B------:R1:W-:Y:S01]  /*15f60*/  STL [R1+0x734], R9 ;  /* 0x0007340901007387 */ /* 0x0003e20000100800 */
[-C--:B0-----:R-:W-:Y:S02]  /*15f70*/  IADD3 R10, P2, R6, R16.reuse, RZ ;  /* 0x00000010060a7210 */ /* 0x081fe40007f5e0ff */
[-C--:B------:R-:W-:Y:S02]  /*15f80*/  LEA.HI.X.SX32 R6, R112, R15.reuse, 0x1, P3 ;  /* 0x0000000f70067211 */ /* 0x080fe400018f0eff */
[----:B------:R-:W-:Y:S01]  /*15f90*/  LEA.HI.X.SX32 R7, R7, R15, 0x1, P0 ;  /* 0x0000000f07077211 */ /* 0x000fe200000f0eff */
[----:B------:R0:W-:Y:S01]  /*15fa0*/  STL [R1+0x878], R10 ;  /* 0x0008780a01007387 */ /* 0x0001e20000100800 */
[----:B-1----:R-:W-:-:S03]  /*15fb0*/  IADD3 R9, P3, R113, R16, RZ ;  /* 0x0000001071097210 */ /* 0x002fc60007f7e0ff */
[----:B------:R1:W-:Y:S04]  /*15fc0*/  STL [R1+0x904], R6 ;  /* 0x0009040601007387 */ /* 0x0003e80000100800 */
[----:B------:R3:W-:Y:S01]  /*15fd0*/  STL [R1+0x928], R9 ;  /* 0x0009280901007387 */ /* 0x0007e20000100800 */
[----:B0-----:R-:W-:-:S03]  /*15fe0*/  IADD3 R10, P0, R114, R16, RZ ;  /* 0x00000010720a7210 */ /* 0x001fc60007f1e0ff */
[----:B------:R0:W-:Y:S01]  /*15ff0*/  STL [R1+0x9ec], R7 ;  /* 0x0009ec0701007387 */ /* 0x0001e20000100800 */
[----:B-1----:R-:W-:-:S03]  /*16000*/  IMAD R6, R5, 0x88, RZ ;  /* 0x0000008805067824 */ /* 0x002fc600078e02ff */
[----:B------:R1:W-:Y:S01]  /*16010*/  STL [R1+0xa00], R10 ;  /* 0x000a000a01007387 */ /* 0x0003e20000100800 */
[-C--:B---3--:R-:W-:Y:S02]  /*16020*/  LEA.HI.X.SX32 R9, R113, R15.reuse, 0x1, P4 ;  /* 0x0000000f71097211 */ /* 0x088fe400020f0eff */
[----:B------:R-:W-:Y:S01]  /*16030*/  CS2R R112, SRZ ;  /* 0x0000000000707805 */ /* 0x000fe2000001ff00 */
[----:B0-----:R-:W-:Y:S02]  /*16040*/  IMAD R7, R5, 0x1b, RZ ;  /* 0x0000001b05077824 */ /* 0x001fe400078e02ff */
[----:B------:R0:W-:Y:S01]  /*16050*/  STL [R1+0x774], R9 ;  /* 0x0007740901007387 */ /* 0x0001e20000100800 */
[-C--:B-1----:R-:W-:Y:S02]  /*16060*/  IADD3 R10, P4, R6, R16.reuse, RZ ;  /* 0x00000010060a7210 */ /* 0x082fe40007f9e0ff */
[-C--:B------:R-:W-:Y:S02]  /*16070*/  LEA.HI.X.SX32 R6, R114, R15.reuse, 0x1, P3 ;  /* 0x0000000f72067211 */ /* 0x080fe400018f0eff */
[----:B------:R-:W-:Y:S01]  /*16080*/  LEA.HI.X.SX32 R7, R7, R15, 0x1, P0 ;  /* 0x0000000f07077211 */ /* 0x000fe200000f0eff */
[----:B------:R1:W-:Y:S01]  /*16090*/  STL [R1+0x8b8], R10 ;  /* 0x0008b80a01007387 */ /* 0x0003e20000100800 */
[----:B0-----:R-:W-:-:S03]  /*160a0*/  IADD3 R9, P3, R115, R16, RZ ;  /* 0x0000001073097210 */ /* 0x001fc60007f7e0ff */
[----:B------:R0:W-:Y:S04]  /*160b0*/  STL [R1+0x924], R6 ;  /* 0x0009240601007387 */ /* 0x0001e80000100800 */
[----:B------:R3:W-:Y:S01]  /*160c0*/  STL [R1+0x948], R9 ;  /* 0x0009480901007387 */ /* 0x0007e20000100800 */
[----:B-1----:R-:W-:-:S03]  /*160d0*/  IADD3 R10, P0, R116, R16, RZ ;  /* 0x00000010740a7210 */ /* 0x002fc60007f1e0ff */
[----:B------:R1:W-:Y:S01]  /*160e0*/  STL [R1+0x9fc], R7 ;  /* 0x0009fc0701007387 */ /* 0x0003e20000100800 */
[----:B0-----:R-:W-:-:S03]  /*160f0*/  IMAD R6, R5, 0xf0, RZ ;  /* 0x000000f005067824 */ /* 0x001fc600078e02ff */
[----:B------:R0:W-:Y:S01]  /*16100*/  STL [R1+0xa10], R10 ;  /* 0x000a100a01007387 */ /* 0x0001e20000100800 */
[-C--:B---3--:R-:W-:Y:S02]  /*16110*/  LEA.HI.X.SX32 R9, R115, R15.reuse, 0x1, P6 ;  /* 0x0000000f73097211 */ /* 0x088fe400030f0eff */
[----:B------:R-:W-:Y:S01]  /*16120*/  CS2R R114, SRZ ;  /* 0x0000000000727805 */ /* 0x000fe2000001ff00 */
[----:B-1----:R-:W-:Y:S02]  /*16130*/  IMAD R7, R5, 0x19, RZ ;  /* 0x0000001905077824 */ /* 0x002fe400078e02ff */
        /* <DEDUP_REMOVED lines=56> */
[----:B------:R-:W-:Y:S01]  /*164c0*/  STL [R1+0xa50], R10 ;  /* 0x000a500a01007387 */ /* 0x000fe20000100800 */
[-C--:B---3--:R-:W-:Y:S02]  /*164d0*/  LEA.HI.X.SX32 R9, R123, R15.reuse, 0x1, P4 ;  /* 0x0000000f7b097211 */ /* 0x088fe400020f0eff */
[----:B------:R-:W-:Y:S02]  /*164e0*/  CS2R R122, SRZ ;  /* 0x00000000007a7805 */ /* 0x000fe4000001ff00 */
[----:B------:R-:W-:Y:S01]  /*164f0*/  IADD3 R6, P4, R6, R16, RZ ;  /* 0x0000001006067210 */ /* 0x000fe20007f9e0ff */
[----:B-1----:R-:W-:Y:S01]  /*16500*/  IMAD R7, R5, 0x11, RZ ;  /* 0x0000001105077824 */ /* 0x002fe200078e02ff */
[----:B------:R0:W-:Y:S04]  /*16510*/  STL [R1+0x8b4], R9 ;  /* 0x0008b40901007387 */ /* 0x0001e80000100800 */
[----:B------:R1:W-:Y:S01]  /*16520*/  STL [R1+0x758], R6 ;  /* 0x0007580601007387 */ /* 0x0003e20000100800 */
[----:B0-----:R-:W-:-:S02]  /*16530*/  LEA.HI.X.SX32 R9, R124, R15, 0x1, P3 ;  /* 0x0000000f7c097211 */ /* 0x001fc400018f0eff */
[-C--:B------:R-:W-:Y:S02]  /*16540*/  IADD3 R10, P3, R125, R16.reuse, RZ ;  /* 0x000000107d0a7210 */ /* 0x080fe40007f7e0ff */
[-C--:B-1----:R-:W-:Y:S01]  /*16550*/  LEA.HI.X.SX32 R6, R7, R15.reuse, 0x1, P0 ;  /* 0x0000000f07067211 */ /* 0x082fe200000f0eff */
[----:B------:R0:W-:Y:S01]  /*16560*/  STL [R1+0x9c4], R9 ;  /* 0x0009c40901007387 */ /* 0x0001e20000100800 */
[----:B------:R-:W-:Y:S02]  /*16570*/  LEA.HI.X.SX32 R7, R125, R15, 0x1, P6 ;  /* 0x0000000f7d077211 */ /* 0x000fe400030f0eff */
[----:B------:R-:W-:Y:S01]  /*16580*/  CS2R R124, SRZ ;  /* 0x00000000007c7805 */ /* 0x000fe2000001ff00 */
[----:B------:R1:W-:Y:S04]  /*16590*/  STL [R1+0x8f8], R10 ;  /* 0x0008f80a01007387 */ /* 0x0003e80000100800 */
[----:B------:R3:W-:Y:S01]  /*165a0*/  STL [R1+0xa4c], R6 ;  /* 0x000a4c0601007387 */ /* 0x0007e20000100800 */
[----:B0-----:R-:W-:-:S02]  /*165b0*/  IADD3 R9, P0, R126, R16, RZ ;  /* 0x000000107e097210 */ /* 0x001fc40007f1e0ff */
[----:B-1----:R-:W-:-:S03]  /*165c0*/  IADD3 R10, P6, R127, R16, RZ ;  /* 0x000000107f0a7210 */ /* 0x002fc60007fde0ff */
[----:B------:R0:W-:Y:S01]  /*165d0*/  STL [R1+0x9e8], R9 ;  /* 0x0009e80901007387 */ /* 0x0001e20000100800 */
[----:B---3--:R-:W-:-:S03]  /*165e0*/  IMAD R6, R5, 0xa0, RZ ;  /* 0x000000a005067824 */ /* 0x008fc600078e02ff */
[----:B------:R1:W-:Y:S04]  /*165f0*/  STL [R1+0x714], R7 ;  /* 0x0007140701007387 */ /* 0x0003e80000100800 */
[----:B------:R-:W-:Y:S01]  /*16600*/  STL [R1+0xa60], R10 ;  /* 0x000a600a01007387 */ /* 0x000fe20000100800 */
[-C--:B0-----:R-:W-:Y:S02]  /*16610*/  LEA.HI.X.SX32 R9, R126, R15.reuse, 0x1, P3 ;  /* 0x0000000f7e097211 */ /* 0x081fe400018f0eff */
[----:B------:R-:W-:Y:S01]  /*16620*/  IADD3 R6, P3, R6, R16, RZ ;  /* 0x0000001006067210 */ /* 0x000fe20007f7e0ff */
[----:B-1----:R-:W-:Y:S02]  /*16630*/  IMAD R7, R5, 0xf, RZ ;  /* 0x0000000f05077824 */ /* 0x002fe400078e02ff */
[----:B------:R0:W-:Y:S04]  /*16640*/  STL [R1+0x8f4], R9 ;  /* 0x0008f40901007387 */ /* 0x0001e80000100800 */
[----:B------:R1:W-:Y:S01]  /*16650*/  STL [R1+0x858], R6 ;  /* 0x0008580601007387 */ /* 0x0003e20000100800 */
[----:B0-----:R-:W-:-:S02]  /*16660*/  LEA.HI.X.SX32 R9, R127, R15, 0x1, P0 ;  /* 0x0000000f7f097211 */ /* 0x001fc400000f0eff */
[----:B------:R-:W-:Y:S02]  /*16670*/  CS2R R126, SRZ ;  /* 0x00000000007e7805 */ /* 0x000fe4000001ff00 */
[C---:B------:R-:W-:Y:S02]  /*16680*/  IADD3 R10, P0, R128.reuse, R16, RZ ;  /* 0x00000010800a7210 */ /* 0x040fe40007f1e0ff */
[-C--:B-1----:R-:W-:Y:S01]  /*16690*/  LEA.HI.X.SX32 R6, R7, R15.reuse, 0x1, P6 ;  /* 0x0000000f07067211 */ /* 0x082fe200030f0eff */
[----:B------:R0:W-:Y:S01]  /*166a0*/  STL [R1+0x9e4], R9 ;  /* 0x0009e40901007387 */ /* 0x0001e20000100800 */
[----:B------:R-:W-:-:S03]  /*166b0*/  LEA.HI.X.SX32 R7, R128, R15, 0x1, P5 ;  /* 0x0000000f80077211 */ /* 0x000fc600028f0eff */
[----:B------:R1:W-:Y:S04]  /*166c0*/  STL [R1+0x938], R10 ;  /* 0x0009380a01007387 */ /* 0x0003e80000100800 */
[----:B------:R3:W-:Y:S01]  /*166d0*/  STL [R1+0xa5c], R6 ;  /* 0x000a5c0601007387 */ /* 0x0007e20000100800 */
[C---:B0-----:R-:W-:Y:S02]  /*166e0*/  IADD3 R9, P6, R129.reuse, R16, RZ ;  /* 0x0000001081097210 */ /* 0x041fe40007fde0ff */
[----:B-1----:R-:W-:-:S03]  /*166f0*/  LEA.HI.X.SX32 R10, R129, R15, 0x1, P0 ;  /* 0x0000000f810a7211 */ /* 0x002fc600000f0eff */
[----:B------:R0:W-:Y:S01]  /*16700*/  STL [R1+0xa08], R9 ;  /* 0x000a080901007387 */ /* 0x0001e20000100800 */
[----:B------:R-:W-:Y:S01]  /*16710*/  CS2R R128, SRZ ;  /* 0x0000000000807805 */ /* 0x000fe2000001ff00 */
[C---:B---3--:R-:W-:Y:S02]  /*16720*/  IMAD R6, R5.reuse, 0xc0, RZ ;  /* 0x000000c005067824 */ /* 0x048fe400078e02ff */
[----:B------:R1:W-:Y:S01]  /*16730*/  STL [R1+0x794], R7 ;  /* 0x0007940701007387 */ /* 0x0003e20000100800 */
[----:B0-----:R-:W-:Y:S01]  /*16740*/  IADD3 R9, P5, R130, R16, RZ ;  /* 0x0000001082097210 */ /* 0x001fe20007fbe0ff */
[----:B-1----:R-:W-:-:S04]  /*16750*/  IMAD R7, R5, 0xd, RZ ;  /* 0x0000000d05077824 */ /* 0x002fc800078e02ff */
[----:B------:R0:W-:Y:S04]  /*16760*/  STL [R1+0xa70], R9 ;  /* 0x000a700901007387 */ /* 0x0001e80000100800 */
[----:B------:R1:W-:Y:S01]  /*16770*/  STL [R1+0x934], R10 ;  /* 0x0009340a01007387 */ /* 0x0003e20000100800 */
[-C--:B0-----:R-:W-:Y:S02]  /*16780*/  IADD3 R9, P0, R6, R16.reuse, RZ ;  /* 0x0000001006097210 */ /* 0x081fe40007f1e0ff */
[-C--:B------:R-:W-:Y:S02]  /*16790*/  LEA.HI.X.SX32 R6, R130, R15.reuse, 0x1, P6 ;  /* 0x0000000f82067211 */ /* 0x080fe400030f0eff */
[----:B-1----:R-:W-:Y:S01]  /*167a0*/  IADD3 R10, P6, R131, R16, RZ ;  /* 0x00000010830a7210 */ /* 0x002fe20007fde0ff */
[----:B------:R0:W-:Y:S04]  /*167b0*/  STL [R1+0x7d8], R9 ;  /* 0x0007d80901007387 */ /* 0x0001e80000100800 */
[----:B------:R1:W-:Y:S04]  /*167c0*/  STL [R1+0xa04], R6 ;  /* 0x000a040601007387 */ /* 0x0003e80000100800 */
[----:B------:R-:W-:Y:S01]  /*167d0*/  STL [R1+0x978], R10 ;  /* 0x0009780a01007387 */ /* 0x000fe20000100800 */
[----:B0-----:R-:W-:-:S02]  /*167e0*/  LEA.HI.X.SX32 R9, R7, R15, 0x1, P5 ;  /* 0x0000000f07097211 */ /* 0x001fc400028f0eff */
[----:B------:R-:W-:Y:S02]  /*167f0*/  LEA.HI.X.SX32 R7, R131, R15, 0x1, P1 ;  /* 0x0000000f83077211 */ /* 0x000fe400008f0eff */
[----:B------:R-:W-:Y:S02]  /*16800*/  CS2R R130, SRZ ;  /* 0x0000000000827805 */ /* 0x000fe4000001ff00 */
[-C--:B-1----:R-:W-:Y:S01]  /*16810*/  IADD3 R6, P5, R132, R16.reuse, RZ ;  /* 0x0000001084067210 */ /* 0x082fe20007fbe0ff */
[----:B------:R0:W-:Y:S04]  /*16820*/  STL [R1+0xa6c], R9 ;  /* 0x000a6c0901007387 */ /* 0x0001e80000100800 */
[----:B------:R1:W-:Y:S04]  /*16830*/  STL [R1+0xa28], R6 ;  /* 0x000a280601007387 */ /* 0x0003e80000100800 */
[----:B------:R3:W-:Y:S01]  /*16840*/  STL [R1+0x814], R7 ;  /* 0x0008140701007387 */ /* 0x0007e20000100800 */
[----:B0-----:R-:W-:-:S02]  /*16850*/  IADD3 R9, P1, R133, R16, RZ ;  /* 0x0000001085097210 */ /* 0x001fc40007f3e0ff */
[----:B-1----:R-:W-:-:S03]  /*16860*/  LEA.HI.X.SX32 R6, R132, R15, 0x1, P6 ;  /* 0x0000000f84067211 */ /* 0x002fc600030f0eff */
[----:B------:R0:W-:Y:S01]  /*16870*/  STL [R1+0xa80], R9 ;  /* 0x000a800901007387 */ /* 0x0001e20000100800 */
[----:B---3--:R-:W-:-:S03]  /*16880*/  IMAD R7, R5, 0xb, RZ ;  /* 0x0000000b05077824 */ /* 0x008fc600078e02ff */
[----:B------:R1:W-:Y:S01]  /*16890*/  STL [R1+0x974], R6 ;  /* 0x0009740601007387 */ /* 0x0003e20000100800 */
[----:B0-----:R-:W-:Y:S02]  /*168a0*/  IADD3 R9, P6, R134, R16, RZ ;  /* 0x0000001086097210 */ /* 0x001fe40007fde0ff */
[----:B-1----:R-:W-:-:S03]  /*168b0*/  LEA.HI.X.SX32 R6, R133, R15, 0x1, P5 ;  /* 0x0000000f85067211 */ /* 0x002fc600028f0eff */
[----:B------:R0:W-:Y:S01]  /*168c0*/  STL [R1+0x9b8], R9 ;  /* 0x0009b80901007387 */ /* 0x0001e20000100800 */
[----:B------:R-:W-:Y:S02]  /*168d0*/  IADD3 R10, P5, R135, R16, RZ ;  /* 0x00000010870a7210 */ /* 0x000fe40007fbe0ff */
[----:B------:R-:W-:Y:S01]  /*168e0*/  CS2R R132, SRZ ;  /* 0x0000000000847805 */ /* 0x000fe2000001ff00 */
[----:B------:R1:W-:Y:S04]  /*168f0*/  STL [R1+0xa24], R6 ;  /* 0x000a240601007387 */ /* 0x0003e80000100800 */
[----:B------:R3:W-:Y:S01]  /*16900*/  STL [R1+0xa48], R10 ;  /* 0x000a480a01007387 */ /* 0x0007e20000100800 */
[-C--:B0-----:R-:W-:Y:S02]  /*16910*/  LEA.HI.X.SX32 R9, R7, R15.reuse, 0x1, P1 ;  /* 0x0000000f07097211 */ /* 0x081fe400008f0eff */
[----:B------:R-:W-:-:S02]  /*16920*/  LEA.HI.X.SX32 R7, R134, R15, 0x1, P2 ;  /* 0x0000000f86077211 */ /* 0x000fc400010f0eff */
[C---:B-1----:R-:W-:Y:S01]  /*16930*/  IADD3 R6, P1, R136.reuse, R16, RZ ;  /* 0x0000001088067210 */ /* 0x042fe20007f3e0ff */
[----:B------:R0:W-:Y:S01]  /*16940*/  STL [R1+0xa7c], R9 ;  /* 0x000a7c0901007387 */ /* 0x0001e20000100800 */
[----:B---3--:R-:W-:-:S03]  /*16950*/  LEA.HI.X.SX32 R10, R136, R15, 0x1, P5 ;  /* 0x0000000f880a7211 */ /* 0x008fc600028f0eff */
[----:B------:R1:W-:Y:S04]  /*16960*/  STL [R1+0xa90], R6 ;  /* 0x000a900601007387 */ /* 0x0003e80000100800 */
[----:B------:R3:W-:Y:S01]  /*16970*/  STL [R1+0x894], R7 ;  /* 0x0008940701007387 */ /* 0x0007e20000100800 */
[----:B0-----:R-:W-:Y:S02]  /*16980*/  IADD3 R9, P2, R137, R16, RZ ;  /* 0x0000001089097210 */ /* 0x001fe40007f5e0ff */
[----:B-1----:R-:W-:-:S03]  /*16990*/  LEA.HI.X.SX32 R6, R135, R15, 0x1, P6 ;  /* 0x0000000f87067211 */ /* 0x002fc600030f0eff */
[----:B------:R0:W-:Y:S01]  /*169a0*/  STL [R1+0x918], R9 ;  /* 0x0009180901007387 */ /* 0x0001e20000100800 */
[----:B------:R-:W-:Y:S01]  /*169b0*/  CS2R R134, SRZ ;  /* 0x0000000000867805 */ /* 0x000fe2000001ff00 */
[----:B---3--:R-:W-:Y:S02]  /*169c0*/  IMAD R7, R5, 0x9, RZ ;  /* 0x0000000905077824 */ /* 0x008fe400078e02ff */
[----:B------:R1:W-:Y:S01]  /*169d0*/  STL [R1+0x9b4], R6 ;  /* 0x0009b40601007387 */ /* 0x0003e20000100800 */
[-C--:B0-----:R-:W-:Y:S02]  /*169e0*/  IADD3 R9, P6, R138, R16.reuse, RZ ;  /* 0x000000108a097210 */ /* 0x081fe40007fde0ff */
[----:B-1----:R-:W-:-:S03]  /*169f0*/  IADD3 R6, P5, R139, R16, RZ ;  /* 0x000000108b067210 */ /* 0x002fc60007fbe0ff */
[----:B------:R0:W-:Y:S04]  /*16a00*/  STL [R1+0x9f8], R9 ;  /* 0x0009f80901007387 */ /* 0x0001e80000100800 */
[----:B------:R1:W-:Y:S04]  /*16a10*/  STL [R1+0xa44], R10 ;  /* 0x000a440a01007387 */ /* 0x0003e80000100800 */
[----:B------:R3:W-:Y:S01]  /*16a20*/  STL [R1+0xa68], R6 ;  /* 0x000a680601007387 */ /* 0x0007e20000100800 */
[----:B0-----:R-:W-:Y:S02]  /*16a30*/  LEA.HI.X.SX32 R9, R7, R15, 0x1, P1 ;  /* 0x0000000f07097211 */ /* 0x001fe400008f0eff */
[----:B------:R-:W-:-:S02]  /*16a40*/  IADD3 R7, P1, R140, R16, RZ ;  /* 0x000000108c077210 */ /* 0x000fc40007f3e0ff */
[-C--:B-1----:R-:W-:Y:S01]  /*16a50*/  LEA.HI.X.SX32 R10, R140, R15.reuse, 0x1, P5 ;  /* 0x0000000f8c0a7211 */ /* 0x082fe200028f0eff */
[----:B------:R0:W-:Y:S01]  /*16a60*/  STL [R1+0xa8c], R9 ;  /* 0x000a8c0901007387 */ /* 0x0001e20000100800 */
[----:B---3--:R-:W-:-:S03]  /*16a70*/  LEA.HI.X.SX32 R6, R137, R15, 0x1, P4 ;  /* 0x0000000f89067211 */ /* 0x008fc600020f0eff */
[----:B------:R1:W-:Y:S01]  /*16a80*/  STL [R1+0xaa0], R7 ;  /* 0x000aa00701007387 */ /* 0x0003e20000100800 */
[----:B------:R-:W-:-:S03]  /*16a90*/  CS2R R136, SRZ ;  /* 0x0000000000887805 */ /* 0x000fc6000001ff00 */
        /* <DEDUP_REMOVED lines=8> */
[----:B------:R-:W-:Y:S01]  /*16b20*/  CS2R R138, SRZ ;  /* 0x00000000008a7805 */ /* 0x000fe2000001ff00 */
[----:B-1----:R-:W-:Y:S02]  /*16b30*/  IMAD R7, R5, 0x7, RZ ;  /* 0x0000000705077824 */ /* 0x002fe400078e02ff */
[----:B------:R0:W-:Y:S01]  /*16b40*/  STL [R1+0x9f4], R9 ;  /* 0x0009f40901007387 */ /* 0x0001e20000100800 */
[----:B---3--:R-:W-:-:S05]  /*16b50*/  IADD3 R6, P6, R143, R16, RZ ;  /* 0x000000108f067210 */ /* 0x008fca0007fde0ff */
[----:B------:R1:W-:Y:S01]  /*16b60*/  STL [R1+0xa88], R6 ;  /* 0x000a880601007387 */ /* 0x0003e20000100800 */
[----:B0-----:R-:W-:-:S03]  /*16b70*/  IADD3 R9, P5, R144, R16, RZ ;  /* 0x0000001090097210 */ /* 0x001fc60007fbe0ff */
[----:B------:R-:W-:Y:S04]  /*16b80*/  STL [R1+0xa64], R10 ;  /* 0x000a640a01007387 */ /* 0x000fe80000100800 */
[----:B------:R0:W-:Y:S01]  /*16b90*/  STL [R1+0xab0], R9 ;  /* 0x000ab00901007387 */ /* 0x0001e20000100800 */
[----:B-1----:R-:W-:Y:S02]  /*16ba0*/  LEA.HI.X.SX32 R6, R7, R15, 0x1, P1 ;  /* 0x0000000f07067211 */ /* 0x002fe400008f0eff */
[----:B------:R-:W-:-:S03]  /*16bb0*/  IADD3 R7, P1, R145, R16, RZ ;  /* 0x0000001091077210 */ /* 0x000fc60007f3e0ff */
[----:B------:R1:W-:Y:S01]  /*16bc0*/  STL [R1+0xa9c], R6 ;  /* 0x000a9c0601007387 */ /* 0x0003e20000100800 */
[----:B0-----:R-:W-:-:S03]  /*16bd0*/  LEA.HI.X.SX32 R9, R141, R15, 0x1, P3 ;  /* 0x0000000f8d097211 */ /* 0x001fc600018f0eff */
[----:B------:R0:W-:Y:S01]  /*16be0*/  STL [R1+0x958], R7 ;  /* 0x0009580701007387 */ /* 0x0001e20000100800 */
[----:B------:R-:W-:-:S03]  /*16bf0*/  CS2R R140, SRZ ;  /* 0x00000000008c7805 */ /* 0x000fc6000001ff00 */
[----:B------:R3:W-:Y:S01]  /*16c00*/  STL [R1+0x854], R9 ;  /* 0x0008540901007387 */ /* 0x0007e20000100800 */
[----:B-1----:R-:W-:Y:S02]  /*16c10*/  IADD3 R6, P3, R146, R16, RZ ;  /* 0x0000001092067210 */ /* 0x002fe40007f7e0ff */
[----:B0-----:R-:W-:-:S03]  /*16c20*/  LEA.HI.X.SX32 R7, R142, R15, 0x1, P4 ;  /* 0x0000000f8e077211 */ /* 0x001fc600020f0eff */
        /* <DEDUP_REMOVED lines=9> */
[-C--:B------:R-:W-:Y:S01]  /*16cc0*/  LEA.HI.X.SX32 R7, R7, R15.reuse, 0x1, P5 ;  /* 0x0000000f07077211 */ /* 0x080fe200028f0eff */
[----:B------:R-:W-:Y:S01]  /*16cd0*/  STL [R1+0xaa8], R10 ;  /* 0x000aa80a01007387 */ /* 0x000fe20000100800 */
[----:B0-----:R-:W-:-:S02]  /*16ce0*/  LEA.HI.X.SX32 R6, R144, R15, 0x1, P6 ;  /* 0x0000000f90067211 */ /* 0x001fc400030f0eff */
[----:B------:R-:W-:-:S03]  /*16cf0*/  IADD3 R9, P6, R149, R16, RZ ;  /* 0x0000001095097210 */ /* 0x000fc60007fde0ff */
[----:B------:R0:W-:Y:S04]  /*16d00*/  STL [R1+0xa84], R6 ;  /* 0x000a840601007387 */ /* 0x0001e80000100800 */
[----:B------:R1:W-:Y:S04]  /*16d10*/  STL [R1+0xac0], R9 ;  /* 0x000ac00901007387 */ /* 0x0003e80000100800 */
[----:B------:R3:W-:Y:S01]  /*16d20*/  STL [R1+0xaac], R7 ;  /* 0x000aac0701007387 */ /* 0x0007e20000100800 */
[----:B0-----:R-:W-:Y:S02]  /*16d30*/  LEA R6, P5, R5, R16, 0x7 ;  /* 0x0000001005067211 */ /* 0x001fe400078a38ff */
[----:B-1----:R-:W-:-:S03]  /*16d40*/  LEA.HI.X.SX32 R9, R145, R15, 0x1, P0 ;  /* 0x0000000f91097211 */ /* 0x002fc600000f0eff */
[----:B------:R0:W-:Y:S01]  /*16d50*/  STL [R1+0x8d8], R6 ;  /* 0x0008d80601007387 */ /* 0x0001e20000100800 */
[----:B------:R-:W-:Y:S02]  /*16d60*/  CS2R R144, SRZ ;  /* 0x0000000000907805 */ /* 0x000fe4000001ff00 */
[CC--:B---3--:R-:W-:Y:S01]  /*16d70*/  LEA R7, P0, R5.reuse, R16.reuse, 0x6 ;  /* 0x0000001005077211 */ /* 0x0c8fe200078030ff */
[----:B------:R1:W-:Y:S04]  /*16d80*/  STL [R1+0x7d4], R9 ;  /* 0x0007d40901007387 */ /* 0x0003e80000100800 */
[----:B------:R3:W-:Y:S01]  /*16d90*/  STL [R1+0x9d8], R7 ;  /* 0x0009d80701007387 */ /* 0x0007e20000100800 */
[----:B0-----:R-:W-:Y:S02]  /*16da0*/  LEA.HI.X.SX32 R6, R146, R15, 0x1, P1 ;  /* 0x0000000f92067211 */ /* 0x001fe400008f0eff */
[----:B-1----:R-:W-:-:S03]  /*16db0*/  LEA R9, P1, R5, R16, 0x5 ;  /* 0x0000001005097211 */ /* 0x002fc600078228ff */
[----:B------:R0:W-:Y:S01]  /*16dc0*/  STL [R1+0x954], R6 ;  /* 0x0009540601007387 */ /* 0x0001e20000100800 */
[----:B---3--:R-:W-:-:S03]  /*16dd0*/  LEA.HI.X.SX32 R7, R147, R15, 0x1, P3 ;  /* 0x0000000f93077211 */ /* 0x008fc600018f0eff */
[----:B------:R1:W-:Y:S01]  /*16de0*/  STL [R1+0xa58], R9 ;  /* 0x000a580901007387 */ /* 0x0003e20000100800 */
[----:B------:R-:W-:-:S03]  /*16df0*/  CS2R R146, SRZ ;  /* 0x0000000000927805 */ /* 0x000fc6000001ff00 */
[----:B------:R3:W-:Y:S01]  /*16e00*/  STL [R1+0xa14], R7 ;  /* 0x000a140701007387 */ /* 0x0007e20000100800 */
[----:B0-----:R-:W-:Y:S02]  /*16e10*/  LEA R6, P3, R5, R16, 0x4 ;  /* 0x0000001005067211 */ /* 0x001fe400078620ff */
[----:B-1----:R-:W-:-:S03]  /*16e20*/  LEA.HI.X.SX32 R9, R148, R15, 0x1, P4 ;  /* 0x0000000f94097211 */ /* 0x002fc600020f0eff */
[----:B------:R0:W-:Y:S01]  /*16e30*/  STL [R1+0xa98], R6 ;  /* 0x000a980601007387 */ /* 0x0001e20000100800 */
[----:B---3--:R-:W-:-:S03]  /*16e40*/  LEA R7, P4, R5, R16, 0x3 ;  /* 0x0000001005077211 */ /* 0x008fc600078818ff */
[----:B------:R1:W-:Y:S04]  /*16e50*/  STL [R1+0xa74], R9 ;  /* 0x000a740901007387 */ /* 0x0003e80000100800 */
[----:B------:R3:W-:Y:S01]  /*16e60*/  STL [R1+0xab8], R7 ;  /* 0x000ab80701007387 */ /* 0x0007e20000100800 */
[----:B0-----:R-:W-:Y:S01]  /*16e70*/  IMAD R6, R5, 0x3, RZ ;  /* 0x0000000305067824 */ /* 0x001fe200078e02ff */
[-C--:B-1----:R-:W-:Y:S02]  /*16e80*/  LEA.HI.X.SX32 R9, R149, R15.reuse, 0x1, P2 ;  /* 0x0000000f95097211 */ /* 0x082fe400010f0eff */
[----:B------:R-:W-:Y:S02]  /*16e90*/  CS2R R148, SRZ ;  /* 0x0000000000947805 */ /* 0x000fe4000001ff00 */
[----:B------:R-:W-:Y:S01]  /*16ea0*/  IADD3 R11, P2, R150, R16, RZ ;  /* 0x00000010960b7210 */ /* 0x000fe20007f5e0ff */
[----:B---3--:R-:W-:Y:S01]  /*16eb0*/  IMAD.SHL.U32 R7, R5, 0x40, RZ ;  /* 0x0000004005077824 */ /* 0x008fe200078e00ff */
[----:B------:R0:W-:Y:S01]  /*16ec0*/  STL [R1+0xaa4], R9 ;  /* 0x000aa40901007387 */ /* 0x0001e20000100800 */
[----:B------:R-:W-:-:S03]  /*16ed0*/  LEA.HI.X.SX32 R10, R6, R15, 0x1, P6 ;  /* 0x0000000f060a7211 */ /* 0x000fc600030f0eff */
[----:B------:R-:W-:Y:S01]  /*16ee0*/  LEA.HI.X.SX32 R6, R7, R15, 0x1, P5 ;  /* 0x0000000f07067211 */ /* 0x000fe200028f0eff */
[----:B------:R1:W-:Y:S01]  /*16ef0*/  STL [R1+0xad0], R11 ;  /* 0x000ad00b01007387 */ /* 0x0003e20000100800 */
[----:B------:R-:W-:-:S03]  /*16f00*/  IMAD.SHL.U32 R7, R5, 0x4, RZ ;  /* 0x0000000405077824 */ /* 0x000fc600078e00ff */
[----:B------:R3:W-:Y:S01]  /*16f10*/  STL [R1+0xabc], R10 ;  /* 0x000abc0a01007387 */ /* 0x0007e20000100800 */
[----:B0-----:R-:W-:Y:S02]  /*16f20*/  LEA R9, P6, R5, R16, 0x2 ;  /* 0x0000001005097211 */ /* 0x001fe400078c10ff */
[----:B------:R-:W-:-:S03]  /*16f30*/  LEA.HI.X.SX32 R7, R7, R15, 0x1, P4 ;  /* 0x0000000f07077211 */ /* 0x000fc600020f0eff */
[----:B------:R-:W-:Y:S01]  /*16f40*/  STL [R1+0xac8], R9 ;  /* 0x000ac80901007387 */ /* 0x000fe20000100800 */
[----:B-1----:R-:W-:-:S03]  /*16f50*/  LEA.HI.X.SX32 R11, R152, R15, 0x1, P0 ;  /* 0x0000000f980b7211 */ /* 0x002fc600000f0eff */
[----:B------:R0:W-:Y:S01]  /*16f60*/  STL [R1+0x8d4], R6 ;  /* 0x0008d40601007387 */ /* 0x0001e20000100800 */
[----:B---3--:R-:W-:-:S03]  /*16f70*/  LEA.HI.X.SX32 R10, R151, R15, 0x1, P1 ;  /* 0x0000000f970a7211 */ /* 0x008fc600008f0eff */
[----:B------:R-:W-:Y:S04]  /*16f80*/  STL [R1+0x9d4], R11 ;  /* 0x0009d40b01007387 */ /* 0x000fe80000100800 */
[----:B------:R-:W-:Y:S01]  /*16f90*/  STL [R1+0xa54], R10 ;  /* 0x000a540a01007387 */ /* 0x000fe20000100800 */
[----:B0-----:R-:W-:-:S05]  /*16fa0*/  IMAD.SHL.U32 R6, R5, 0x8, RZ ;  /* 0x0000000805067824 */ /* 0x001fca00078e00ff */
[-C--:B------:R-:W-:Y:S02]  /*16fb0*/  LEA.HI.X.SX32 R9, R6, R15.reuse, 0x1, P3 ;  /* 0x0000000f06097211 */ /* 0x080fe400018f0eff */
[-C--:B------:R-:W-:Y:S02]  /*16fc0*/  LEA.HI.X.SX32 R6, R5, R15.reuse, 0x1, P2 ;  /* 0x0000000f05067211 */ /* 0x080fe400010f0eff */
[----:B------:R-:W-:Y:S01]  /*16fd0*/  LEA.HI.X.SX32 R5, R150, R15, 0x1, P6 ;  /* 0x0000000f96057211 */ /* 0x000fe200030f0eff */
[----:B------:R-:W-:Y:S01]  /*16fe0*/  STL [R1+0xa94], R9 ;  /* 0x000a940901007387 */ /* 0x000fe20000100800 */
[----:B------:R-:W-:-:S03]  /*16ff0*/  CS2R R150, SRZ ;  /* 0x0000000000967805 */ /* 0x000fc6000001ff00 */
[----:B------:R2:W-:Y:S04]  /*17000*/  STL [R1+0xab4], R7 ;  /* 0x000ab40701007387 */ /* 0x0005e80000100800 */
[----:B------:R0:W-:Y:S04]  /*17010*/  STL [R1+0xacc], R6 ;  /* 0x000acc0601007387 */ /* 0x0001e80000100800 */
[----:B------:R1:W-:Y:S01]  /*17020*/  STL [R1+0xac4], R5 ;  /* 0x000ac40501007387 */ /* 0x0003e20000100800 */
[C---:B--2---:R-:W-:Y:S02]  /*17030*/  LOP3.LUT R7, R3.reuse, 0x30, RZ, 0x3c, !PT ;  /* 0x0000003003077812 */ /* 0x044fe400078e3cff */
[----:B------:R-:W-:-:S02]  /*17040*/  LOP3.LUT R7, R3, 0x60, RZ, 0x3c, !PT ;  /* 0x0000006003077812 */ /* 0x000fc400078e3cff */
[C---:B0-----:R-:W-:Y:S02]  /*17050*/  LOP3.LUT R6, R3.reuse, 0x10, RZ, 0x3c, !PT ;  /* 0x0000001003067812 */ /* 0x041fe400078e3cff */
[C---:B------:R-:W-:Y:S02]  /*17060*/  LOP3.LUT R6, R3.reuse, 0x40, RZ, 0x3c, !PT ;  /* 0x0000004003067812 */ /* 0x040fe400078e3cff */
[C---:B-1----:R-:W-:Y:S02]  /*17070*/  LOP3.LUT R5, R3.reuse, 0x20, RZ, 0x3c, !PT ;  /* 0x0000002003057812 */ /* 0x042fe400078e3cff */
[C---:B------:R-:W-:Y:S02]  /*17080*/  LOP3.LUT R5, R3.reuse, 0x50, RZ, 0x3c, !PT ;  /* 0x0000005003057812 */ /* 0x040fe400078e3cff */
[----:B------:R-:W-:Y:S02]  /*17090*/  LOP3.LUT R6, R3, 0x70, RZ, 0x3c, !PT ;  /* 0x0000007003067812 */ /* 0x000fe400078e3cff */
[----:B----4-:R-:W-:-:S02]  /*170a0*/  LOP3.LUT R5, R2, 0x10, RZ, 0x3c, !PT ;  /* 0x0000001002057812 */ /* 0x010fc400078e3cff */
[C---:B------:R-:W-:Y:S02]  /*170b0*/  LOP3.LUT R7, R2.reuse, 0x20, RZ, 0x3c, !PT ;  /* 0x0000002002077812 */ /* 0x040fe400078e3cff */
[C---:B------:R-:W-:Y:S02]  /*170c0*/  LOP3.LUT R6, R2.reuse, 0x30, RZ, 0x3c, !PT ;  /* 0x0000003002067812 */ /* 0x040fe400078e3cff */
[C---:B------:R-:W-:Y:S02]  /*170d0*/  LOP3.LUT R5, R2.reuse, 0x40, RZ, 0x3c, !PT ;  /* 0x0000004002057812 */ /* 0x040fe400078e3cff */
[C---:B------:R-:W-:Y:S02]  /*170e0*/  LOP3.LUT R7, R2.reuse, 0x50, RZ, 0x3c, !PT ;  /* 0x0000005002077812 */ /* 0x040fe400078e3cff */
[C---:B------:R-:W-:Y:S02]  /*170f0*/  LOP3.LUT R6, R2.reuse, 0x60, RZ, 0x3c, !PT ;  /* 0x0000006002067812 */ /* 0x040fe400078e3cff */
[----:B------:R-:W-:-:S07]  /*17100*/  LOP3.LUT R5, R2, 0x70, RZ, 0x3c, !PT ;  /* 0x0000007002057812 */ /* 0x000fce00078e3cff */
.L_x_1:
[----:B-----5:R-:W-:Y:S04]  /*17110*/  STL [R1+0x140c], R2 ;  /* 0x00140c0201007387 */ /* 0x020fe80000100800 */
[----:B------:R-:W-:Y:S04]  /*17120*/  STL [R1+0x1408], R130 ;  /* 0x0014088201007387 */ /* 0x000fe80000100800 */
        /* <DEDUP_REMOVED lines=142> */
[----:B------:R-:W2:Y:S01]  /*17a10*/  LDL.LU R8, [R1+0x2f4] ;  /* 0x0002f40001087983 */ /* 0x000ea20000300800 */
[----:B------:R-:W-:-:S02]  /*17a20*/  MOV R5, UR49 ;  /* 0x0000003100057c02 */ /* 0x000fc40008000f00 */
[----:B------:R-:W-:Y:S01]  /*17a30*/  MOV R7, UR53 ;  /* 0x0000003500077c02 */ /* 0x000fe20008000f00 */
[----:B------:R0:W-:Y:S01]  /*17a40*/  STL [R1+0xfe0], R0 ;  /* 0x000fe00001007387 */ /* 0x0001e20000100800 */
[----:B------:R-:W-:-:S03]  /*17a50*/  MOV R6, UR52 ;  /* 0x0000003400067c02 */ /* 0x000fc60008000f00 */
[----:B0-----:R-:W3:Y:S01]  /*17a60*/  LDL.LU R0, [R1+0xab8] ;  /* 0x000ab80001007983 */ /* 0x001ee20000300800 */
[----:B------:R-:W-:Y:S02]  /*17a70*/  PRMT R14, RZ, 0x7610, R14 ;  /* 0x00007610ff0e7816 */ /* 0x000fe4000000000e */
[----:B------:R-:W-:Y:S01]  /*17a80*/  PRMT R61, RZ, 0x7610, R61 ;  /* 0x00007610ff3d7816 */ /* 0x000fe2000000003d */
[----:B-----5:R-:W-:Y:S01]  /*17a90*/  STL [R1+0xf50], R4 ;  /* 0x000f500401007387 */ /* 0x020fe20000100800 */
[----:B------:R-:W-:Y:S02]  /*17aa0*/  PRMT R130, RZ, 0x7610, R130 ;  /* 0x00007610ff827816 */ /* 0x000fe40000000082 */
[----:B------:R-:W-:Y:S01]  /*17ab0*/  PRMT R121, RZ, 0x7610, R121 ;  /* 0x00007610ff797816 */ /* 0x000fe20000000079 */
[----:B------:R0:W-:Y:S01]  /*17ac0*/  STL [R1+0xf08], R5 ;  /* 0x000f080501007387 */ /* 0x0001e20000100800 */
[----:B------:R-:W-:Y:S02]  /*17ad0*/  PRMT R111, RZ, 0x7610, R111 ;  /* 0x00007610ff6f7816 */ /* 0x000fe4000000006f */
[----:B------:R-:W-:Y:S01]  /*17ae0*/  PRMT R101, RZ, 0x7610, R101 ;  /* 0x00007610ff657816 */ /* 0x000fe20000000065 */
[----:B------:R-:W-:Y:S01]  /*17af0*/  STL [R1+0xf00], R7 ;  /* 0x000f000701007387 */ /* 0x000fe20000100800 */
[----:B------:R-:W-:-:S02]  /*17b00*/  PRMT R88, RZ, 0x7610, R88 ;  /* 0x00007610ff587816 */ /* 0x000fc40000000058 */
[----:B------:R-:W-:Y:S01]  /*17b10*/  PRMT R78, RZ, 0x7610, R78 ;  /* 0x00007610ff4e7816 */ /* 0x000fe2000000004e */
[----:B------:R-:W4:Y:S01]  /*17b20*/  LDL R146, [R1+0xad0] ;  /* 0x000ad00001927983 */ /* 0x000f220000100800 */
[----:B------:R-:W-:Y:S02]  /*17b30*/  PRMT R13, RZ, 0x7610, R13 ;  /* 0x00007610ff0d7816 */ /* 0x000fe4000000000d */
[----:B0-----:R-:W-:Y:S01]  /*17b40*/  MOV R5, UR57 ;  /* 0x0000003900057c02 */ /* 0x001fe20008000f00 */
[----:B------:R-:W-:Y:S01]  /*17b50*/  STL [R1+0xefc], R6 ;  /* 0x000efc0601007387 */ /* 0x000fe20000100800 */
[----:B------:R-:W-:Y:S02]  /*17b60*/  PRMT R60, RZ, 0x7610, R60 ;  /* 0x00007610ff3c7816 */ /* 0x000fe4000000003c */
[----:B------:R-:W-:Y:S01]  /*17b70*/  PRMT R131, RZ, 0x7610, R131 ;  /* 0x00007610ff837816 */ /* 0x000fe20000000083 */
[----:B------:R-:W3:Y:S01]  /*17b80*/  LDL R135, [R1+0xac8] ;  /* 0x000ac80001877983 */ /* 0x000ee20000100800 */
[----:B------:R-:W-:-:S02]  /*17b90*/  PRMT R118, RZ, 0x7610, R118 ;  /* 0x00007610ff767816 */ /* 0x000fc40000000076 */
[----:B------:R-:W-:Y:S01]  /*17ba0*/  PRMT R108, RZ, 0x7610, R108 ;  /* 0x00007610ff6c7816 */ /* 0x000fe2000000006c */
[----:B------:R0:W-:Y:S01]  /*17bb0*/  STL [R1+0xef8], R5 ;  /* 0x000ef80501007387 */ /* 0x0001e20000100800 */
[----:B------:R-:W-:Y:S02]  /*17bc0*/  PRMT R98, RZ, 0x7610, R98 ;  /* 0x00007610ff627816 */ /* 0x000fe40000000062 */
[----:B------:R-:W-:Y:S01]  /*17bd0*/  PRMT R89, RZ, 0x7610, R89 ;  /* 0x00007610ff597816 */ /* 0x000fe20000000059 */
[----:B------:R-:W3:Y:S01]  /*17be0*/  LDL R148, [R1+0xacc] ;  /* 0x000acc0001947983 */ /* 0x000ee20000100800 */
[----:B------:R-:W-:Y:S02]  /*17bf0*/  PRMT R79, RZ, 0x7610, R79 ;  /* 0x00007610ff4f7816 */ /* 0x000fe4000000004f */
[----:B------:R-:W-:Y:S01]  /*17c00*/  PRMT R12, RZ, 0x7610, R12 ;  /* 0x00007610ff0c7816 */ /* 0x000fe2000000000c */
[----:B------:R-:W3:Y:S01]  /*17c10*/  LDL R141, [R1+0xac4] ;  /* 0x000ac400018d7983 */ /* 0x000ee20000100800 */
[----:B------:R-:W-:-:S02]  /*17c20*/  PRMT R63, RZ, 0x7610, R63 ;  /* 0x00007610ff3f7816 */ /* 0x000fc4000000003f */
[----:B0-----:R-:W-:Y:S02]  /*17c30*/  MOV R5, UR56 ;  /* 0x0000003800057c02 */ /* 0x001fe40008000f00 */
[----:B------:R-:W-:Y:S02]  /*17c40*/  PRMT R128, RZ, 0x7610, R128 ;  /* 0x00007610ff807816 */ /* 0x000fe40000000080 */
[----:B------:R-:W-:Y:S01]  /*17c50*/  PRMT R119, RZ, 0x7610, R119 ;  /* 0x00007610ff777816 */ /* 0x000fe20000000077 */
[----:B------:R0:W-:Y:S01]  /*17c60*/  STL [R1+0xef4], R5 ;  /* 0x000ef40501007387 */ /* 0x0001e20000100800 */
[----:B------:R-:W-:Y:S02]  /*17c70*/  PRMT R109, RZ, 0x7610, R109 ;  /* 0x00007610ff6d7816 */ /* 0x000fe4000000006d */
[----:B------:R-:W-:Y:S01]  /*17c80*/  PRMT R99, RZ, 0x7610, R99 ;  /* 0x00007610ff637816 */ /* 0x000fe20000000063 */
[----:B------:R-:W3:Y:S01]  /*17c90*/  LDL R133, [R1+0xabc] ;  /* 0x000abc0001857983 */ /* 0x000ee20000100800 */
[----:B------:R-:W-:-:S02]  /*17ca0*/  PRMT R86, RZ, 0x7610, R86 ;  /* 0x00007610ff567816 */ /* 0x000fc40000000056 */
[----:B------:R-:W-:Y:S02]  /*17cb0*/  PRMT R76, RZ, 0x7610, R76 ;  /* 0x00007610ff4c7816 */ /* 0x000fe4000000004c */
[----:B------:R-:W-:Y:S01]  /*17cc0*/  PRMT R11, RZ, 0x7610, R11 ;  /* 0x00007610ff0b7816 */ /* 0x000fe2000000000b */
[----:B0-----:R-:W2:Y:S01]  /*17cd0*/  LDC R5, c[0x0][0x230] ;  /* 0x00008c00ff057b82 */ /* 0x001ea20000000800 */
[----:B------:R-:W-:Y:S02]  /*17ce0*/  PRMT R62, RZ, 0x7610, R62 ;  /* 0x00007610ff3e7816 */ /* 0x000fe4000000003e */
[----:B------:R-:W-:Y:S02]  /*17cf0*/  PRMT R129, RZ, 0x7610, R129 ;  /* 0x00007610ff817816 */ /* 0x000fe40000000081 */
[----:B------:R-:W-:Y:S02]  /*17d00*/  PRMT R116, RZ, 0x7610, R116 ;  /* 0x00007610ff747816 */ /* 0x000fe40000000074 */
[----:B------:R-:W-:-:S02]  /*17d10*/  PRMT R106, RZ, 0x7610, R106 ;  /* 0x00007610ff6a7816 */ /* 0x000fc4000000006a */
[----:B------:R-:W-:Y:S02]  /*17d20*/  PRMT R96, RZ, 0x7610, R96 ;  /* 0x00007610ff607816 */ /* 0x000fe40000000060 */
[----:B------:R-:W-:Y:S02]  /*17d30*/  PRMT R87, RZ, 0x7610, R87 ;  /* 0x00007610ff577816 */ /* 0x000fe40000000057 */
        /* <DEDUP_REMOVED lines=109> */
[----:B------:R-:W-:Y:S01]  /*18410*/  PRMT R195, RZ, 0x7610, R195 ;  /* 0x00007610ffc37816 */ /* 0x000fe200000000c3 */
[----:B--2---:R-:W-:Y:S01]  /*18420*/  IMAD R5, R8, -0x80, R5 ;  /* 0xffffff8008057824 */ /* 0x004fe200078e0205 */
[----:B------:R-:W-:Y:S02]  /*18430*/  PRMT R194, RZ, 0x7610, R194 ;  /* 0x00007610ffc27816 */ /* 0x000fe400000000c2 */
[----:B------:R-:W-:-:S02]  /*18440*/  PRMT R193, RZ, 0x7610, R193 ;  /* 0x00007610ffc17816 */ /* 0x000fc400000000c1 */
[----:B------:R-:W-:Y:S01]  /*18450*/  ISETP.GT.AND P0, PT, R5, RZ, PT ;  /* 0x000000ff0500720c */ /* 0x000fe20003f04270 */
[----:B------:R-:W-:Y:S01]  /*18460*/  STL [R1+0x1238], R8 ;  /* 0x0012380801007387 */ /* 0x000fe20000100800 */
[----:B------:R-:W-:Y:S02]  /*18470*/  PRMT R192, RZ, 0x7610, R192 ;  /* 0x00007610ffc07816 */ /* 0x000fe400000000c0 */
[----:B------:R-:W-:Y:S01]  /*18480*/  PRMT R191, RZ, 0x7610, R191 ;  /* 0x00007610ffbf7816 */ /* 0x000fe200000000bf */
[----:B------:R-:W-:Y:S01]  /*18490*/  STL [R1+0x123c], R16 ;  /* 0x00123c1001007387 */ /* 0x000fe20000100800 */
[----:B------:R-:W-:Y:S02]  /*184a0*/  PRMT R190, RZ, 0x7610, R190 ;  /* 0x00007610ffbe7816 */ /* 0x000fe400000000be */
[----:B------:R-:W-:Y:S01]  /*184b0*/  PRMT R189, RZ, 0x7610, R189 ;  /* 0x00007610ffbd7816 */ /* 0x000fe200000000bd */
[----:B------:R0:W-:Y:S01]  /*184c0*/  STL [R1+0xfe4], R15 ;  /* 0x000fe40f01007387 */ /* 0x0001e20000100800 */
[----:B------:R-:W-:-:S02]  /*184d0*/  PRMT R188, RZ, 0x7610, R188 ;  /* 0x00007610ffbc7816 */ /* 0x000fc400000000bc */
[----:B------:R-:W-:Y:S01]  /*184e0*/  PRMT R187, RZ, 0x7610, R187 ;  /* 0x00007610ffbb7816 */ /* 0x000fe200000000bb */
[----:B------:R-:W-:Y:S01]  /*184f0*/  @P0 IMAD.MOV.U32 R7, RZ, RZ, R15 ;  /* 0x000000ffff070224 */ /* 0x000fe200078e000f */
[----:B------:R-:W-:Y:S02]  /*18500*/  PRMT R186, RZ, 0x7610, R186 ;  /* 0x00007610ffba7816 */ /* 0x000fe400000000ba */
[----:B------:R-:W-:Y:S02]  /*18510*/  PRMT R185, RZ, 0x7610, R185 ;  /* 0x00007610ffb97816 */ /* 0x000fe400000000b9 */
[----:B------:R-:W-:Y:S01]  /*18520*/  PRMT R184, RZ, 0x7610, R184 ;  /* 0x00007610ffb87816 */ /* 0x000fe200000000b8 */
[----:B0-----:R-:W2:Y:S01]  /*18530*/  LDL.LU R15, [R1+0xac0] ;  /* 0x000ac000010f7983 */ /* 0x001ea20000300800 */
[C---:B------:R-:W-:Y:S01]  /*18540*/  ISETP.GT.AND P1, PT, R5.reuse, 0x1, PT ;  /* 0x000000010500780c */ /* 0x040fe20003f24270 */
[----:B------:R-:W-:Y:S01]  /*18550*/  @P0 IMAD.MOV.U32 R6, RZ, RZ, R16 ;  /* 0x000000ffff060224 */ /* 0x000fe200078e0010 */
[----:B------:R-:W-:-:S02]  /*18560*/  ISETP.GT.AND P2, PT, R5, 0x2, PT ;  /* 0x000000020500780c */ /* 0x000fc40003f44270 */
[----:B------:R-:W-:Y:S02]  /*18570*/  ISETP.GT.AND P3, PT, R5, 0x3, PT ;  /* 0x000000030500780c */ /* 0x000fe40003f64270 */
[----:B------:R4:W2:Y:S01]  /*18580*/  @P0 LDG.E.U16 R14, desc[UR6][R6.64] ;  /* 0x00000006060e0981 */ /* 0x0008a2000c1e1500 */
[----:B------:R-:W-:Y:S02]  /*18590*/  PRMT R183, RZ, 0x7610, R183 ;  /* 0x00007610ffb77816 */ /* 0x000fe400000000b7 */
[----:B------:R-:W-:Y:S02]  /*185a0*/  PRMT R182, RZ, 0x7610, R182 ;  /* 0x00007610ffb67816 */ /* 0x000fe400000000b6 */
[----:B------:R-:W-:Y:S02]  /*185b0*/  PRMT R181, RZ, 0x7610, R181 ;  /* 0x00007610ffb57816 */ /* 0x000fe400000000b5 */
[----:B------:R-:W-:Y:S02]  /*185c0*/  PRMT R180, RZ, 0x7610, R180 ;  /* 0x00007610ffb47816 */ /* 0x000fe400000000b4 */
[----:B------:R-:W-:Y:S01]  /*185d0*/  PRMT R179, RZ, 0x7610, R179 ;  /* 0x00007610ffb37816 */ /* 0x000fe200000000b3 */
[----:B----4-:R-:W-:Y:S01]  /*185e0*/  @P1 IMAD.MOV.U32 R6, RZ, RZ, R146 ;  /* 0x000000ffff061224 */ /* 0x010fe200078e0092 */
[----:B------:R-:W-:Y:S01]  /*185f0*/  PRMT R178, RZ, 0x7610, R178 ;  /* 0x00007610ffb27816 */ /* 0x000fe200000000b2 */
[----:B------:R-:W4:Y:S01]  /*18600*/  LDL R146, [R1+0xab0] ;  /* 0x000ab00001927983 */ /* 0x000f220000100800 */
[----:B------:R-:W-:Y:S01]  /*18610*/  PRMT R177, RZ, 0x7610, R177 ;  /* 0x00007610ffb17816 */ /* 0x000fe200000000b1 */
[----:B---3--:R-:W-:Y:S01]  /*18620*/  @P1 IMAD.MOV.U32 R7, RZ, RZ, R148 ;  /* 0x000000ffff071224 */ /* 0x008fe200078e0094 */
[----:B------:R-:W-:Y:S01]  /*18630*/  PRMT R176, RZ, 0x7610, R176 ;  /* 0x00007610ffb07816 */ /* 0x000fe200000000b0 */
[----:B------:R-:W3:Y:S01]  /*18640*/  LDL R148, [R1+0xaac] ;  /* 0x000aac0001947983 */ /* 0x000ee20000100800 */
[----:B------:R-:W-:-:S02]  /*18650*/  PRMT R175, RZ, 0x7610, R175 ;  /* 0x00007610ffaf7816 */ /* 0x000fc400000000af */
[----:B------:R-:W-:Y:S01]  /*18660*/  PRMT R174, RZ, 0x7610, R174 ;  /* 0x00007610ffae7816 */ /* 0x000fe200000000ae */
[----:B------:R0:W3:Y:S01]  /*18670*/  @P1 LDG.E.U16 R61, desc[UR6][R6.64] ;  /* 0x00000006063d1981 */ /* 0x0000e2000c1e1500 */
[----:B------:R-:W-:Y:S02]  /*18680*/  PRMT R173, RZ, 0x7610, R173 ;  /* 0x00007610ffad7816 */ /* 0x000fe400000000ad */
[----:B------:R-:W-:Y:S02]  /*18690*/  PRMT R172, RZ, 0x7610, R172 ;  /* 0x00007610ffac7816 */ /* 0x000fe400000000ac */
[----:B------:R-:W-:Y:S02]  /*186a0*/  PRMT R171, RZ, 0x7610, R171 ;  /* 0x00007610ffab7816 */ /* 0x000fe400000000ab */
[----:B------:R-:W-:Y:S02]  /*186b0*/  PRMT R170, RZ, 0x7610, R170 ;  /* 0x00007610ffaa7816 */ /* 0x000fe400000000aa */
[----:B------:R-:W-:Y:S01]  /*186c0*/  PRMT R169, RZ, 0x7610, R169 ;  /* 0x00007610ffa97816 */ /* 0x000fe200000000a9 */
[----:B0-----:R-:W-:Y:S01]  /*186d0*/  @P2 IMAD.MOV.U32 R6, RZ, RZ, R135 ;  /* 0x000000ffff062224 */ /* 0x001fe200078e0087 */
[----:B------:R-:W-:Y:S01]  /*186e0*/  PRMT R168, RZ, 0x7610, R168 ;  /* 0x00007610ffa87816 */ /* 0x000fe200000000a8 */
[----:B------:R-:W-:Y:S01]  /*186f0*/  @P2 IMAD.MOV.U32 R7, RZ, RZ, R141 ;  /* 0x000000ffff072224 */ /* 0x000fe200078e008d */
[----:B------:R-:W3:Y:S01]  /*18700*/  LDL R135, [R1+0xa9c] ;  /* 0x000a9c0001877983 */ /* 0x000ee20000100800 */
[----:B------:R-:W-:-:S02]  /*18710*/  PRMT R167, RZ, 0x7610, R167 ;  /* 0x00007610ffa77816 */ /* 0x000fc400000000a7 */
[----:B------:R-:W-:Y:S01]  /*18720*/  PRMT R166, RZ, 0x7610, R166 ;  /* 0x00007610ffa67816 */ /* 0x000fe200000000a6 */
[----:B------:R0:W3:Y:S01]  /*18730*/  @P2 LDG.E.U16 R130, desc[UR6][R6.64] ;  /* 0x0000000606822981 */ /* 0x0000e2000c1e1500 */
[----:B------:R-:W-:Y:S02]  /*18740*/  PRMT R165, RZ, 0x7610, R165 ;  /* 0x00007610ffa57816 */ /* 0x000fe400000000a5 */
[----:B------:R-:W-:Y:S01]  /*18750*/  PRMT R164, RZ, 0x7610, R164 ;  /* 0x00007610ffa47816 */ /* 0x000fe200000000a4 */
[----:B------:R-:W3:Y:S01]  /*18760*/  LDL R141, [R1+0xaa8] ;  /* 0x000aa800018d7983 */ /* 0x000ee20000100800 */
[----:B------:R-:W-:Y:S02]  /*18770*/  PRMT R163, RZ, 0x7610, R163 ;  /* 0x00007610ffa37816 */ /* 0x000fe400000000a3 */
[----:B------:R-:W-:Y:S02]  /*18780*/  PRMT R162, RZ, 0x7610, R162 ;  /* 0x00007610ffa27816 */ /* 0x000fe400000000a2 */
[----:B------:R-:W-:Y:S01]  /*18790*/  PRMT R161, RZ, 0x7610, R161 ;  /* 0x00007610ffa17816 */ /* 0x000fe200000000a1 */
[----:B0-----:R-:W-:Y:S01]  /*187a0*/  @P3 IMAD.MOV.U32 R7, RZ, RZ, R133 ;  /* 0x000000ffff073224 */ /* 0x001fe200078e0085 */
[----:B------:R-:W-:Y:S01]  /*187b0*/  PRMT R160, RZ, 0x7610, R160 ;  /* 0x00007610ffa07816 */ /* 0x000fe200000000a0 */
[----:B------:R-:W3:Y:S01]  /*187c0*/  LDL R133, [R1+0xaa0] ;  /* 0x000aa00001857983 */ /* 0x000ee20000100800 */
        /* <DEDUP_REMOVED lines=61> */
[----:B------:R-:W-:Y:S01]  /*18ba0*/  MOV R151, UR48 ;  /* 0x0000003000977c02 */ /* 0x000fe20008000f00 */
[----:B--2---:R-:W-:Y:S01]  /*18bb0*/  @P3 IMAD.MOV.U32 R6, RZ, RZ, R15 ;  /* 0x000000ffff063224 */ /* 0x004fe200078e000f */
[----:B------:R-:W-:Y:S04]  /*18bc0*/  STL [R1+0x1240], R15 ;  /* 0x0012400f01007387 */ /* 0x000fe80000100800 */
[----:B------:R0:W2:Y:S04]  /*18bd0*/  @P3 LDG.E.U16 R121, desc[UR6][R6.64] ;  /* 0x0000000606793981 */ /* 0x0000a8000c1e1500 */
[----:B------:R-:W4:Y:S01]  /*18be0*/  LDL R7, [R1+0xab4] ;  /* 0x000ab40001077983 */ /* 0x000f220000100800 */
[----:B------:R-:W-:-:S02]  /*18bf0*/  ISETP.GT.AND P0, PT, R5, 0x4, PT ;  /* 0x000000040500780c */ /* 0x000fc40003f04270 */
[----:B------:R-:W-:-:S11]  /*18c00*/  ISETP.GT.AND P1, PT, R5, 0x5, PT ;  /* 0x000000050500780c */ /* 0x000fd60003f24270 */
[----:B0-----:R-:W-:Y:S01]  /*18c10*/  @P0 IMAD.MOV.U32 R6, RZ, RZ, R0 ;  /* 0x000000ffff060224 */ /* 0x001fe200078e0000 */
[----:B------:R-:W-:Y:S04]  /*18c20*/  STL [R1+0x1244], R0 ;  /* 0x0012440001007387 */ /* 0x000fe80000100800 */
[----:B----4-:R0:W4:Y:S02]  /*18c30*/  @P0 LDG.E.U16 R111, desc[UR6][R6.64] ;  /* 0x00000006066f0981 */ /* 0x010124000c1e1500 */
[----:B0-----:R-:W-:Y:S02]  /*18c40*/  @P1 IMAD.MOV.U32 R6, RZ, RZ, R146 ;  /* 0x000000ffff061224 */ /* 0x001fe400078e0092 */
[----:B---3--:R-:W-:Y:S01]  /*18c50*/  @P1 IMAD.MOV.U32 R7, RZ, RZ, R148 ;  /* 0x000000ffff071224 */ /* 0x008fe200078e0094 */
[C---:B------:R-:W-:Y:S01]  /*18c60*/  ISETP.GT.AND P2, PT, R5.reuse, 0x6, PT ;  /* 0x000000060500780c */ /* 0x040fe20003f44270 */
[----:B------:R-:W3:Y:S04]  /*18c70*/  LDL R148, [R1+0xa8c] ;  /* 0x000a8c0001947983 */ /* 0x000ee80000100800 */
[----:B------:R0:W4:Y:S01]  /*18c80*/  @P1 LDG.E.U16 R101, desc[UR6][R6.64] ;  /* 0x0000000606651981 */ /* 0x000122000c1e1500 */
[----:B------:R-:W-:-:S03]  /*18c90*/  ISETP.GT.AND P3, PT, R5, 0x7, PT ;  /* 0x000000070500780c */ /* 0x000fc60003f64270 */
[----:B------:R-:W2:Y:S04]  /*18ca0*/  LDL R146, [R1+0xa90] ;  /* 0x000a900001927983 */ /* 0x000ea80000100800 */
[----:B------:R-:W3:Y:S01]  /*18cb0*/  LDL R7, [R1+0xaa4] ;  /* 0x000aa40001077983 */ /* 0x000ee20000100800 */
[----:B0-----:R-:W-:Y:S01]  /*18cc0*/  @P2 IMAD.MOV.U32 R6, RZ, RZ, R141 ;  /* 0x000000ffff062224 */ /* 0x001fe200078e008d */
[C---:B------:R-:W-:Y:S02]  /*18cd0*/  ISETP.GT.AND P0, PT, R5.reuse, 0x8, PT ;  /* 0x000000080500780c */ /* 0x040fe40003f04270 */
[----:B------:R-:W-:Y:S01]  /*18ce0*/  ISETP.GT.AND P1, PT, R5, 0x9, PT ;  /* 0x000000090500780c */ /* 0x000fe20003f24270 */
[----:B------:R-:W4:Y:S04]  /*18cf0*/  LDL R141, [R1+0xa88] ;  /* 0x000a8800018d7983 */ /* 0x000f280000100800 */
[----:B---3--:R0:W3:Y:S02]  /*18d00*/  @P2 LDG.E.U16 R88, desc[UR6][R6.64] ;  /* 0x0000000606582981 */ /* 0x0080e4000c1e1500 */
[----:B0-----:R-:W-:-:S02]  /*18d10*/  @P3 IMAD.MOV.U32 R6, RZ, RZ, R133 ;  /* 0x000000ffff063224 */ /* 0x001fc400078e0085 */
[----:B------:R-:W-:Y:S01]  /*18d20*/  @P3 IMAD.MOV.U32 R7, RZ, RZ, R135 ;  /* 0x000000ffff073224 */ /* 0x000fe200078e0087 */
[----:B------:R-:W3:Y:S04]  /*18d30*/  LDL R133, [R1+0xa80] ;  /* 0x000a800001857983 */ /* 0x000ee80000100800 */
[----:B------:R0:W3:Y:S04]  /*18d40*/  @P3 LDG.E.U16 R78, desc[UR6][R6.64] ;  /* 0x00000006064e3981 */ /* 0x0000e8000c1e1500 */
[----:B------:R-:W3:Y:S04]  /*18d50*/  LDL R135, [R1+0xa7c] ;  /* 0x000a7c0001877983 */ /* 0x000ee80000100800 */
[----:B------:R-:W0:Y:S04]  /*18d60*/  LDL R6, [R1+0xa94] ;  /* 0x000a940001067983 */ /* 0x000e280000100800 */
[----:B------:R-:W0:Y:S02]  /*18d70*/  LDL R7, [R1+0xa98] ;  /* 0x000a980001077983 */ /* 0x000e240000100800 */
[----:B0-----:R-:W-:-:S04]  /*18d80*/  @P0 LOP3.LUT R7, R7, R6, RZ, 0x3c, !PT ;  /* 0x0000000607070212 */ /* 0x001fc800078e3cff */
[----:B------:R-:W-:-:S04]  /*18d90*/  @P0 LOP3.LUT R6, R7, R6, RZ, 0x3c, !PT ;  /* 0x0000000607060212 */ /* 0x000fc800078e3cff */
[----:B------:R-:W-:-:S05]  /*18da0*/  @P0 LOP3.LUT R7, R7, R6, RZ, 0x3c, !PT ;  /* 0x0000000607070212 */ /* 0x000fca00078e3cff */
[----:B------:R2:W3:Y:S02]  /*18db0*/  @P0 LDG.E.U16 R13, desc[UR6][R6.64] ;  /* 0x00000006060d0981 */ /* 0x0004e4000c1e1500 */
[----:B--2---:R-:W-:Y:S02]  /*18dc0*/  @P1 IMAD.MOV.U32 R6, RZ, RZ, R146 ;  /* 0x000000ffff061224 */ /* 0x004fe400078e0092 */
[----:B------:R-:W-:Y:S01]  /*18dd0*/  @P1 IMAD.MOV.U32 R7, RZ, RZ, R148 ;  /* 0x000000ffff071224 */ /* 0x000fe200078e0094 */
[C---:B------:R-:W-:Y:S01]  /*18de0*/  ISETP.GT.AND P2, PT, R5.reuse, 0xa, PT ;  /* 0x0000000a0500780c */ /* 0x040fe20003f44270 */
[----:B------:R-:W2:Y:S04]  /*18df0*/  LDL R148, [R1+0xa6c] ;  /* 0x000a6c0001947983 */ /* 0x000ea80000100800 */
[----:B------:R4:W2:Y:S01]  /*18e00*/  @P1 LDG.E.U16 R60, desc[UR6][R6.64] ;  /* 0x00000006063c1981 */ /* 0x0008a2000c1e1500 */
[----:B------:R-:W-:-:S03]  /*18e10*/  ISETP.GT.AND P3, PT, R5, 0xb, PT ;  /* 0x0000000b0500780c */ /* 0x000fc60003f64270 */
[----:B------:R-:W2:Y:S04]  /*18e20*/  LDL R146, [R1+0xa70] ;  /* 0x000a700001927983 */ /* 0x000ea80000100800 */
[----:B------:R-:W3:Y:S01]  /*18e30*/  LDL R7, [R1+0xa84] ;  /* 0x000a840001077983 */ /* 0x000ee20000100800 */
[----:B----4-:R-:W-:Y:S01]  /*18e40*/  @P2 IMAD.MOV.U32 R6, RZ, RZ, R141 ;  /* 0x000000ffff062224 */ /* 0x010fe200078e008d */
        /* <DEDUP_REMOVED lines=404> */
[----:B------:R-:W-:-:S02]  /*1a790*/  ISETP.GT.AND P3, PT, R5, 0x4f, PT ;  /* 0x0000004f0500780c */ /* 0x000fc40003f64270 */
[----:B------:R-:W-:Y:S01]  /*1a7a0*/  PRMT R4, RZ, 0x7610, R4 ;  /* 0x00007610ff047816 */ /* 0x000fe20000000004 */
        /* <DEDUP_REMOVED lines=201> */
[----:B------:R-:W-:Y:S01]  /*1b440*/  ISETP.GT.AND P4, PT, R5, 0x72, PT ;  /* 0x000000720500780c */ /* 0x000fe20003f84270 */
        /* <DEDUP_REMOVED lines=11> */
[----:B------:R-:W2:Y:S04]  /*1b500*/  LDL R146, [R1+0x730] ;  /* 0x0007300001927983 */ /* 0x000ea80000100800 */
[----:B------:R0:W2:Y:S04]  /*1b510*/  @P1 LDG.E.U16 R223, desc[UR6][R6.64] ;  /* 0x0000000606df1981 */ /* 0x0000a8000c1e1500 */
[----:B------:R-:W2:Y:S04]  /*1b520*/  LDL R148, [R1+0x72c] ;  /* 0x00072c0001947983 */ /* 0x000ea80000100800 */
[----:B------:R-:W0:Y:S04]  /*1b530*/  LDL R6, [R1+0x744] ;  /* 0x0007440001067983 */ /* 0x000e280000100800 */
[----:B------:R-:W0:Y:S01]  /*1b540*/  LDL R7, [R1+0x748] ;  /* 0x0007480001077983 */ /* 0x000e220000100800 */
[----:B------:R-:W-:-:S02]  /*1b550*/  ISETP.GT.AND P0, PT, R5, 0x73, PT ;  /* 0x000000730500780c */ /* 0x000fc40003f04270 */
[----:B0-----:R-:W-:-:S04]  /*1b560*/  @P4 LOP3.LUT R7, R7, R6, RZ, 0x3c, !PT ;  /* 0x0000000607074212 */ /* 0x001fc800078e3cff */
[----:B------:R-:W-:-:S04]  /*1b570*/  @P4 LOP3.LUT R6, R7, R6, RZ, 0x3c, !PT ;  /* 0x0000000607064212 */ /* 0x000fc800078e3cff */
[----:B------:R-:W-:-:S05]  /*1b580*/  @P4 LOP3.LUT R7, R7, R6, RZ, 0x3c, !PT ;  /* 0x0000000607074212 */ /* 0x000fca00078e3cff */
[----:B------:R4:W2:Y:S04]  /*1b590*/  @P4 LDG.E.U16 R222, desc[UR6][R6.64] ;  /* 0x0000000606de4981 */ /* 0x0008a8000c1e1500 */
[----:B------:R-:W3:Y:S01]  /*1b5a0*/  LDL R7, [R1+0x73c] ;  /* 0x00073c0001077983 */ /* 0x000ee20000100800 */
[C---:B------:R-:W-:Y:S01]  /*1b5b0*/  ISETP.GT.AND P1, PT, R5.reuse, 0x74, PT ;  /* 0x000000740500780c */ /* 0x040fe20003f24270 */
[----:B----4-:R-:W-:Y:S02]  /*1b5c0*/  @P0 IMAD.MOV.U32 R6, RZ, RZ, R141 ;  /* 0x000000ffff060224 */ /* 0x010fe400078e008d */
[----:B------:R-:W4:Y:S04]  /*1b5d0*/  LDL R141, [R1+0x720] ;  /* 0x00072000018d7983 */ /* 0x000f280000100800 */
[----:B---3--:R0:W3:Y:S01]  /*1b5e0*/  @P0 LDG.E.U16 R221, desc[UR6][R6.64] ;  /* 0x0000000606dd0981 */ /* 0x0080e2000c1e1500 */
[----:B------:R-:W-:-:S05]  /*1b5f0*/  ISETP.GT.AND P0, PT, R5, 0x75, PT ;  /* 0x000000750500780c */ /* 0x000fca0003f04270 */
[----:B0-----:R-:W-:Y:S02]  /*1b600*/  @P1 IMAD.MOV.U32 R6, RZ, RZ, R133 ;  /* 0x000000ffff061224 */ /* 0x001fe400078e0085 */
[----:B------:R-:W-:Y:S01]  /*1b610*/  @P1 IMAD.MOV.U32 R7, RZ, RZ, R135 ;  /* 0x000000ffff071224 */ /* 0x000fe200078e0087 */
[----:B------:R-:W3:Y:S04]  /*1b620*/  LDL R133, [R1+0x718] ;  /* 0x0007180001857983 */ /* 0x000ee80000100800 */
[----:B------:R2:W3:Y:S04]  /*1b630*/  @P1 LDG.E.U16 R220, desc[UR6][R6.64] ;  /* 0x0000000606dc1981 */ /* 0x0004e8000c1e1500 */
[----:B------:R-:W3:Y:S01]  /*1b640*/  LDL R135, [R1+0x714] ;  /* 0x0007140001877983 */ /* 0x000ee20000100800 */
[----:B--2---:R-:W-:-:S02]  /*1b650*/  @P0 IMAD.MOV.U32 R6, RZ, RZ, R146 ;  /* 0x000000ffff060224 */ /* 0x004fc400078e0092 */
[----:B------:R-:W-:Y:S01]  /*1b660*/  @P0 IMAD.MOV.U32 R7, RZ, RZ, R148 ;  /* 0x000000ffff070224 */ /* 0x000fe200078e0094 */
[C---:B------:R-:W-:Y:S01]  /*1b670*/  ISETP.GT.AND P1, PT, R5.reuse, 0x76, PT ;  /* 0x000000760500780c */ /* 0x040fe20003f24270 */
        /* <DEDUP_REMOVED lines=41> */
[----:B------:R-:W-:Y:S02]  /*1b910*/  @P1 IMAD.MOV.U32 R7, RZ, RZ, R135 ;  /* 0x000000ffff071224 */ /* 0x000fe400078e0087 */
[----:B------:R-:W4:Y:S04]  /*1b920*/  LDL R135, [R1+0xef0] ;  /* 0x000ef00001877983 */ /* 0x000f280000100800 */
[----:B------:R2:W3:Y:S02]  /*1b930*/  @P1 LDG.E.U16 R212, desc[UR6][R6.64] ;  /* 0x0000000606d41981 */ /* 0x0004e4000c1e1500 */
[----:B--2---:R-:W-:-:S02]  /*1b940*/  @P0 IMAD.MOV.U32 R6, RZ, RZ, R146 ;  /* 0x000000ffff060224 */ /* 0x004fc400078e0092 */
[----:B------:R-:W-:Y:S01]  /*1b950*/  @P0 IMAD.MOV.U32 R7, RZ, RZ, R148 ;  /* 0x000000ffff070224 */ /* 0x000fe200078e0094 */
[C---:B------:R-:W-:Y:S01]  /*1b960*/  ISETP.GT.AND P1, PT, R5.reuse, 0x7e, PT ;  /* 0x0000007e0500780c */ /* 0x040fe20003f24270 */
[----:B------:R-:W0:Y:S03]  /*1b970*/  S2R R133, SR_TID.X ;  /* 0x0000000000857919 */ /* 0x000e260000002100 */
[----:B------:R1:W2:Y:S01]  /*1b980*/  @P0 LDG.E.U16 R211, desc[UR6][R6.64] ;  /* 0x0000000606d30981 */ /* 0x0002a2000c1e1500 */
[----:B------:R-:W-:-:S03]  /*1b990*/  ISETP.GT.AND P2, PT, R5, 0x7f, PT ;  /* 0x0000007f0500780c */ /* 0x000fc60003f44270 */
[----:B------:R-:W3:Y:S04]  /*1b9a0*/  LDL R148, [R1+0xed0] ;  /* 0x000ed00001947983 */ /* 0x000ee80000100800 */
[----:B------:R-:W2:Y:S04]  /*1b9b0*/  LDL R146, [R1+0xe8c] ;  /* 0x000e8c0001927983 */ /* 0x000ea80000100800 */
[----:B------:R-:W1:Y:S04]  /*1b9c0*/  LDL R6, [R1+0x6e4] ;  /* 0x0006e40001067983 */ /* 0x000e680000100800 */
[----:B------:R-:W1:Y:S02]  /*1b9d0*/  LDL R7, [R1+0x6e8] ;  /* 0x0006e80001077983 */ /* 0x000e640000100800 */
[----:B-1----:R-:W-:-:S04]  /*1b9e0*/  @P1 LOP3.LUT R7, R7, R6, RZ, 0x3c, !PT ;  /* 0x0000000607071212 */ /* 0x002fc800078e3cff */
[----:B------:R-:W-:-:S04]  /*1b9f0*/  @P1 LOP3.LUT R6, R7, R6, RZ, 0x3c, !PT ;  /* 0x0000000607061212 */ /* 0x000fc800078e3cff */
[----:B------:R-:W-:-:S05]  /*1ba00*/  @P1 LOP3.LUT R7, R7, R6, RZ, 0x3c, !PT ;  /* 0x0000000607071212 */ /* 0x000fca00078e3cff */
[----:B------:R1:W2:Y:S04]  /*1ba10*/  @P1 LDG.E.U16 R210, desc[UR6][R6.64] ;  /* 0x0000000606d21981 */ /* 0x0002a8000c1e1500 */
[----:B------:R-:W1:Y:S04]  /*1ba20*/  LDL R6, [R1+0x6dc] ;  /* 0x0006dc0001067983 */ /* 0x000e680000100800 */
[----:B------:R-:W1:Y:S01]  /*1ba30*/  LDL R7, [R1+0x6e0] ;  /* 0x0006e00001077983 */ /* 0x000e620000100800 */
[----:B0-----:R-:W-:-:S04]  /*1ba40*/  LOP3.LUT R133, R133, 0x7f, RZ, 0xc0, !PT ;  /* 0x0000007f85857812 */ /* 0x001fc800078ec0ff */
[----:B------:R-:W-:Y:S02]  /*1ba50*/  ISETP.GE.AND P0, PT, R133, R5, PT ;  /* 0x000000058500720c */ /* 0x000fe40003f06270 */
[----:B------:R-:W2:Y:S01]  /*1ba60*/  LDL R133, [R1+0xe90] ;  /* 0x000e900001857983 */ /* 0x000ea20000100800 */
[----:B-1----:R-:W-:-:S04]  /*1ba70*/  @P2 LOP3.LUT R7, R7, R6, RZ, 0x3c, !PT ;  /* 0x0000000607072212 */ /* 0x002fc800078e3cff */
[----:B------:R-:W-:-:S04]  /*1ba80*/  @P2 LOP3.LUT R6, R7, R6, RZ, 0x3c, !PT ;  /* 0x0000000607062212 */ /* 0x000fc800078e3cff */
[----:B------:R-:W-:-:S05]  /*1ba90*/  @P2 LOP3.LUT R7, R7, R6, RZ, 0x3c, !PT ;  /* 0x0000000607072212 */ /* 0x000fca00078e3cff */
[----:B------:R4:W2:Y:S01]  /*1baa0*/  @P2 LDG.E.U16 R209, desc[UR6][R6.64] ;  /* 0x0000000606d12981 */ /* 0x0008a2000c1e1500 */
[----:B------:R-:W-:Y:S01]  /*1bab0*/  BAR.SYNC.DEFER_BLOCKING 0x0 ;  /* 0x0000000000007b1d */ /* 0x000fe20000010000 */
[----:B----4-:R-:W-:Y:S02]  /*1bac0*/  @!P0 IMAD.MOV.U32 R6, RZ, RZ, R135 ;  /* 0x000000ffff068224 */ /* 0x010fe400078e0087 */
[----:B------:R-:W-:-:S03]  /*1bad0*/  @!P0 IMAD.MOV.U32 R7, RZ, RZ, R141 ;  /* 0x000000ffff078224 */ /* 0x000fc600078e008d */
[----:B------:R-:W4:Y:S04]  /*1bae0*/  LDL R135, [R1+0xdd0] ;  /* 0x000dd00001877983 */ /* 0x000f280000100800 */
[----:B------:R-:W4:Y:S04]  /*1baf0*/  LDL R141, [R1+0xdcc] ;  /* 0x000dcc00018d7983 */ /* 0x000f280000100800 */
[----:B------:R3:W4:Y:S04]  /*1bb00*/  @!P0 LDG.E.U16 R208, desc[UR6][R6.64] ;  /* 0x0000000606d08981 */ /* 0x000728000c1e1500 */
[----:B------:R-:W2:Y:S01]  /*1bb10*/  LDL R7, [R1+0xecc] ;  /* 0x000ecc0001077983 */ /* 0x000ea20000100800 */
[----:B---3--:R-:W-:-:S03]  /*1bb20*/  @!P0 IMAD.MOV.U32 R6, RZ, RZ, R148 ;  /* 0x000000ffff068224 */ /* 0x008fc600078e0094 */
[----:B------:R-:W3:Y:S04]  /*1bb30*/  LDL R148, [R1+0xd90] ;  /* 0x000d900001947983 */ /* 0x000ee80000100800 */
[----:B--2---:R0:W2:Y:S02]  /*1bb40*/  @!P0 LDG.E.U16 R207, desc[UR6][R6.64] ;  /* 0x0000000606cf8981 */ /* 0x0040a4000c1e1500 */
[----:B0-----:R-:W-:Y:S02]  /*1bb50*/  @!P0 IMAD.MOV.U32 R6, RZ, RZ, R133 ;  /* 0x000000ffff068224 */ /* 0x001fe400078e0085 */
[----:B------:R-:W-:Y:S01]  /*1bb60*/  @!P0 IMAD.MOV.U32 R7, RZ, RZ, R146 ;  /* 0x000000ffff078224 */ /* 0x000fe200078e0092 */
[----:B------:R-:W2:Y:S04]  /*1bb70*/  LDL R133, [R1+0xd50] ;  /* 0x000d500001857983 */ /* 0x000ea80000100800 */
[----:B------:R0:W2:Y:S04]  /*1bb80*/  @!P0 LDG.E.U16 R206, desc[UR6][R6.64] ;  /* 0x0000000606ce8981 */ /* 0x0000a8000c1e1500 */
[----:B------:R-:W2:Y:S04]  /*1bb90*/  LDL R146, [R1+0xd4c] ;  /* 0x000d4c0001927983 */ /* 0x000ea80000100800 */
[----:B------:R-:W0:Y:S04]  /*1bba0*/  LDL R6, [R1+0xe4c] ;  /* 0x000e4c0001067983 */ /* 0x000e280000100800 */
[----:B------:R-:W0:Y:S02]  /*1bbb0*/  LDL R7, [R1+0xe50] ;  /* 0x000e500001077983 */ /* 0x000e240000100800 */
[----:B0-----:R-:W-:-:S04]  /*1bbc0*/  @!P0 LOP3.LUT R7, R7, R6, RZ, 0x3c, !PT ;  /* 0x0000000607078212 */ /* 0x001fc800078e3cff */
[----:B------:R-:W-:-:S04]  /*1bbd0*/  @!P0 LOP3.LUT R6, R7, R6, RZ, 0x3c, !PT ;  /* 0x0000000607068212 */ /* 0x000fc800078e3cff */
[----:B------:R-:W-:-:S05]  /*1bbe0*/  @!P0 LOP3.LUT R7, R7, R6, RZ, 0x3c, !PT ;  /* 0x0000000607078212 */ /* 0x000fca00078e3cff */
[----:B------:R0:W2:Y:S04]  /*1bbf0*/  @!P0 LDG.E.U16 R205, desc[UR6][R6.64] ;  /* 0x0000000606cd8981 */ /* 0x0000a8000c1e1500 */
[----:B------:R-:W0:Y:S04]  /*1bc00*/  LDL R6, [R1+0xe0c] ;  /* 0x000e0c0001067983 */ /* 0x000e280000100800 */
[----:B------:R-:W0:Y:S02]  /*1bc10*/  LDL R7, [R1+0xe10] ;  /* 0x000e100001077983 */ /* 0x000e240000100800 */
[----:B0-----:R-:W-:-:S04]  /*1bc20*/  @!P0 LOP3.LUT R7, R7, R6, RZ, 0x3c, !PT ;  /* 0x0000000607078212 */ /* 0x001fc800078e3cff */
[----:B------:R-:W-:-:S04]  /*1bc30*/  @!P0 LOP3.LUT R6, R7, R6, RZ, 0x3c, !PT ;  /* 0x0000000607068212 */ /* 0x000fc800078e3cff */
[----:B------:R-:W-:-:S05]  /*1bc40*/  @!P0 LOP3.LUT R7, R7, R6, RZ, 0x3c, !PT ;  /* 0x0000000607078212 */ /* 0x000fca00078e3cff */
[----:B------:R4:W2:Y:S02]  /*1bc50*/  @!P0 LDG.E.U16 R204, desc[UR6][R6.64] ;  /* 0x0000000606cc8981 */ /* 0x0008a4000c1e1500 */
[----:B----4-:R-:W-:Y:S02]  /*1bc60*/  @!P0 IMAD.MOV.U32 R6, RZ, RZ, R135 ;  /* 0x000000ffff068224 */ /* 0x010fe400078e0087 */
[----:B------:R-:W-:Y:S01]  /*1bc70*/  @!P0 IMAD.MOV.U32 R7, RZ, RZ, R141 ;  /* 0x000000ffff078224 */ /* 0x000fe200078e008d */
[----:B------:R-:W4:Y:S04]  /*1bc80*/  LDL R135, [R1+0xc90] ;  /* 0x000c900001877983 */ /* 0x000f280000100800 */
[----:B------:R3:W4:Y:S04]  /*1bc90*/  @!P0 LDG.E.U16 R203, desc[UR6][R6.64] ;  /* 0x0000000606cb8981 */ /* 0x000728000c1e1500 */
[----:B------:R-:W4:Y:S04]  /*1bca0*/  LDL R141, [R1+0xc8c] ;  /* 0x000c8c00018d7983 */ /* 0x000f280000100800 */
        /* <DEDUP_REMOVED lines=101> */
[----:B------:R-:W4:Y:S04]  /*1c300*/  LDL.LU R135, [R1+0x370] ;  /* 0x0003700001877983 */ /* 0x000f280000300800 */
[----:B------:R-:W4:Y:S04]  /*1c310*/  LDL.LU R141, [R1+0x334] ;  /* 0x00033400018d7983 */ /* 0x000f280000300800 */
        /* <DEDUP_REMOVED lines=21> */
[----:B------:R0:W2:Y:S04]  /*1c470*/  @!P0 LDG.E.U16 R179, desc[UR6][R6.64] ;  /* 0x0000000606b38981 */ /* 0x0000a8000c1e1500 */
[----:B------:R-:W0:Y:S02]  /*1c480*/  LDL R7, [R1+0x374] ;  /* 0x0003740001077983 */ /* 0x000e240000100800 */
[----:B0-----:R-:W-:Y:S02]  /*1c490*/  @!P0 IMAD.MOV.U32 R6, RZ, RZ, R7 ;  /* 0x000000ffff068224 */ /* 0x001fe400078e0007 */
[----:B----4-:R-:W-:-:S05]  /*1c4a0*/  @!P0 IMAD.MOV.U32 R7, RZ, RZ, R135 ;  /* 0x000000ffff078224 */ /* 0x010fca00078e0087 */
[----:B------:R0:W4:Y:S04]  /*1c4b0*/  @!P0 LDG.E.U16 R178, desc[UR6][R6.64] ;  /* 0x0000000606b28981 */ /* 0x000128000c1e1500 */
[----:B------:R-:W3:Y:S01]  /*1c4c0*/  LDL R7, [R1+0x330] ;  /* 0x0003300001077983 */ /* 0x000ee20000100800 */
[----:B0-----:R-:W-:-:S05]  /*1c4d0*/  @!P0 IMAD.MOV.U32 R6, RZ, RZ, R141 ;  /* 0x000000ffff068224 */ /* 0x001fca00078e008d */
[----:B---3--:R0:W3:Y:S04]  /*1c4e0*/  @!P0 LDG.E.U16 R177, desc[UR6][R6.64] ;  /* 0x0000000606b18981 */ /* 0x0080e8000c1e1500 */
[----:B------:R-:W2:Y:S01]  /*1c4f0*/  LDL R7, [R1+0x6d8] ;  /* 0x0006d80001077983 */ /* 0x000ea20000100800 */
[----:B0-----:R-:W-:-:S03]  /*1c500*/  @!P0 IMAD.MOV.U32 R6, RZ, RZ, R148 ;  /* 0x000000ffff068224 */ /* 0x001fc600078e0094 */
[----:B------:R-:W4:Y:S04]  /*1c510*/  LDL R148, [R1+0xd88] ;  /* 0x000d880001947983 */ /* 0x000f280000100800 */
[----:B--2---:R0:W2:Y:S02]  /*1c520*/  @!P0 LDG.E.U16 R176, desc[UR6][R6.64] ;  /* 0x0000000606b08981 */ /* 0x0040a4000c1e1500 */
[----:B0-----:R-:W-:Y:S02]  /*1c530*/  @!P0 IMAD.MOV.U32 R6, RZ, RZ, R133 ;  /* 0x000000ffff068224 */ /* 0x001fe400078e0085 */
[----:B------:R-:W-:Y:S01]  /*1c540*/  @!P0 IMAD.MOV.U32 R7, RZ, RZ, R146 ;  /* 0x000000ffff078224 */ /* 0x000fe200078e0092 */
[----:B------:R-:W3:Y:S04]  /*1c550*/  LDL R133, [R1+0xd48] ;  /* 0x000d480001857983 */ /* 0x000ee80000100800 */
        /* <DEDUP_REMOVED lines=26> */
[----:B------:R-:W3:Y:S01]  /*1c700*/  LDL R7, [R1+0xd84] ;  /* 0x000d840001077983 */ /* 0x000ee20000100800 */
[----:B----4-:R-:W-:-:S03]  /*1c710*/  @!P0 IMAD.MOV.U32 R6, RZ, RZ, R148 ;  /* 0x000000ffff068224 */ /* 0x010fc600078e0094 */
[----:B------:R-:W4:Y:S04]  /*1c720*/  LDL R148, [R1+0xc08] ;  /* 0x000c080001947983 */ /* 0x000f280000100800 */
[----:B---3--:R0:W3:Y:S02]  /*1c730*/  @!P0 LDG.E.U16 R170, desc[UR6][R6.64] ;  /* 0x0000000606aa8981 */ /* 0x0080e4000c1e1500 */
[----:B0-----:R-:W-:Y:S02]  /*1c740*/  @!P0 IMAD.MOV.U32 R6, RZ, RZ, R133 ;  /* 0x000000ffff068224 */ /* 0x001fe400078e0085 */
[----:B--2---:R-:W-:Y:S01]  /*1c750*/  @!P0 IMAD.MOV.U32 R7, RZ, RZ, R146 ;  /* 0x000000ffff078224 */ /* 0x004fe200078e0092 */
[----:B------:R-:W2:Y:S04]  /*1c760*/  LDL R133, [R1+0xbc8] ;  /* 0x000bc80001857983 */ /* 0x000ea80000100800 */
[----:B------:R0:W3:Y:S04]  /*1c770*/  @!P0 LDG.E.U16 R169, desc[UR6][R6.64] ;  /* 0x0000000606a98981 */ /* 0x0000e8000c1e1500 */
[----:B------:R-:W3:Y:S04]  /*1c780*/  LDL R146, [R1+0xbc4] ;  /* 0x000bc40001927983 */ /* 0x000ee80000100800 */
[----:B------:R-:W0:Y:S04]  /*1c790*/  LDL R6, [R1+0xd04] ;  /* 0x000d040001067983 */ /* 0x000e280000100800 */
[----:B------:R-:W0:Y:S02]  /*1c7a0*/  LDL R7, [R1+0xd08] ;  /* 0x000d080001077983 */ /* 0x000e240000100800 */
[----:B0-----:R-:W-:-:S04]  /*1c7b0*/  @!P0 LOP3.LUT R7, R7, R6, RZ, 0x3c, !PT ;  /* 0x0000000607078212 */ /* 0x001fc800078e3cff */
[----:B------:R-:W-:-:S04]  /*1c7c0*/  @!P0 LOP3.LUT R6, R7, R6, RZ, 0x3c, !PT ;  /* 0x0000000607068212 */ /* 0x000fc800078e3cff */
[----:B------:R-:W-:-:S05]  /*1c7d0*/  @!P0 LOP3.LUT R7, R7, R6, RZ, 0x3c, !PT ;  /* 0x0000000607078212 */ /* 0x000fca00078e3cff */
[----:B------:R0:W3:Y:S04]  /*1c7e0*/  @!P0 LDG.E.U16 R168, desc[UR6][R6.64] ;  /* 0x0000000606a88981 */ /* 0x0000e8000c1e1500 */
        /* <DEDUP_REMOVED lines=18> */
[----:B------:R-:W2:Y:S01]  /*1c910*/  LDL R7, [R1+0xc04] ;  /* 0x000c040001077983 */ /* 0x000ea20000100800 */
[----:B----4-:R-:W-:-:S03]  /*1c920*/  @!P0 IMAD.MOV.U32 R6, RZ, RZ, R148 ;  /* 0x000000ffff068224 */ /* 0x010fc600078e0094 */
[----:B------:R-:W4:Y:S04]  /*1c930*/  LDL R148, [R1+0x670] ;  /* 0x0006700001947983 */ /* 0x000f280000100800 */
[----:B--2---:R0:W2:Y:S02]  /*1c940*/  @!P0 LDG.E.U16 R164, desc[UR6][R6.64] ;  /* 0x0000000606a48981 */ /* 0x0040a4000c1e1500 */
[----:B0-----:R-:W-:Y:S02]  /*1c950*/  @!P0 IMAD.MOV.U32 R6, RZ, RZ, R133 ;  /* 0x000000ffff068224 */ /* 0x001fe400078e0085 */
[----:B---3--:R-:W-:Y:S01]  /*1c960*/  @!P0 IMAD.MOV.U32 R7, RZ, RZ, R146 ;  /* 0x000000ffff078224 */ /* 0x008fe200078e0092 */
        /* <DEDUP_REMOVED lines=61> */
[----:B----4-:R-:W-:-:S05]  /*1cd40*/  @!P0 IMAD.MOV.U32 R6, RZ, RZ, R148 ;  /* 0x000000ffff068224 */ /* 0x010fca00078e0094 */
[----:B--2---:R0:W2:Y:S02]  /*1cd50*/  @!P0 LDG.E.U16 R152, desc[UR6][R6.64] ;  /* 0x0000000606988981 */ /* 0x0040a4000c1e1500 */
[----:B0-----:R-:W-:Y:S02]  /*1cd60*/  @!P0 IMAD.MOV.U32 R6, RZ, RZ, R133 ;  /* 0x000000ffff068224 */ /* 0x001fe400078e0085 */
[----:B---3--:R-:W-:Y:S01]  /*1cd70*/  @!P0 IMAD.MOV.U32 R7, RZ, RZ, R146 ;  /* 0x000000ffff078224 */ /* 0x008fe200078e0092 */
[----:B------:R-:W3:Y:S04]  /*1cd80*/  LDL.LU R133, [R1+0x368] ;  /* 0x0003680001857983 */ /* 0x000ee80000300800 */
[----:B------:R-:W4:Y:S04]  /*1cd90*/  LDL.LU R146, [R1+0x36c] ;  /* 0x00036c0001927983 */ /* 0x000f280000300800 */
[----:B------:R-:W2:Y:S04]  /*1cda0*/  LDL.LU R148, [R1+0x32c] ;  /* 0x00032c0001947983 */ /* 0x000ea80000300800 */
        /* <DEDUP_REMOVED lines=26> */
[----:B---3--:R-:W-:-:S05]  /*1cf50*/  @!P0 IMAD.MOV.U32 R7, RZ, RZ, R133 ;  /* 0x000000ffff078224 */ /* 0x008fca00078e0085 */
[----:B------:R2:W3:Y:S04]  /*1cf60*/  @!P0 LDG.E.U16 R18, desc[UR6][R6.64] ;  /* 0x0000000606128981 */ /* 0x0004e8000c1e1500 */
[----:B------:R-:W4:Y:S01]  /*1cf70*/  LDL R7, [R1+0x328] ;  /* 0x0003280001077983 */ /* 0x000f220000100800 */
[----:B--2---:R-:W-:-:S05]  /*1cf80*/  @!P0 IMAD.MOV.U32 R6, RZ, RZ, R148 ;  /* 0x000000ffff068224 */ /* 0x004fca00078e0094 */
[----:B----4-:R0:W2:Y:S04]  /*1cf90*/  @!P0 LDG.E.U16 R17, desc[UR6][R6.64] ;  /* 0x0000000606118981 */ /* 0x0100a8000c1e1500 */
[----:B------:R-:W0:Y:S04]  /*1cfa0*/  LDL R6, [R1+0xae4] ;  /* 0x000ae40001067983 */ /* 0x000e280000100800 */
[----:B------:R-:W0:Y:S04]  /*1cfb0*/  LDL R7, [R1+0xeec] ;  /* 0x000eec0001077983 */ /* 0x000e280000100800 */
[----:B------:R1:W-:Y:S02]  /*1cfc0*/  STS.U16 [R3+UR4+0x10000], R14 ;  /* 0x0100000e03007988 */ /* 0x0003e40008000404 */
[----:B-1----:R-:W-:-:S02]  /*1cfd0*/  PRMT R14, RZ, 0x7610, R14 ;  /* 0x00007610ff0e7816 */ /* 0x002fc4000000000e */
[----:B0-----:R-:W-:-:S04]  /*1cfe0*/  @!P0 LOP3.LUT R7, R7, R6, RZ, 0x3c, !PT ;  /* 0x0000000607078212 */ /* 0x001fc800078e3cff */
[----:B------:R-:W-:-:S04]  /*1cff0*/  @!P0 LOP3.LUT R6, R7, R6, RZ, 0x3c, !PT ;  /* 0x0000000607068212 */ /* 0x000fc800078e3cff */
[----:B------:R-:W-:-:S05]  /*1d000*/  @!P0 LOP3.LUT R7, R7, R6, RZ, 0x3c, !PT ;  /* 0x0000000607078212 */ /* 0x000fca00078e3cff */
[----:B------:R0:W4:Y:S04]  /*1d010*/  @!P0 LDG.E.U16 R14, desc[UR6][R6.64] ;  /* 0x00000006060e8981 */ /* 0x000128000c1e1500 */
        /* <DEDUP_REMOVED lines=41> */
[----:B------:R-:W0:Y:S01]  /*1d2b0*/  LDL R7, [R1+0xd80] ;  /* 0x000d800001077983 */ /* 0x000e220000100800 */
[----:B------:R-:W-:-:S03]  /*1d2c0*/  PRMT R5, RZ, 0x7610, R5 ;  /* 0x00007610ff057816 */ /* 0x000fc60000000005 */
[----:B------:R1:W-:Y:S04]  /*1d2d0*/  STS.U16 [R3+UR4+0x11800], R57 ;  /* 0x0118003903007988 */ /* 0x0003e80008000404 */
[----:B------:R3:W-:Y:S04]  /*1d2e0*/  STS.U16 [R3+UR4+0x11c00], R56 ;  /* 0x011c003803007988 */ /* 0x0007e80008000404 */
[----:B------:R2:W-:Y:S04]  /*1d2f0*/  STS.U16 [R3+UR4+0x12000], R59 ;  /* 0x0120003b03007988 */ /* 0x0005e80008000404 */
[----:B-1----:R-:W4:Y:S04]  /*1d300*/  LDL.LU R57, [R1+0x1448] ;  /* 0x0014480001397983 */ /* 0x002f280000300800 */
[----:B---3--:R-:W3:Y:S04]  /*1d310*/  LDL.LU R56, [R1+0x1444] ;  /* 0x0014440001387983 */ /* 0x008ee80000300800 */
[----:B--2---:R-:W2:Y:S04]  /*1d320*/  LDL.LU R59, [R1+0x1440] ;  /* 0x00144000013b7983 */ /* 0x004ea80000300800 */
[----:B------:R1:W-:Y:S04]  /*1d330*/  STS.U16 [R3+UR4+0x12400], R58 ;  /* 0x0124003a03007988 */ /* 0x0003e80008000404 */
[----:B------:R1:W-:Y:S04]  /*1d340*/  STS.U16 [R3+UR4+0x12800], R2 ;  /* 0x0128000203007988 */ /* 0x0003e80008000404 */
[----:B------:R-:W-:Y:S04]  /*1d350*/  STS.U16 [R3+UR4+0x12c00], R248 ;  /* 0x012c00f803007988 */ /* 0x000fe80008000404 */
[----:B-1----:R-:W3:Y:S01]  /*1d360*/  LDL.LU R58, [R1+0x143c] ;  /* 0x00143c00013a7983 */ /* 0x002ee20000300800 */
[----:B------:R-:W-:-:S03]  /*1d370*/  LOP3.LUT R2, R3, 0x10, RZ, 0x3c, !PT ;  /* 0x0000001003027812 */ /* 0x000fc600078e3cff */
[----:B------:R-:W-:Y:S04]  /*1d380*/  STS.U16 [R3+UR4+0x13000], R240 ;  /* 0x013000f003007988 */ /* 0x000fe80008000404 */
[----:B------:R-:W-:Y:S04]  /*1d390*/  STS.U16 [R3+UR4+0x13400], R232 ;  /* 0x013400e803007988 */ /* 0x000fe80008000404 */
[----:B------:R-:W-:Y:S04]  /*1d3a0*/  STS.U16 [R3+UR4+0x13800], R224 ;  /* 0x013800e003007988 */ /* 0x000fe80008000404 */
[----:B------:R-:W-:Y:S04]  /*1d3b0*/  STS.U16 [R3+UR4+0x13c00], R216 ;  /* 0x013c00d803007988 */ /* 0x000fe80008000404 */
[----:B------:R-:W-:Y:S04]  /*1d3c0*/  STL [R1+0xf54], R3 ;  /* 0x000f540301007387 */ /* 0x000fe80000100800 */
[----:B------:R1:W-:Y:S04]  /*1d3d0*/  STS.U16 [R2+UR4+0x10080], R61 ;  /* 0x0100803d02007988 */ /* 0x0003e80008000404 */
        /* <DEDUP_REMOVED lines=10> */
[----:B------:R-:W-:Y:S04]  /*1d480*/  STS.U16 [R2+UR4+0x12c80], R247 ;  /* 0x012c80f702007988 */ /* 0x000fe80008000404 */
[----:B------:R-:W-:Y:S04]  /*1d490*/  STS.U16 [R2+UR4+0x13080], R239 ;  /* 0x013080ef02007988 */ /* 0x000fe80008000404 */
[----:B------:R-:W-:Y:S04]  /*1d4a0*/  STS.U16 [R2+UR4+0x13480], R231 ;  /* 0x013480e702007988 */ /* 0x000fe80008000404 */
[----:B------:R-:W-:Y:S04]  /*1d4b0*/  STS.U16 [R2+UR4+0x13880], R223 ;  /* 0x013880df02007988 */ /* 0x000fe80008000404 */
[----:B------:R1:W-:Y:S04]  /*1d4c0*/  STS.U16 [R2+UR4+0x13c80], R215 ;  /* 0x013c80d702007988 */ /* 0x0003e80008000404 */
[----:B-1----:R-:W2:Y:S04]  /*1d4d0*/  LDL.LU R61, [R1+0x1438] ;  /* 0x00143800013d7983 */ /* 0x002ea80000300800 */
[----:B------:R-:W3:Y:S04]  /*1d4e0*/  LDL.LU R60, [R1+0x1434] ;  /* 0x00143400013c7983 */ /* 0x000ee80000300800 */
[----:B------:R-:W2:Y:S04]  /*1d4f0*/  LDL.LU R63, [R1+0x1430] ;  /* 0x00143000013f7983 */ /* 0x000ea80000300800 */
[----:B------:R-:W3:Y:S04]  /*1d500*/  LDL.LU R62, [R1+0x142c] ;  /* 0x00142c00013e7983 */ /* 0x000ee80000300800 */
[----:B------:R-:W2:Y:S04]  /*1d510*/  LDL.LU R65, [R1+0x1428] ;  /* 0x0014280001417983 */ /* 0x000ea80000300800 */
[----:B------:R-:W3:Y:S04]  /*1d520*/  LDL.LU R64, [R1+0x1424] ;  /* 0x0014240001407983 */ /* 0x000ee80000300800 */
[----:B------:R-:W2:Y:S04]  /*1d530*/  LDL.LU R67, [R1+0x1420] ;  /* 0x0014200001437983 */ /* 0x000ea80000300800 */
[----:B------:R-:W3:Y:S04]  /*1d540*/  LDL.LU R66, [R1+0x141c] ;  /* 0x00141c0001427983 */ /* 0x000ee80000300800 */
[----:B------:R-:W2:Y:S04]  /*1d550*/  LDL.LU R69, [R1+0x1418] ;  /* 0x0014180001457983 */ /* 0x000ea80000300800 */
[----:B------:R-:W3:Y:S04]  /*1d560*/  LDL.LU R68, [R1+0x1414] ;  /* 0x0014140001447983 */ /* 0x000ee80000300800 */
[----:B------:R-:W4:Y:S04]  /*1d570*/  LDL.LU R71, [R1+0x1410] ;  /* 0x0014100001477983 */ /* 0x000f280000300800 */
[----:B------:R-:W2:Y:S01]  /*1d580*/  LDL.LU R2, [R1+0x140c] ;  /* 0x00140c0001027983 */ /* 0x000ea20000300800 */
[----:B0-----:R-:W-:-:S04]  /*1d590*/  @!P0 LOP3.LUT R7, R7, R6, RZ, 0x3c, !PT ;  /* 0x0000000607078212 */ /* 0x001fc800078e3cff */
[----:B------:R-:W-:-:S04]  /*1d5a0*/  @!P0 LOP3.LUT R6, R7, R6, RZ, 0x3c, !PT ;  /* 0x0000000607068212 */ /* 0x000fc800078e3cff */
[----:B------:R-:W-:-:S05]  /*1d5b0*/  @!P0 LOP3.LUT R7, R7, R6, RZ, 0x3c, !PT ;  /* 0x0000000607078212 */ /* 0x000fca00078e3cff */
[----:B------:R0:W3:Y:S02]  /*1d5c0*/  @!P0 LDG.E.U16 R5, desc[UR6][R6.64] ;  /* 0x0000000606058981 */ /* 0x0000e4000c1e1500 */
[----:B0-----:R-:W0:Y:S02]  /*1d5d0*/  S2R R6, SR_TID.X ;  /* 0x0000000000067919 */ /* 0x001e240000002100 */
[C---:B0-----:R-:W-:Y:S01]  /*1d5e0*/  IMAD.SHL.U32 R3, R6.reuse, 0x2, RZ ;  /* 0x0000000206037824 */ /* 0x041fe200078e00ff */
[----:B------:R-:W-:-:S04]  /*1d5f0*/  LOP3.LUT R7, R6, 0x40, RZ, 0xc0, !PT ;  /* 0x0000004006077812 */ /* 0x000fc800078ec0ff */
[----:B------:R-:W-:-:S05]  /*1d600*/  LOP3.LUT R3, R3, 0x7e, RZ, 0xc0, !PT ;  /* 0x0000007e03037812 */ /* 0x000fca00078ec0ff */
[----:B------:R-:W-:Y:S02]  /*1d610*/  IMAD R3, R7, 0x100, R3 ;  /* 0x0000010007037824 */ /* 0x000fe400078e0203 */
[----:B------:R-:W-:-:S03]  /*1d620*/  IMAD.SHL.U32 R6, R6, 0x2, RZ ;  /* 0x0000000206067824 */ /* 0x000fc600078e00ff */
[----:B------:R-:W-:Y:S02]  /*1d630*/  LOP3.LUT R3, R3, 0x20, RZ, 0x3c, !PT ;  /* 0x0000002003037812 */ /* 0x000fe400078e3cff */
[----:B------:R-:W-:-:S03]  /*1d640*/  LOP3.LUT R6, R6, 0x7e, RZ, 0xc0, !PT ;  /* 0x0000007e06067812 */ /* 0x000fc600078ec0ff */
[----:B------:R0:W-:Y:S04]  /*1d650*/  STS.U16 [R3+UR4+0x10100], R130 ;  /* 0x0101008203007988 */ /* 0x0001e80008000404 */
[----:B------:R-:W-:Y:S04]  /*1d660*/  STS.U16 [R3+UR4+0x10500], R131 ;  /* 0x0105008303007988 */ /* 0x000fe80008000404 */
[----:B------:R-:W-:Y:S01]  /*1d670*/  STS.U16 [R3+UR4+0x10900], R128 ;  /* 0x0109008003007988 */ /* 0x000fe20008000404 */
[----:B------:R-:W-:-:S03]  /*1d680*/  IMAD R6, R7, 0x100, R6 ;  /* 0x0000010007067824 */ /* 0x000fc600078e0206 */
[----:B------:R-:W-:Y:S04]  /*1d690*/  STS.U16 [R3+UR4+0x10d00], R129 ;  /* 0x010d008103007988 */ /* 0x000fe80008000404 */
[----:B------:R-:W-:Y:S04]  /*1d6a0*/  STS.U16 [R3+UR4+0x11100], R126 ;  /* 0x0111007e03007988 */ /* 0x000fe80008000404 */
[----:B------:R-:W-:Y:S04]  /*1d6b0*/  STS.U16 [R3+UR4+0x11500], R127 ;  /* 0x0115007f03007988 */ /* 0x000fe80008000404 */
[----:B------:R-:W-:Y:S04]  /*1d6c0*/  STS.U16 [R3+UR4+0x11900], R124 ;  /* 0x0119007c03007988 */ /* 0x000fe80008000404 */
[----:B------:R-:W-:Y:S01]  /*1d6d0*/  STS.U16 [R3+UR4+0x11d00], R125 ;  /* 0x011d007d03007988 */ /* 0x000fe20008000404 */
[----:B------:R-:W-:-:S03]  /*1d6e0*/  LOP3.LUT R6, R6, 0x30, RZ, 0x3c, !PT ;  /* 0x0000003006067812 */ /* 0x000fc600078e3cff */
[----:B------:R-:W-:Y:S04]  /*1d6f0*/  STS.U16 [R3+UR4+0x12100], R122 ;  /* 0x0121007a03007988 */ /* 0x000fe80008000404 */
        /* <DEDUP_REMOVED lines=15> */
[----:B------:R1:W-:Y:S04]  /*1d7f0*/  STS.U16 [R6+UR4+0x12180], R91 ;  /* 0x0121805b06007988 */ /* 0x0003e80008000404 */
[----:B0-----:R-:W3:Y:S01]  /*1d800*/  LDL.LU R130, [R1+0x1408] ;  /* 0x0014080001827983 */ /* 0x001ee20000300800 */
[----:B-1----:R-:W0:Y:S03]  /*1d810*/  S2R R91, SR_TID.X ;  /* 0x00000000005b7919 */ /* 0x002e260000002100 */
[----:B------:R-:W-:Y:S04]  /*1d820*/  STS.U16 [R6+UR4+0x12580], R113 ;  /* 0x0125807106007988 */ /* 0x000fe80008000404 */
[----:B------:R-:W-:Y:S04]  /*1d830*/  STS.U16 [R6+UR4+0x12980], R110 ;  /* 0x0129806e06007988 */ /* 0x000fe80008000404 */
[----:B------:R-:W-:Y:S04]  /*1d840*/  STS.U16 [R6+UR4+0x12d80], R245 ;  /* 0x012d80f506007988 */ /* 0x000fe80008000404 */
[----:B------:R-:W-:Y:S04]  /*1d850*/  STS.U16 [R6+UR4+0x13180], R237 ;  /* 0x013180ed06007988 */ /* 0x000fe80008000404 */
[----:B------:R-:W3:Y:S01]  /*1d860*/  LDL.LU R131, [R1+0x1404] ;  /* 0x0014040001837983 */ /* 0x000ee20000300800 */
[C---:B0-----:R-:W-:Y:S01]  /*1d870*/  IMAD.SHL.U32 R3, R91.reuse, 0x2, RZ ;  /* 0x000000025b037824 */ /* 0x041fe200078e00ff */
[----:B------:R-:W-:-:S02]  /*1d880*/  LOP3.LUT R7, R91, 0x40, RZ, 0xc0, !PT ;  /* 0x000000405b077812 */ /* 0x000fc400078ec0ff */
[----:B------:R-:W-:Y:S02]  /*1d890*/  STS.U16 [R6+UR4+0x13580], R229 ;  /* 0x013580e506007988 */ /* 0x000fe40008000404 */
[----:B------:R-:W-:Y:S02]  /*1d8a0*/  LOP3.LUT R3, R3, 0x7e, RZ, 0xc0, !PT ;  /* 0x0000007e03037812 */ /* 0x000fe400078ec0ff */
[----:B------:R-:W3:Y:S03]  /*1d8b0*/  LDL.LU R128, [R1+0x1400] ;  /* 0x0014000001807983 */ /* 0x000ee60000300800 */
[----:B------:R-:W-:Y:S01]  /*1d8c0*/  IMAD R3, R7, 0x100, R3 ;  /* 0x0000010007037824 */ /* 0x000fe200078e0203 */
[----:B------:R-:W-:Y:S04]  /*1d8d0*/  STS.U16 [R6+UR4+0x13980], R221 ;  /* 0x013980dd06007988 */ /* 0x000fe80008000404 */
[----:B------:R-:W-:Y:S01]  /*1d8e0*/  LOP3.LUT R3, R3, 0x40, RZ, 0x3c, !PT ;  /* 0x0000004003037812 */ /* 0x000fe200078e3cff */
        /* <DEDUP_REMOVED lines=16> */
[----:B------:R0:W-:Y:S01]  /*1d9f0*/  STS.U16 [R3+UR4+0x13e00], R212 ;  /* 0x013e00d403007988 */ /* 0x0001e20008000404 */
[----:B------:R-:W-:-:S03]  /*1da00*/  IMAD.SHL.U32 R91, R91, 0x2, RZ ;  /* 0x000000025b5b7824 */ /* 0x000fc600078e00ff */
[----:B------:R-:W3:Y:S01]  /*1da10*/  LDL.LU R129, [R1+0x13fc] ;  /* 0x0013fc0001817983 */ /* 0x000ee20000300800 */
[----:B0-----:R-:W0:Y:S01]  /*1da20*/  S2R R3, SR_TID.X ;  /* 0x0000000000037919 */ /* 0x001e220000002100 */
[----:B------:R-:W-:Y:S02]  /*1da30*/  LOP3.LUT R91, R91, 0x7e, RZ, 0xc0, !PT ;  /* 0x0000007e5b5b7812 */ /* 0x000fe400078ec0ff */
[----:B------:R-:W3:Y:S04]  /*1da40*/  LDL.LU R126, [R1+0x13f8] ;  /* 0x0013f800017e7983 */ /* 0x000ee80000300800 */
[----:B------:R-:W3:Y:S01]  /*1da50*/  LDL.LU R127, [R1+0x13f4] ;  /* 0x0013f400017f7983 */ /* 0x000ee20000300800 */
[----:B------:R-:W-:-:S03]  /*1da60*/  IMAD R91, R7, 0x100, R91 ;  /* 0x00000100075b7824 */ /* 0x000fc600078e025b */
[----:B------:R-:W3:Y:S04]  /*1da70*/  LDL.LU R124, [R1+0x13f0] ;  /* 0x0013f000017c7983 */ /* 0x000ee80000300800 */
[----:B------:R-:W3:Y:S04]  /*1da80*/  LDL.LU R125, [R1+0x13ec] ;  /* 0x0013ec00017d7983 */ /* 0x000ee80000300800 */
[----:B------:R-:W3:Y:S04]  /*1da90*/  LDL.LU R122, [R1+0x13e8] ;  /* 0x0013e800017a7983 */ /* 0x000ee80000300800 */
[----:B------:R-:W3:Y:S04]  /*1daa0*/  LDL.LU R123, [R1+0x13e4] ;  /* 0x0013e400017b7983 */ /* 0x000ee80000300800 */
[----:B------:R-:W3:Y:S01]  /*1dab0*/  LDL.LU R120, [R1+0x13e0] ;  /* 0x0013e00001787983 */ /* 0x000ee20000300800 */
[----:B------:R-:W-:-:S03]  /*1dac0*/  LOP3.LUT R91, R91, 0x50, RZ, 0x3c, !PT ;  /* 0x000000505b5b7812 */ /* 0x000fc600078e3cff */
[----:B------:R-:W3:Y:S01]  /*1dad0*/  LDL.LU R121, [R1+0x13dc] ;  /* 0x0013dc0001797983 */ /* 0x000ee20000300800 */
[----:B0-----:R-:W-:-:S03]  /*1dae0*/  IMAD.SHL.U32 R6, R3, 0x2, RZ ;  /* 0x0000000203067824 */ /* 0x001fc600078e00ff */
[----:B------:R-:W3:Y:S04]  /*1daf0*/  LDL.LU R118, [R1+0x13d8] ;  /* 0x0013d80001767983 */ /* 0x000ee80000300800 */
[----:B------:R-:W3:Y:S04]  /*1db00*/  LDL.LU R119, [R1+0x13d4] ;  /* 0x0013d40001777983 */ /* 0x000ee80000300800 */
[----:B------:R-:W3:Y:S04]  /*1db10*/  LDL.LU R116, [R1+0x13d0] ;  /* 0x0013d00001747983 */ /* 0x000ee80000300800 */
[----:B------:R-:W3:Y:S04]  /*1db20*/  LDL.LU R117, [R1+0x13cc] ;  /* 0x0013cc0001757983 */ /* 0x000ee80000300800 */
[----:B------:R-:W3:Y:S01]  /*1db30*/  LDL.LU R114, [R1+0x13c8] ;  /* 0x0013c80001727983 */ /* 0x000ee20000300800 */
[----:B------:R-:W-:-:S03]  /*1db40*/  LOP3.LUT R7, R3, 0x40, RZ, 0xc0, !PT ;  /* 0x0000004003077812 */ /* 0x000fc600078ec0ff */
[----:B------:R-:W3:Y:S01]  /*1db50*/  LDL.LU R115, [R1+0x13c4] ;  /* 0x0013c40001737983 */ /* 0x000ee20000300800 */
[----:B------:R-:W-:-:S03]  /*1db60*/  LOP3.LUT R6, R6, 0x7e, RZ, 0xc0, !PT ;  /* 0x0000007e06067812 */ /* 0x000fc600078ec0ff */
[----:B------:R-:W3:Y:S04]  /*1db70*/  LDL.LU R112, [R1+0x13c0] ;  /* 0x0013c00001707983 */ /* 0x000ee80000300800 */
[----:B------:R-:W3:Y:S04]  /*1db80*/  LDL.LU R113, [R1+0x13bc] ;  /* 0x0013bc0001717983 */ /* 0x000ee80000300800 */
[----:B------:R0:W-:Y:S04]  /*1db90*/  STS.U16 [R91+UR4+0x10280], R101 ;  /* 0x010280655b007988 */ /* 0x0001e80008000404 */
[----:B------:R-:W3:Y:S04]  /*1dba0*/  LDL.LU R110, [R1+0x13b8] ;  /* 0x0013b800016e7983 */ /* 0x000ee80000300800 */
[----:B------:R1:W-:Y:S04]  /*1dbb0*/  STS.U16 [R91+UR4+0x10680], R98 ;  /* 0x010680625b007988 */ /* 0x0003e80008000404 */
[----:B------:R-:W3:Y:S04]  /*1dbc0*/  LDL.LU R111, [R1+0x13b4] ;  /* 0x0013b400016f7983 */ /* 0x000ee80000300800 */
[----:B------:R4:W-:Y:S01]  /*1dbd0*/  STS.U16 [R91+UR4+0x10a80], R99 ;  /* 0x010a80635b007988 */ /* 0x0009e20008000404 */
[----:B------:R-:W-:-:S03]  /*1dbe0*/  IMAD R6, R7, 0x100, R6 ;  /* 0x0000010007067824 */ /* 0x000fc600078e0206 */
[----:B------:R-:W3:Y:S04]  /*1dbf0*/  LDL.LU R108, [R1+0x13b0] ;  /* 0x0013b000016c7983 */ /* 0x000ee80000300800 */
[----:B------:R2:W-:Y:S04]  /*1dc00*/  STS.U16 [R91+UR4+0x10e80], R96 ;  /* 0x010e80605b007988 */ /* 0x0005e80008000404 */
[----:B------:R-:W3:Y:S04]  /*1dc10*/  LDL.LU R109, [R1+0x13ac] ;  /* 0x0013ac00016d7983 */ /* 0x000ee80000300800 */
[----:B------:R2:W-:Y:S04]  /*1dc20*/  STS.U16 [R91+UR4+0x11280], R97 ;  /* 0x011280615b007988 */ /* 0x0005e80008000404 */
[----:B------:R-:W3:Y:S04]  /*1dc30*/  LDL.LU R106, [R1+0x13a8] ;  /* 0x0013a800016a7983 */ /* 0x000ee80000300800 */
[----:B------:R2:W-:Y:S04]  /*1dc40*/  STS.U16 [R91+UR4+0x11680], R94 ;  /* 0x0116805e5b007988 */ /* 0x0005e80008000404 */
[----:B------:R-:W3:Y:S04]  /*1dc50*/  LDL.LU R107, [R1+0x13a4] ;  /* 0x0013a400016b7983 */ /* 0x000ee80000300800 */
[----:B------:R2:W-:Y:S04]  /*1dc60*/  STS.U16 [R91+UR4+0x11a80], R95 ;  /* 0x011a805f5b007988 */ /* 0x0005e80008000404 */
[----:B------:R-:W3:Y:S04]  /*1dc70*/  LDL.LU R104, [R1+0x13a0] ;  /* 0x0013a00001687983 */ /* 0x000ee80000300800 */
[----:B------:R2:W-:Y:S01]  /*1dc80*/  STS.U16 [R91+UR4+0x11e80], R92 ;  /* 0x011e805c5b007988 */ /* 0x0005e20008000404 */
[----:B------:R-:W-:-:S03]  /*1dc90*/  LOP3.LUT R6, R6, 0x60, RZ, 0x3c, !PT ;  /* 0x0000006006067812 */ /* 0x000fc600078e3cff */
[----:B------:R-:W3:Y:S04]  /*1dca0*/  LDL.LU R105, [R1+0x139c] ;  /* 0x00139c0001697983 */ /* 0x000ee80000300800 */
[----:B------:R2:W-:Y:S01]  /*1dcb0*/  STS.U16 [R91+UR4+0x12280], R93 ;  /* 0x0122805d5b007988 */ /* 0x0005e20008000404 */
[----:B------:R-:W-:-:S03]  /*1dcc0*/  IMAD.SHL.U32 R3, R3, 0x2, RZ ;  /* 0x0000000203037824 */ /* 0x000fc600078e00ff */
[----:B------:R-:W3:Y:S04]  /*1dcd0*/  LDL.LU R102, [R1+0x1398] ;  /* 0x0013980001667983 */ /* 0x000ee80000300800 */
[----:B------:R2:W-:Y:S04]  /*1dce0*/  STS.U16 [R91+UR4+0x12680], R90 ;  /* 0x0126805a5b007988 */ /* 0x0005e80008000404 */
[----:B------:R-:W3:Y:S04]  /*1dcf0*/  LDL.LU R103, [R1+0x1394] ;  /* 0x0013940001677983 */ /* 0x000ee80000300800 */
[----:B------:R-:W-:Y:S04]  /*1dd00*/  STS.U16 [R91+UR4+0x12a80], R251 ;  /* 0x012a80fb5b007988 */ /* 0x000fe80008000404 */
[----:B------:R-:W3:Y:S04]  /*1dd10*/  LDL.LU R100, [R1+0x1390] ;  /* 0x0013900001647983 */ /* 0x000ee80000300800 */
[----:B------:R-:W-:Y:S04]  /*1dd20*/  STS.U16 [R91+UR4+0x12e80], R243 ;  /* 0x012e80f35b007988 */ /* 0x000fe80008000404 */
[----:B0-----:R-:W3:Y:S04]  /*1dd30*/  LDL.LU R101, [R1+0x138c] ;  /* 0x00138c0001657983 */ /* 0x001ee80000300800 */
[----:B------:R-:W-:Y:S04]  /*1dd40*/  STS.U16 [R91+UR4+0x13280], R235 ;  /* 0x013280eb5b007988 */ /* 0x000fe80008000404 */
[----:B-1----:R-:W3:Y:S04]  /*1dd50*/  LDL.LU R98, [R1+0x1388] ;  /* 0x0013880001627983 */ /* 0x002ee80000300800 */
[----:B------:R-:W-:Y:S01]  /*1dd60*/  STS.U16 [R91+UR4+0x13680], R227 ;  /* 0x013680e35b007988 */ /* 0x000fe20008000404 */
[----:B------:R-:W-:-:S03]  /*1dd70*/  LOP3.LUT R3, R3, 0x7e, RZ, 0xc0, !PT ;  /* 0x0000007e03037812 */ /* 0x000fc600078ec0ff */
[----:B----4-:R-:W4:Y:S04]  /*1dd80*/  LDL.LU R99, [R1+0x1384] ;  /* 0x0013840001637983 */ /* 0x010f280000300800 */
[----:B------:R-:W-:Y:S04]  /*1dd90*/  STS.U16 [R91+UR4+0x13a80], R219 ;  /* 0x013a80db5b007988 */ /* 0x000fe80008000404 */
[----:B--2---:R-:W2:Y:S04]  /*1dda0*/  LDL.LU R96, [R1+0x1380] ;  /* 0x0013800001607983 */ /* 0x004ea80000300800 */
[----:B------:R0:W-:Y:S04]  /*1ddb0*/  STS.U16 [R91+UR4+0x13e80], R211 ;  /* 0x013e80d35b007988 */ /* 0x0001e80008000404 */
[----:B------:R-:W2:Y:S04]  /*1ddc0*/  LDL.LU R97, [R1+0x137c] ;  /* 0x00137c0001617983 */ /* 0x000ea80000300800 */
[----:B------:R1:W-:Y:S04]  /*1ddd0*/  STS.U16 [R6+UR4+0x10300], R88 ;  /* 0x0103005806007988 */ /* 0x0003e80008000404 */
[----:B------:R-:W2:Y:S04]  /*1dde0*/  LDL.LU R94, [R1+0x1378] ;  /* 0x00137800015e7983 */ /* 0x000ea80000300800 */
[----:B------:R1:W-:Y:S04]  /*1ddf0*/  STS.U16 [R6+UR4+0x10700], R89 ;  /* 0x0107005906007988 */ /* 0x0003e80008000404 */
[----:B------:R-:W2:Y:S04]  /*1de00*/  LDL.LU R95, [R1+0x1374] ;  /* 0x00137400015f7983 */ /* 0x000ea80000300800 */
[----:B------:R1:W-:Y:S01]  /*1de10*/  STS.U16 [R6+UR4+0x10b00], R86 ;  /* 0x010b005606007988 */ /* 0x0003e20008000404 */
[----:B------:R-:W-:-:S03]  /*1de20*/  IMAD R3, R7, 0x100, R3 ;  /* 0x0000010007037824 */ /* 0x000fc600078e0203 */
[----:B------:R-:W2:Y:S04]  /*1de30*/  LDL.LU R92, [R1+0x1370] ;  /* 0x00137000015c7983 */ /* 0x000ea80000300800 */
[----:B------:R1:W-:Y:S04]  /*1de40*/  STS.U16 [R6+UR4+0x10f00], R87 ;  /* 0x010f005706007988 */ /* 0x0003e80008000404 */
[----:B------:R-:W2:Y:S04]  /*1de50*/  LDL.LU R93, [R1+0x136c] ;  /* 0x00136c00015d7983 */ /* 0x000ea80000300800 */
[----:B------:R1:W-:Y:S04]  /*1de60*/  STS.U16 [R6+UR4+0x11300], R84 ;  /* 0x0113005406007988 */ /* 0x0003e80008000404 */
[----:B------:R-:W2:Y:S04]  /*1de70*/  LDL.LU R90, [R1+0x1368] ;  /* 0x00136800015a7983 */ /* 0x000ea80000300800 */
[----:B------:R1:W-:Y:S04]  /*1de80*/  STS.U16 [R6+UR4+0x11700], R85 ;  /* 0x0117005506007988 */ /* 0x0003e80008000404 */
[----:B0-----:R-:W2:Y:S04]  /*1de90*/  LDL.LU R91, [R1+0x1364] ;  /* 0x00136400015b7983 */ /* 0x001ea80000300800 */
[----:B------:R0:W-:Y:S04]  /*1dea0*/  STS.U16 [R6+UR4+0x11b00], R82 ;  /* 0x011b005206007988 */ /* 0x0001e80008000404 */
[----:B-1----:R-:W2:Y:S04]  /*1deb0*/  LDL.LU R88, [R1+0x1360] ;  /* 0x0013600001587983 */ /* 0x002ea80000300800 */
[----:B------:R1:W-:Y:S01]  /*1dec0*/  STS.U16 [R6+UR4+0x11f00], R83 ;  /* 0x011f005306007988 */ /* 0x0003e20008000404 */
[----:B------:R-:W-:-:S03]  /*1ded0*/  LOP3.LUT R3, R3, 0x70, RZ, 0x3c, !PT ;  /* 0x0000007003037812 */ /* 0x000fc600078e3cff */
[----:B------:R-:W2:Y:S04]  /*1dee0*/  LDL.LU R89, [R1+0x135c] ;  /* 0x00135c0001597983 */ /* 0x000ea80000300800 */
[----:B------:R1:W-:Y:S04]  /*1def0*/  STS.U16 [R6+UR4+0x12300], R80 ;  /* 0x0123005006007988 */ /* 0x0003e80008000404 */
[----:B------:R-:W2:Y:S04]  /*1df00*/  LDL.LU R86, [R1+0x1358] ;  /* 0x0013580001567983 */ /* 0x000ea80000300800 */
[----:B------:R1:W-:Y:S04]  /*1df10*/  STS.U16 [R6+UR4+0x12700], R81 ;  /* 0x0127005106007988 */ /* 0x0003e80008000404 */
[----:B------:R-:W2:Y:S04]  /*1df20*/  LDL.LU R87, [R1+0x1354] ;  /* 0x0013540001577983 */ /* 0x000ea80000300800 */
[----:B------:R-:W-:Y:S04]  /*1df30*/  STS.U16 [R6+UR4+0x12b00], R250 ;  /* 0x012b00fa06007988 */ /* 0x000fe80008000404 */
[----:B------:R-:W2:Y:S04]  /*1df40*/  LDL.LU R84, [R1+0x1350] ;  /* 0x0013500001547983 */ /* 0x000ea80000300800 */
[----:B------:R-:W-:Y:S04]  /*1df50*/  STS.U16 [R6+UR4+0x12f00], R242 ;  /* 0x012f00f206007988 */ /* 0x000fe80008000404 */
[----:B------:R-:W2:Y:S04]  /*1df60*/  LDL.LU R85, [R1+0x134c] ;  /* 0x00134c0001557983 */ /* 0x000ea80000300800 */
[----:B------:R-:W-:Y:S04]  /*1df70*/  STS.U16 [R6+UR4+0x13300], R234 ;  /* 0x013300ea06007988 */ /* 0x000fe80008000404 */
[----:B0-----:R-:W2:Y:S04]  /*1df80*/  LDL.LU R82, [R1+0x1348] ;  /* 0x0013480001527983 */ /* 0x001ea80000300800 */
[----:B------:R-:W-:Y:S04]  /*1df90*/  STS.U16 [R6+UR4+0x13700], R226 ;  /* 0x013700e206007988 */ /* 0x000fe80008000404 */
[----:B-1----:R-:W2:Y:S04]  /*1dfa0*/  LDL.LU R83, [R1+0x1344] ;  /* 0x0013440001537983 */ /* 0x002ea80000300800 */
[----:B------:R-:W-:Y:S04]  /*1dfb0*/  STS.U16 [R6+UR4+0x13b00], R218 ;  /* 0x013b00da06007988 */ /* 0x000fe80008000404 */
[----:B------:R-:W2:Y:S04]  /*1dfc0*/  LDL.LU R80, [R1+0x1340] ;  /* 0x0013400001507983 */ /* 0x000ea80000300800 */
[----:B------:R-:W-:Y:S04]  /*1dfd0*/  STS.U16 [R6+UR4+0x13f00], R210 ;  /* 0x013f00d206007988 */ /* 0x000fe80008000404 */
[----:B------:R-:W2:Y:S04]  /*1dfe0*/  LDL.LU R81, [R1+0x133c] ;  /* 0x00133c0001517983 */ /* 0x000ea80000300800 */
[----:B------:R0:W-:Y:S04]  /*1dff0*/  STS.U16 [R3+UR4+0x10380], R78 ;  /* 0x0103804e03007988 */ /* 0x0001e80008000404 */
[----:B------:R1:W-:Y:S04]  /*1e000*/  STS.U16 [R3+UR4+0x10780], R79 ;  /* 0x0107804f03007988 */ /* 0x0003e80008000404 */
[----:B------:R1:W-:Y:S04]  /*1e010*/  STS.U16 [R3+UR4+0x10b80], R76 ;  /* 0x010b804c03007988 */ /* 0x0003e80008000404 */
[----:B0-----:R-:W2:Y:S04]  /*1e020*/  LDL.LU R78, [R1+0x1338] ;  /* 0x00133800014e7983 */ /* 0x001ea80000300800 */
[----:B-1----:R-:W2:Y:S04]  /*1e030*/  LDL.LU R79, [R1+0x1334] ;  /* 0x00133400014f7983 */ /* 0x002ea80000300800 */
        /* <DEDUP_REMOVED lines=9> */
[----:B0-----:R-:W2:Y:S04]  /*1e0d0*/  LDL.LU R72, [R1+0x1320] ;  /* 0x0013200001487983 */ /* 0x001ea80000300800 */
[----:B-1----:R-:W2:Y:S04]  /*1e0e0*/  LDL.LU R73, [R1+0x131c] ;  /* 0x00131c0001497983 */ /* 0x002ea80000300800 */
[----:B------:R-:W3:Y:S04]  /*1e0f0*/  LDL R7, [R1+0xae0] ;  /* 0x000ae00001077983 */ /* 0x000ee80000100800 */
[----:B------:R-:W3:Y:S01]  /*1e100*/  LDL R6, [R1+0xee8] ;  /* 0x000ee80001067983 */ /* 0x000ee20000100800 */
[----:B------:R-:W-:-:S03]  /*1e110*/  PRMT R71, RZ, 0x7610, R71 ;  /* 0x00007610ff477816 */ /* 0x000fc60000000047 */
[----:B------:R0:W-:Y:S02]  /*1e120*/  STS.U16 [R3+UR4+0x12380], R70 ;  /* 0x0123804603007988 */ /* 0x0001e40008000404 */
[----:B0-----:R-:W0:Y:S02]  /*1e130*/  S2R R70, SR_TID.X ;  /* 0x0000000000467919 */ /* 0x001e240000002100 */
[----:B------:R-:W-:Y:S04]  /*1e140*/  STS.U16 [R3+UR4+0x12780], R4 ;  /* 0x0127800403007988 */ /* 0x000fe80008000404 */
[----:B------:R-:W-:Y:S04]  /*1e150*/  STS.U16 [R3+UR4+0x12b80], R249 ;  /* 0x012b80f903007988 */ /* 0x000fe80008000404 */
[----:B------:R-:W-:Y:S04]  /*1e160*/  STS.U16 [R3+UR4+0x12f80], R241 ;  /* 0x012f80f103007988 */ /* 0x000fe80008000404 */
[----:B------:R-:W-:Y:S04]  /*1e170*/  STS.U16 [R3+UR4+0x13380], R233 ;  /* 0x013380e903007988 */ /* 0x000fe80008000404 */
[----:B------:R-:W-:Y:S04]  /*1e180*/  STS.U16 [R3+UR4+0x13780], R225 ;  /* 0x013780e103007988 */ /* 0x000fe80008000404 */
[----:B------:R-:W-:Y:S04]  /*1e190*/  STS.U16 [R3+UR4+0x13b80], R217 ;  /* 0x013b80d903007988 */ /* 0x000fe80008000404 */
[----:B------:R1:W-:Y:S04]  /*1e1a0*/  STS.U16 [R3+UR4+0x13f80], R209 ;  /* 0x013f80d103007988 */ /* 0x0003e80008000404 */
[----:B---3--:R-:W3:Y:S01]  /*1e1b0*/  @!P0 LDG.E.U16 R71, desc[UR6][R6.64] ;  /* 0x0000000606478981 */ /* 0x008ee2000c1e1500 */
[----:B-1----:R-:W-:-:S03]  /*1e1c0*/  LOP3.LUT R3, R2, 0x10, RZ, 0x3c, !PT ;  /* 0x0000001002037812 */ /* 0x002fc600078e3cff */
[----:B------:R-:W-:Y:S04]  /*1e1d0*/  STS.U16 [R2+UR4], R208 ;  /* 0x000000d002007988 */ /* 0x000fe80008000404 */
        /* <DEDUP_REMOVED lines=38> */
[----:B------:R-:W-:Y:S01]  /*1e440*/  STS.U16 [R3+UR4+0x1c80], R169 ;  /* 0x001c80a903007988 */ /* 0x000fe20008000404 */
[----:B0-----:R-:W-:-:S03]  /*1e450*/  LOP3.LUT R4, R70, 0x40, RZ, 0xc0, !PT ;  /* 0x0000004046047812 */ /* 0x001fc600078ec0ff */
[----:B------:R-:W-:Y:S01]  /*1e460*/  STS.U16 [R3+UR4+0x2080], R168 ;  /* 0x002080a803007988 */ /* 0x000fe20008000404 */
[----:B------:R-:W-:-:S03]  /*1e470*/  IMAD.SHL.U32 R70, R70, 0x2, RZ ;  /* 0x0000000246467824 */ /* 0x000fc600078e00ff */
        /* <DEDUP_REMOVED lines=29> */
[----:B------:R0:W-:Y:S04]  /*1e650*/  STL [R1+0xf58], R2 ;  /* 0x000f580201007387 */ /* 0x0001e80000100800 */
[----:B------:R-:W-:Y:S04]  /*1e660*/  STS.U16 [R70+UR4+0xd00], R11 ;  /* 0x000d000b46007988 */ /* 0x000fe80008000404 */
[----:B------:R-:W-:Y:S04]  /*1e670*/  STS.U16 [R70+UR4+0x1100], R10 ;  /* 0x0011000a46007988 */ /* 0x000fe80008000404 */
[----:B0-----:R-:W4:Y:S04]  /*1e680*/  LDL.LU R2, [R1+0x310] ;  /* 0x0003100001027983 */ /* 0x001f280000300800 */
[----:B------:R-:W2:Y:S04]  /*1e690*/  LDL.LU R3, [R1+0x308] ;  /* 0x0003080001037983 */ /* 0x000ea80000300800 */
[----:B------:R-:W-:Y:S04]  /*1e6a0*/  STS.U16 [R70+UR4+0x1500], R9 ;  /* 0x0015000946007988 */ /* 0x000fe80008000404 */
[----:B------:R-:W2:Y:S04]  /*1e6b0*/  LDL.LU R4, [R1+0x300] ;  /* 0x0003000001047983 */ /* 0x000ea80000300800 */
[----:B------:R0:W-:Y:S04]  /*1e6c0*/  STS.U16 [R70+UR4+0x1900], R5 ;  /* 0x0019000546007988 */ /* 0x0001e80008000404 */
[----:B0-----:R-:W2:Y:S04]  /*1e6d0*/  LDL.LU R70, [R1+0x1318] ;  /* 0x0013180001467983 */ /* 0x001ea80000300800 */
[----:B---3--:R0:W-:Y:S04]  /*1e6e0*/  STL [R1+0x2f0], R71 ;  /* 0x0002f04701007387 */ /* 0x0081e80000100800 */
[----:B0-----:R-:W3:Y:S04]  /*1e6f0*/  LDL.LU R71, [R1+0x1314] ;  /* 0x0013140001477983 */ /* 0x001ee80000300800 */
[----:B------:R-:W4:Y:S04]  /*1e700*/  LDL R6, [R1+0xadc] ;  /* 0x000adc0001067983 */ /* 0x000f280000100800 */
[----:B------:R-:W4:Y:S01]  /*1e710*/  LDL R7, [R1+0xee4] ;  /* 0x000ee40001077983 */ /* 0x000f220000100800 */
[----:B------:R-:W-:-:S02]  /*1e720*/  PRMT R68, RZ, 0x7610, R68 ;  /* 0x00007610ff447816 */ /* 0x000fc40000000044 */
[----:B----4-:R-:W-:-:S04]  /*1e730*/  @!P0 LOP3.LUT R7, R7, R6, RZ, 0x3c, !PT ;  /* 0x0000000607078212 */ /* 0x010fc800078e3cff */
[----:B------:R-:W-:-:S04]  /*1e740*/  @!P0 LOP3.LUT R6, R7, R6, RZ, 0x3c, !PT ;  /* 0x0000000607068212 */ /* 0x000fc800078e3cff */
[----:B------:R-:W-:-:S05]  /*1e750*/  @!P0 LOP3.LUT R7, R7, R6, RZ, 0x3c, !PT ;  /* 0x0000000607078212 */ /* 0x000fca00078e3cff */
[----:B------:R-:W4:Y:S04]  /*1e760*/  @!P0 LDG.E.U16 R68, desc[UR6][R6.64] ;  /* 0x0000000606448981 */ /* 0x000f28000c1e1500 */
[----:B----4-:R0:W-:Y:S04]  /*1e770*/  STL [R1+0x2ec], R68 ;  /* 0x0002ec4401007387 */ /* 0x0101e80000100800 */
[----:B0-----:R-:W4:Y:S04]  /*1e780*/  LDL.LU R68, [R1+0x1310] ;  /* 0x0013100001447983 */ /* 0x001f280000300800 */
[----:B------:R-:W2:Y:S04]  /*1e790*/  LDL R6, [R1+0xad8] ;  /* 0x000ad80001067983 */ /* 0x000ea80000100800 */
[----:B------:R-:W2:Y:S01]  /*1e7a0*/  LDL R7, [R1+0xee0] ;  /* 0x000ee00001077983 */ /* 0x000ea20000100800 */
[----:B------:R-:W-:-:S02]  /*1e7b0*/  PRMT R69, RZ, 0x7610, R69 ;  /* 0x00007610ff457816 */ /* 0x000fc40000000045 */
[----:B--2---:R-:W-:-:S04]  /*1e7c0*/  @!P0 LOP3.LUT R7, R7, R6, RZ, 0x3c, !PT ;  /* 0x0000000607078212 */ /* 0x004fc800078e3cff */
[----:B------:R-:W-:-:S04]  /*1e7d0*/  @!P0 LOP3.LUT R6, R7, R6, RZ, 0x3c, !PT ;  /* 0x0000000607068212 */ /* 0x000fc800078e3cff */
[----:B------:R-:W-:-:S05]  /*1e7e0*/  @!P0 LOP3.LUT R7, R7, R6, RZ, 0x3c, !PT ;  /* 0x0000000607078212 */ /* 0x000fca00078e3cff */
[----:B------:R-:W2:Y:S04]  /*1e7f0*/  @!P0 LDG.E.U16 R69, desc[UR6][R6.64] ;  /* 0x0000000606458981 */ /* 0x000ea8000c1e1500 */
[----:B--2---:R0:W-:Y:S04]  /*1e800*/  STL [R1+0x2e8], R69 ;  /* 0x0002e84501007387 */ /* 0x0041e80000100800 */
        /* <DEDUP_REMOVED lines=9> */
[----:B0-----:R-:W2:Y:S04]  /*1e8a0*/  LDL.LU R66, [R1+0x1308] ;  /* 0x0013080001427983 */ /* 0x001ea80000300800 */
[----:B------:R-:W3:Y:S04]  /*1e8b0*/  LDL R6, [R1+0xed4] ;  /* 0x000ed40001067983 */ /* 0x000ee80000100800 */
[----:B------:R-:W3:Y:S01]  /*1e8c0*/  LDL R7, [R1+0xed8] ;  /* 0x000ed80001077983 */ /* 0x000ee20000100800 */
[----:B------:R-:W-:-:S02]  /*1e8d0*/  PRMT R67, RZ, 0x7610, R67 ;  /* 0x00007610ff437816 */ /* 0x000fc40000000043 */
[----:B---3--:R-:W-:-:S04]  /*1e8e0*/  @!P0 LOP3.LUT R7, R7, R6, RZ, 0x3c, !PT ;  /* 0x0000000607078212 */ /* 0x008fc800078e3cff */
[----:B------:R-:W-:-:S04]  /*1e8f0*/  @!P0 LOP3.LUT R6, R7, R6, RZ, 0x3c, !PT ;  /* 0x0000000607068212 */ /* 0x000fc800078e3cff */
[----:B------:R-:W-:-:S05]  /*1e900*/  @!P0 LOP3.LUT R7, R7, R6, RZ, 0x3c, !PT ;  /* 0x0000000607078212 */ /* 0x000fca00078e3cff */
[----:B------:R-:W3:Y:S04]  /*1e910*/  @!P0 LDG.E.U16 R67, desc[UR6][R6.64] ;  /* 0x0000000606438981 */ /* 0x000ee8000c1e1500 */
[----:B---3--:R0:W-:Y:S04]  /*1e920*/  STL [R1+0x2e0], R67 ;  /* 0x0002e04301007387 */ /* 0x0081e80000100800 */
        /* <DEDUP_REMOVED lines=92> */
[----:B------:R-:W2:Y:S02]  /*1eef0*/  LDL R7, [R1+0xe38] ;  /* 0x000e380001077983 */ /* 0x000ea40000100800 */
[----:B--2---:R-:W-:-:S04]  /*1ef00*/  @!P0 LOP3.LUT R7, R7, R6, RZ, 0x3c, !PT ;  /* 0x0000000607078212 */ /* 0x004fc800078e3cff */
[----:B------:R-:W-:-:S04]  /*1ef10*/  @!P0 LOP3.LUT R6, R7, R6, RZ, 0x3c, !PT ;  /* 0x0000000607068212 */ /* 0x000fc800078e3cff */
[----:B------:R-:W-:-:S05]  /*1ef20*/  @!P0 LOP3.LUT R7, R7, R6, RZ, 0x3c, !PT ;  /* 0x0000000607078212 */ /* 0x000fca00078e3cff */
[----:B------:R-:W2:Y:S04]  /*1ef30*/  @!P0 LDG.E.U16 R54, desc[UR6][R6.64] ;  /* 0x0000000606368981 */ /* 0x000ea8000c1e1500 */
[----:B--2---:R0:W-:Y:S04]  /*1ef40*/  STL [R1+0x2b4], R54 ;  /* 0x0002b43601007387 */ /* 0x0041e80000100800 */
[----:B0-----:R-:W2:Y:S04]  /*1ef50*/  LDL.LU R54, [R1+0x12d8] ;  /* 0x0012d80001367983 */ /* 0x001ea80000300800 */
[----:B------:R-:W3:Y:S04]  /*1ef60*/  LDL R6, [R1+0xe2c] ;  /* 0x000e2c0001067983 */ /* 0x000ee80000100800 */
[----:B------:R-:W3:Y:S02]  /*1ef70*/  LDL R7, [R1+0xe30] ;  /* 0x000e300001077983 */ /* 0x000ee40000100800 */
[----:B---3--:R-:W-:-:S04]  /*1ef80*/  @!P0 LOP3.LUT R7, R7, R6, RZ, 0x3c, !PT ;  /* 0x0000000607078212 */ /* 0x008fc800078e3cff */
[----:B------:R-:W-:-:S04]  /*1ef90*/  @!P0 LOP3.LUT R6, R7, R6, RZ, 0x3c, !PT ;  /* 0x0000000607068212 */ /* 0x000fc800078e3cff */
[----:B------:R-:W-:-:S05]  /*1efa0*/  @!P0 LOP3.LUT R7, R7, R6, RZ, 0x3c, !PT ;  /* 0x0000000607078212 */ /* 0x000fca00078e3cff */
[----:B------:R-:W3:Y:S04]  /*1efb0*/  @!P0 LDG.E.U16 R55, desc[UR6][R6.64] ;  /* 0x0000000606378981 */ /* 0x000ee8000c1e1500 */
[----:B---3--:R0:W-:Y:S04]  /*1efc0*/  STL [R1+0x2b0], R55 ;  /* 0x0002b03701007387 */ /* 0x0081e80000100800 */
        /* <DEDUP_REMOVED lines=8> */
[----:B0-----:R-:W3:Y:S04]  /*1f050*/  LDL.LU R52, [R1+0x12d0] ;  /* 0x0012d00001347983 */ /* 0x001ee80000300800 */
[----:B------:R-:W4:Y:S04]  /*1f060*/  LDL R6, [R1+0xe1c] ;  /* 0x000e1c0001067983 */ /* 0x000f280000100800 */
[----:B------:R-:W4:Y:S02]  /*1f070*/  LDL R7, [R1+0xe20] ;  /* 0x000e200001077983 */ /* 0x000f240000100800 */
[----:B----4-:R-:W-:-:S04]  /*1f080*/  @!P0 LOP3.LUT R7, R7, R6, RZ, 0x3c, !PT ;  /* 0x0000000607078212 */ /* 0x010fc800078e3cff */
[----:B------:R-:W-:-:S04]  /*1f090*/  @!P0 LOP3.LUT R6, R7, R6, RZ, 0x3c, !PT ;  /* 0x0000000607068212 */ /* 0x000fc800078e3cff */
[----:B------:R-:W-:-:S05]  /*1f0a0*/  @!P0 LOP3.LUT R7, R7, R6, RZ, 0x3c, !PT ;  /* 0x0000000607078212 */ /* 0x000fca00078e3cff */
[----:B------:R-:W4:Y:S04]  /*1f0b0*/  @!P0 LDG.E.U16 R53, desc[UR6][R6.64] ;  /* 0x0000000606358981 */ /* 0x000f28000c1e1500 */
[----:B----4-:R0:W-:Y:S04]  /*1f0c0*/  STL [R1+0x2a8], R53 ;  /* 0x0002a83501007387 */ /* 0x0101e80000100800 */
        /* <DEDUP_REMOVED lines=142> */
[----:B------:R0:W4:Y:S04]  /*1f9b0*/  @!P0 LDG.E.U16 R144, desc[UR6][R6.64] ;  /* 0x0000000606908981 */ /* 0x000128000c1e1500 */
[----:B------:R-:W0:Y:S04]  /*1f9c0*/  LDL R6, [R1+0xd2c] ;  /* 0x000d2c0001067983 */ /* 0x000e280000100800 */
[----:B------:R-:W0:Y:S02]  /*1f9d0*/  LDL R7, [R1+0xd30] ;  /* 0x000d300001077983 */ /* 0x000e240000100800 */
[----:B0-----:R-:W-:-:S04]  /*1f9e0*/  @!P0 LOP3.LUT R7, R7, R6, RZ, 0x3c, !PT ;  /* 0x0000000607078212 */ /* 0x001fc800078e3cff */
[----:B------:R-:W-:-:S04]  /*1f9f0*/  @!P0 LOP3.LUT R6, R7, R6, RZ, 0x3c, !PT ;  /* 0x0000000607068212 */ /* 0x000fc800078e3cff */
[----:B------:R-:W-:-:S05]  /*1fa00*/  @!P0 LOP3.LUT R7, R7, R6, RZ, 0x3c, !PT ;  /* 0x0000000607078212 */ /* 0x000fca00078e3cff */
[----:B------:R-:W2:Y:S04]  /*1fa10*/  @!P0 LDG.E.U16 R35, desc[UR6][R6.64] ;  /* 0x0000000606238981 */ /* 0x000ea8000c1e1500 */
[----:B----4-:R0:W-:Y:S04]  /*1fa20*/  STL [R1+0x260], R144 ;  /* 0x0002609001007387 */ /* 0x0101e80000100800 */
[----:B0-----:R-:W4:Y:S04]  /*1fa30*/  LDL R144, [R1+0xcf8] ;  /* 0x000cf80001907983 */ /* 0x001f280000100800 */
[----:B--2---:R0:W-:Y:S04]  /*1fa40*/  STL [R1+0x25c], R35 ;  /* 0x00025c2301007387 */ /* 0x0041e80000100800 */
[----:B0-----:R-:W3:Y:S04]  /*1fa50*/  LDL.LU R35, [R1+0x1284] ;  /* 0x0012840001237983 */ /* 0x001ee80000300800 */
        /* <DEDUP_REMOVED lines=8> */
[----:B------:R-:W4:Y:S04]  /*1fae0*/  LDL R6, [R1+0xd1c] ;  /* 0x000d1c0001067983 */ /* 0x000f280000100800 */
[----:B------:R-:W4:Y:S02]  /*1faf0*/  LDL R7, [R1+0xd20] ;  /* 0x000d200001077983 */ /* 0x000f240000100800 */
[----:B----4-:R-:W-:-:S04]  /*1fb00*/  @!P0 LOP3.LUT R7, R7, R6, RZ, 0x3c, !PT ;  /* 0x0000000607078212 */ /* 0x010fc800078e3cff */
[----:B------:R-:W-:-:S04]  /*1fb10*/  @!P0 LOP3.LUT R6, R7, R6, RZ, 0x3c, !PT ;  /* 0x0000000607068212 */ /* 0x000fc800078e3cff */
[----:B------:R-:W-:-:S05]  /*1fb20*/  @!P0 LOP3.LUT R7, R7, R6, RZ, 0x3c, !PT ;  /* 0x0000000607078212 */ /* 0x000fca00078e3cff */
[----:B------:R-:W4:Y:S04]  /*1fb30*/  @!P0 LDG.E.U16 R33, desc[UR6][R6.64] ;  /* 0x0000000606218981 */ /* 0x000f28000c1e1500 */
[----:B----4-:R0:W-:Y:S04]  /*1fb40*/  STL [R1+0x254], R33 ;  /* 0x0002542101007387 */ /* 0x0101e80000100800 */
[----:B0-----:R-:W2:Y:S04]  /*1fb50*/  LDL.LU R33, [R1+0x127c] ;  /* 0x00127c0001217983 */ /* 0x001ea80000300800 */
        /* <DEDUP_REMOVED lines=11> */
[----:B------:R-:W3:Y:S04]  /*1fc10*/  @!P0 LDG.E.U16 R30, desc[UR6][R6.64] ;  /* 0x00000006061e8981 */ /* 0x000ee8000c1e1500 */
[----:B----4-:R0:W-:Y:S04]  /*1fc20*/  STL [R1+0x250], R150 ;  /* 0x0002509601007387 */ /* 0x0101e80000100800 */
[----:B0-----:R-:W4:Y:S04]  /*1fc30*/  LDL R150, [R1+0xcd8] ;  /* 0x000cd80001967983 */ /* 0x001f280000100800 */
[----:B---3--:R0:W-:Y:S04]  /*1fc40*/  STL [R1+0x24c], R30 ;  /* 0x00024c1e01007387 */ /* 0x0081e80000100800 */
[----:B0-----:R-:W3:Y:S04]  /*1fc50*/  LDL.LU R30, [R1+0x1278] ;  /* 0x00127800011e7983 */ /* 0x001ee80000300800 */
[----:B------:R-:W2:Y:S01]  /*1fc60*/  LDL R7, [R1+0xcf4] ;  /* 0x000cf40001077983 */ /* 0x000ea20000100800 */
[----:B------:R-:W-:-:S03]  /*1fc70*/  @!P0 IMAD.MOV.U32 R6, RZ, RZ, R144 ;  /* 0x000000ffff068224 */ /* 0x000fc600078e0090 */
[----:B------:R-:W3:Y:S04]  /*1fc80*/  LDL R144, [R1+0xcc0] ;  /* 0x000cc00001907983 */ /* 0x000ee80000100800 */
[----:B--2---:R-:W2:Y:S04]  /*1fc90*/  @!P0 LDG.E.U16 R31, desc[UR6][R6.64] ;  /* 0x00000006061f8981 */ /* 0x004ea8000c1e1500 */
        /* <DEDUP_REMOVED lines=10> */
[----:B------:R-:W3:Y:S04]  /*1fd40*/  LDL R6, [R1+0xce4] ;  /* 0x000ce40001067983 */ /* 0x000ee80000100800 */
[----:B------:R-:W3:Y:S02]  /*1fd50*/  LDL R7, [R1+0xce8] ;  /* 0x000ce80001077983 */ /* 0x000ee40000100800 */
[----:B---3--:R-:W-:-:S04]  /*1fd60*/  @!P0 LOP3.LUT R7, R7, R6, RZ, 0x3c, !PT ;  /* 0x0000000607078212 */ /* 0x008fc800078e3cff */
[----:B------:R-:W-:-:S04]  /*1fd70*/  @!P0 LOP3.LUT R6, R7, R6, RZ, 0x3c, !PT ;  /* 0x0000000607068212 */ /* 0x000fc800078e3cff */
[----:B------:R-:W-:-:S05]  /*1fd80*/  @!P0 LOP3.LUT R7, R7, R6, RZ, 0x3c, !PT ;  /* 0x0000000607078212 */ /* 0x000fca00078e3cff */
[----:B------:R-:W3:Y:S04]  /*1fd90*/  @!P0 LDG.E.U16 R29, desc[UR6][R6.64] ;  /* 0x00000006061d8981 */ /* 0x000ee8000c1e1500 */
[----:B---3--:R0:W-:Y:S04]  /*1fda0*/  STL [R1+0x240], R29 ;  /* 0x0002401d01007387 */ /* 0x0081e80000100800 */
[----:B0-----:R-:W4:Y:S04]  /*1fdb0*/  LDL.LU R29, [R1+0x126c] ;  /* 0x00126c00011d7983 */ /* 0x001f280000300800 */
[----:B------:R-:W3:Y:S04]  /*1fdc0*/  LDL R6, [R1+0xcdc] ;  /* 0x000cdc0001067983 */ /* 0x000ee80000100800 */
[----:B------:R-:W3:Y:S02]  /*1fdd0*/  LDL R7, [R1+0xce0] ;  /* 0x000ce00001077983 */ /* 0x000ee40000100800 */
[----:B---3--:R-:W-:-:S04]  /*1fde0*/  @!P0 LOP3.LUT R7, R7, R6, RZ, 0x3c, !PT ;  /* 0x0000000607078212 */ /* 0x008fc800078e3cff */
[----:B------:R-:W-:-:S04]  /*1fdf0*/  @!P0 LOP3.LUT R6, R7, R6, RZ, 0x3c, !PT ;  /* 0x0000000607068212 */ /* 0x000fc800078e3cff */
[----:B------:R-:W-:-:S05]  /*1fe00*/  @!P0 LOP3.LUT R7, R7, R6, RZ, 0x3c, !PT ;  /* 0x0000000607078212 */ /* 0x000fca00078e3cff */
[----:B------:R-:W3:Y:S01]  /*1fe10*/  @!P0 LDG.E.U16 R26, desc[UR6][R6.64] ;  /* 0x00000006061a8981 */ /* 0x000ee2000c1e1500 */
[----:B------:R-:W-:-:S03]  /*1fe20*/  PRMT R0, RZ, 0x7610, R0 ;  /* 0x00007610ff007816 */ /* 0x000fc60000000000 */
[----:B---3--:R0:W-:Y:S04]  /*1fe30*/  STL [R1+0x23c], R26 ;  /* 0x00023c1a01007387 */ /* 0x0081e80000100800 */
[----:B0-----:R-:W3:Y:S04]  /*1fe40*/  LDL.LU R26, [R1+0x1268] ;  /* 0x00126800011a7983 */ /* 0x001ee80000300800 */
[----:B------:R-:W2:Y:S01]  /*1fe50*/  LDL R7, [R1+0xcd4] ;  /* 0x000cd40001077983 */ /* 0x000ea20000100800 */
[----:B------:R-:W-:-:S03]  /*1fe60*/  @!P0 IMAD.MOV.U32 R6, RZ, RZ, R150 ;  /* 0x000000ffff068224 */ /* 0x000fc600078e0096 */
[----:B------:R-:W4:Y:S04]  /*1fe70*/  LDL R150, [R1+0xca0] ;  /* 0x000ca00001967983 */ /* 0x000f280000100800 */
[----:B--2---:R0:W2:Y:S04]  /*1fe80*/  @!P0 LDG.E.U16 R0, desc[UR6][R6.64] ;  /* 0x0000000606008981 */ /* 0x0040a8000c1e1500 */
[----:B------:R-:W3:Y:S01]  /*1fe90*/  LDL R7, [R1+0xcbc] ;  /* 0x000cbc0001077983 */ /* 0x000ee20000100800 */
[----:B0-----:R-:W-:-:S03]  /*1fea0*/  @!P0 IMAD.MOV.U32 R6, RZ, RZ, R144 ;  /* 0x000000ffff068224 */ /* 0x001fc600078e0090 */
[----:B--2---:R-:W-:Y:S04]  /*1feb0*/  STL [R1+0x1248], R0 ;  /* 0x0012480001007387 */ /* 0x004fe80000100800 */
[----:B------:R-:W2:Y:S04]  /*1fec0*/  LDL R144, [R1+0xc94] ;  /* 0x000c940001907983 */ /* 0x000ea80000100800 */
[----:B---3--:R0:W3:Y:S04]  /*1fed0*/  @!P0 LDG.E.U16 R143, desc[UR6][R6.64] ;  /* 0x00000006068f8981 */ /* 0x0080e8000c1e1500 */
[----:B------:R-:W0:Y:S04]  /*1fee0*/  LDL R6, [R1+0xcb4] ;  /* 0x000cb40001067983 */ /* 0x000e280000100800 */
[----:B------:R-:W0:Y:S02]  /*1fef0*/  LDL R7, [R1+0xcb8] ;  /* 0x000cb80001077983 */ /* 0x000e240000100800 */
[----:B0-----:R-:W-:-:S04]  /*1ff00*/  @!P0 LOP3.LUT R7, R7, R6, RZ, 0x3c, !PT ;  /* 0x0000000607078212 */ /* 0x001fc800078e3cff */
[----:B------:R-:W-:-:S04]  /*1ff10*/  @!P0 LOP3.LUT R6, R7, R6, RZ, 0x3c, !PT ;  /* 0x0000000607068212 */ /* 0x000fc800078e3cff */
[----:B------:R-:W-:-:S05]  /*1ff20*/  @!P0 LOP3.LUT R7, R7, R6, RZ, 0x3c, !PT ;  /* 0x0000000607078212 */ /* 0x000fca00078e3cff */
[----:B------:R-:W4:Y:S04]  /*1ff30*/  @!P0 LDG.E.U16 R27, desc[UR6][R6.64] ;  /* 0x00000006061b8981 */ /* 0x000f28000c1e1500 */
[----:B---3--:R0:W-:Y:S04]  /*1ff40*/  STL [R1+0x238], R143 ;  /* 0x0002388f01007387 */ /* 0x0081e80000100800 */
[----:B0-----:R-:W3:Y:S04]  /*1ff50*/  LDL R143, [R1+0xc98] ;  /* 0x000c9800018f7983 */ /* 0x001ee80000100800 */
        /* <DEDUP_REMOVED lines=8> */
[----:B------:R-:W3:Y:S04]  /*1ffe0*/  LDL R6, [R1+0xca4] ;  /* 0x000ca40001067983 */ /* 0x000ee80000100800 */
[----:B------:R-:W3:Y:S04]  /*1fff0*/  LDL R7, [R1+0xca8] ;  /* 0x000ca80001077983 */ /* 0x000ee80000100800 */
[----:B--2---:R0:W-:Y:S01]  /*20000*/  STL [R1+0x230], R142 ;  /* 0x0002308e01007387 */ /* 0x0041e20000100800 */
[----:B------:R-:W-:-:S03]  /*20010*/  PRMT R15, RZ, 0x7610, R15 ;  /* 0x00007610ff0f7816 */ /* 0x000fc6000000000f */
[----:B0-----:R-:W2:Y:S01]  /*20020*/  LDL R142, [R1+0xc80] ;  /* 0x000c8000018e7983 */ /* 0x001ea20000100800 */
[----:B---3--:R-:W-:-:S04]  /*20030*/  @!P0 LOP3.LUT R7, R7, R6, RZ, 0x3c, !PT ;  /* 0x0000000607078212 */ /* 0x008fc800078e3cff */
[----:B------:R-:W-:-:S04]  /*20040*/  @!P0 LOP3.LUT R6, R7, R6, RZ, 0x3c, !PT ;  /* 0x0000000607068212 */ /* 0x000fc800078e3cff */
[----:B------:R-:W-:-:S05]  /*20050*/  @!P0 LOP3.LUT R7, R7, R6, RZ, 0x3c, !PT ;  /* 0x0000000607078212 */ /* 0x000fca00078e3cff */
[----:B------:R0:W3:Y:S04]  /*20060*/  @!P0 LDG.E.U16 R134, desc[UR6][R6.64] ;  /* 0x0000000606868981 */ /* 0x0000e8000c1e1500 */
[----:B------:R-:W4:Y:S01]  /*20070*/  LDL R7, [R1+0xc9c] ;  /* 0x000c9c0001077983 */ /* 0x000f220000100800 */
[----:B0-----:R-:W-:-:S05]  /*20080*/  @!P0 IMAD.MOV.U32 R6, RZ, RZ, R150 ;  /* 0x000000ffff068224 */ /* 0x001fca00078e0096 */
[----:B----4-:R0:W4:Y:S04]  /*20090*/  @!P0 LDG.E.U16 R149, desc[UR6][R6.64] ;  /* 0x0000000606958981 */ /* 0x010128000c1e1500 */
[----:B---3--:R1:W-:Y:S04]  /*200a0*/  STL [R1+0x22c], R134 ;  /* 0x00022c8601007387 */ /* 0x0083e80000100800 */
[----:B------:R-:W3:Y:S01]  /*200b0*/  LDL R150, [R1+0xc6c] ;  /* 0x000c6c0001967983 */ /* 0x000ee20000100800 */
[----:B0-----:R-:W-:Y:S02]  /*200c0*/  @!P0 IMAD.MOV.U32 R6, RZ, RZ, R143 ;  /* 0x000000ffff068224 */ /* 0x001fe400078e008f */
[----:B------:R-:W-:Y:S01]  /*200d0*/  @!P0 IMAD.MOV.U32 R7, RZ, RZ, R144 ;  /* 0x000000ffff078224 */ /* 0x000fe200078e0090 */
[----:B-1----:R-:W3:Y:S04]  /*200e0*/  LDL R134, [R1+0xc78] ;  /* 0x000c780001867983 */ /* 0x002ee80000100800 */
[----:B------:R2:W3:Y:S04]  /*200f0*/  @!P0 LDG.E.U16 R15, desc[UR6][R6.64] ;  /* 0x00000006060f8981 */ /* 0x0004e8000c1e1500 */
[----:B----4-:R0:W-:Y:S04]  /*20100*/  STL [R1+0x228], R149 ;  /* 0x0002289501007387 */ /* 0x0101e80000100800 */
[----:B------:R-:W4:Y:S01]  /*20110*/  LDL R7, [R1+0xc7c] ;  /* 0x000c7c0001077983 */ /* 0x000f220000100800 */
[----:B--2---:R-:W-:-:S03]  /*20120*/  @!P0 IMAD.MOV.U32 R6, RZ, RZ, R142 ;  /* 0x000000ffff068224 */ /* 0x004fc600078e008e */
[----:B------:R-:W2:Y:S04]  /*20130*/  LDL R144, [R1+0xc64] ;  /* 0x000c640001907983 */ /* 0x000ea80000100800 */
[----:B0-----:R-:W2:Y:S04]  /*20140*/  LDL R149, [R1+0xc70] ;  /* 0x000c700001957983 */ /* 0x001ea80000100800 */
[----:B------:R-:W2:Y:S04]  /*20150*/  LDL R143, [R1+0xc68] ;  /* 0x000c6800018f7983 */ /* 0x000ea80000100800 */
[----:B---3--:R-:W-:Y:S04]  /*20160*/  STL [R1+0x124c], R15 ;  /* 0x00124c0f01007387 */ /* 0x008fe80000100800 */
[----:B------:R-:W3:Y:S04]  /*20170*/  LDL R142, [R1+0xc5c] ;  /* 0x000c5c00018e7983 */ /* 0x000ee80000100800 */
[----:B----4-:R0:W4:Y:S04]  /*20180*/  @!P0 LDG.E.U16 R137, desc[UR6][R6.64] ;  /* 0x0000000606898981 */ /* 0x010128000c1e1500 */
[----:B------:R-:W2:Y:S01]  /*20190*/  LDL R7, [R1+0xc74] ;  /* 0x000c740001077983 */ /* 0x000ea20000100800 */
[----:B0-----:R-:W-:-:S05]  /*201a0*/  @!P0 IMAD.MOV.U32 R6, RZ, RZ, R134 ;  /* 0x000000ffff068224 */ /* 0x001fca00078e0086 */
[----:B--2---:R0:W2:Y:S02]  /*201b0*/  @!P0 LDG.E.U16 R132, desc[UR6][R6.64] ;  /* 0x0000000606848981 */ /* 0x0040a4000c1e1500 */
[----:B0-----:R-:W-:Y:S02]  /*201c0*/  @!P0 IMAD.MOV.U32 R6, RZ, RZ, R149 ;  /* 0x000000ffff068224 */ /* 0x001fe400078e0095 */
[----:B------:R-:W-:-:S05]  /*201d0*/  @!P0 IMAD.MOV.U32 R7, RZ, RZ, R150 ;  /* 0x000000ffff078224 */ /* 0x000fca00078e0096 */
[----:B------:R0:W3:Y:S02]  /*201e0*/  @!P0 LDG.E.U16 R147, desc[UR6][R6.64] ;  /* 0x0000000606938981 */ /* 0x0000e4000c1e1500 */
[----:B0-----:R-:W-:Y:S02]  /*201f0*/  @!P0 IMAD.MOV.U32 R6, RZ, RZ, R143 ;  /* 0x000000ffff068224 */ /* 0x001fe400078e008f */
[----:B------:R-:W-:-:S05]  /*20200*/  @!P0 IMAD.MOV.U32 R7, RZ, RZ, R144 ;  /* 0x000000ffff078224 */ /* 0x000fca00078e0090 */
[----:B------:R-:W3:Y:S04]  /*20210*/  @!P0 LDG.E.U16 R25, desc[UR6][R6.64] ;  /* 0x0000000606198981 */ /* 0x000ee8000c1e1500 */
[----:B----4-:R0:W-:Y:S04]  /*20220*/  STL [R1+0x224], R137 ;  /* 0x0002248901007387 */ /* 0x0101e80000100800 */
[----:B------:R-:W4:Y:S04]  /*20230*/  LDL R134, [R1+0xc54] ;  /* 0x000c540001867983 */ /* 0x000f280000100800 */
[----:B0-----:R-:W4:Y:S04]  /*20240*/  LDL R137, [R1+0xc60] ;  /* 0x000c600001897983 */ /* 0x001f280000100800 */
[----:B--2---:R0:W-:Y:S04]  /*20250*/  STL [R1+0x220], R132 ;  /* 0x0002208401007387 */ /* 0x0041e80000100800 */
[----:B------:R-:W2:Y:S04]  /*20260*/  LDL R149, [R1+0xc3c] ;  /* 0x000c3c0001957983 */ /* 0x000ea80000100800 */
[----:B0-----:R-:W2:Y:S04]  /*20270*/  LDL R132, [R1+0xc58] ;  /* 0x000c580001847983 */ /* 0x001ea80000100800 */
[----:B---3--:R0:W-:Y:S04]  /*20280*/  STL [R1+0x21c], R147 ;  /* 0x00021c9301007387 */ /* 0x0081e80000100800 */
[----:B------:R-:W3:Y:S04]  /*20290*/  LDL R144, [R1+0xc34] ;  /* 0x000c340001907983 */ /* 0x000ee80000100800 */
[----:B0-----:R-:W3:Y:S04]  /*202a0*/  LDL R147, [R1+0xc40] ;  /* 0x000c400001937983 */ /* 0x001ee80000100800 */
[----:B------:R0:W-:Y:S01]  /*202b0*/  STL [R1+0x218], R25 ;  /* 0x0002181901007387 */ /* 0x0001e20000100800 */
[----:B------:R-:W-:Y:S01]  /*202c0*/  @!P0 IMAD.MOV.U32 R7, RZ, RZ, R142 ;  /* 0x000000ffff078224 */ /* 0x000fe200078e008e */
[----:B------:R-:W-:-:S02]  /*202d0*/  PRMT R16, RZ, 0x7610, R16 ;  /* 0x00007610ff107816 */ /* 0x000fc40000000010 */
[----:B------:R-:W3:Y:S04]  /*202e0*/  LDL R143, [R1+0xc2c] ;  /* 0x000c2c00018f7983 */ /* 0x000ee80000100800 */
[----:B------:R-:W3:Y:S04]  /*202f0*/  LDL R142, [R1+0xc30] ;  /* 0x000c3000018e7983 */ /* 0x000ee80000100800 */
[----:B0-----:R-:W3:Y:S01]  /*20300*/  LDL R25, [R1+0xc38] ;  /* 0x000c380001197983 */ /* 0x001ee20000100800 */
[----:B----4-:R-:W-:-:S03]  /*20310*/  @!P0 IMAD.MOV.U32 R6, RZ, RZ, R137 ;  /* 0x000000ffff068224 */ /* 0x010fc600078e0089 */
[----:B------:R-:W4:Y:S04]  /*20320*/  LDL R137, [R1+0xc1c] ;  /* 0x000c1c0001897983 */ /* 0x000f280000100800 */
[----:B------:R0:W4:Y:S02]  /*20330*/  @!P0 LDG.E.U16 R136, desc[UR6][R6.64] ;  /* 0x0000000606888981 */ /* 0x000124000c1e1500 */
[----:B0-----:R-:W-:Y:S02]  /*20340*/  @!P0 IMAD.MOV.U32 R7, RZ, RZ, R134 ;  /* 0x000000ffff078224 */ /* 0x001fe400078e0086 */
[----:B------:R-:W4:Y:S01]  /*20350*/  LDL R134, [R1+0xc24] ;  /* 0x000c240001867983 */ /* 0x000f220000100800 */
[----:B--2---:R-:W-:-:S03]  /*20360*/  @!P0 IMAD.MOV.U32 R6, RZ, RZ, R132 ;  /* 0x000000ffff068224 */ /* 0x004fc600078e0084 */
[----:B------:R-:W2:Y:S04]  /*20370*/  LDL R132, [R1+0xc28] ;  /* 0x000c280001847983 */ /* 0x000ea80000100800 */
[----:B------:R0:W2:Y:S02]  /*20380*/  @!P0 LDG.E.U16 R16, desc[UR6][R6.64] ;  /* 0x0000000606108981 */ /* 0x0000a4000c1e1500 */
[----:B0-----:R-:W-:Y:S02]  /*20390*/  @!P0 IMAD.MOV.U32 R7, RZ, RZ, R149 ;  /* 0x000000ffff078224 */ /* 0x001fe400078e0095 */
[----:B---3--:R-:W-:-:S05]  /*203a0*/  @!P0 IMAD.MOV.U32 R6, RZ, RZ, R147 ;  /* 0x000000ffff068224 */ /* 0x008fca00078e0093 */
[----:B------:R0:W3:Y:S02]  /*203b0*/  @!P0 LDG.E.U16 R145, desc[UR6][R6.64] ;  /* 0x0000000606918981 */ /* 0x0000e4000c1e1500 */
[----:B0-----:R-:W-:Y:S02]  /*203c0*/  @!P0 IMAD.MOV.U32 R7, RZ, RZ, R144 ;  /* 0x000000ffff078224 */ /* 0x001fe400078e0090 */
[----:B------:R-:W-:-:S05]  /*203d0*/  @!P0 IMAD.MOV.U32 R6, RZ, RZ, R25 ;  /* 0x000000ffff068224 */ /* 0x000fca00078e0019 */
[----:B------:R-:W3:Y:S04]  /*203e0*/  @!P0 LDG.E.U16 R24, desc[UR6][R6.64] ;  /* 0x0000000606188981 */ /* 0x000ee8000c1e1500 */
[----:B----4-:R0:W-:Y:S04]  /*203f0*/  STL [R1+0x214], R136 ;  /* 0x0002148801007387 */ /* 0x0101e80000100800 */
[----:B0-----:R-:W4:Y:S04]  /*20400*/  LDL R136, [R1+0xc20] ;  /* 0x000c200001887983 */ /* 0x001f280000100800 */
[----:B--2---:R-:W-:Y:S04]  /*20410*/  STL [R1+0x1250], R16 ;  /* 0x0012501001007387 */ /* 0x004fe80000100800 */
[----:B------:R-:W2:Y:S04]  /*20420*/  LDL R25, [R1+0xc14] ;  /* 0x000c140001197983 */ /* 0x000ea80000100800 */
[----:B---3--:R0:W-:Y:S04]  /*20430*/  STL [R1+0x20c], R24 ;  /* 0x00020c1801007387 */ /* 0x0081e80000100800 */
[----:B0-----:R-:W3:Y:S01]  /*20440*/  LDL R24, [R1+0xc18] ;  /* 0x000c180001187983 */ /* 0x001ee20000100800 */
[----:B------:R-:W-:-:S02]  /*20450*/  @!P0 IMAD.MOV.U32 R6, RZ, RZ, R142 ;  /* 0x000000ffff068224 */ /* 0x000fc400078e008e */
[----:B------:R-:W-:-:S05]  /*20460*/  @!P0 IMAD.MOV.U32 R7, RZ, RZ, R143 ;  /* 0x000000ffff078224 */ /* 0x000fca00078e008f */
[----:B------:R0:W3:Y:S02]  /*20470*/  @!P0 LDG.E.U16 R139, desc[UR6][R6.64] ;  /* 0x00000006068b8981 */ /* 0x0000e4000c1e1500 */
[----:B0-----:R-:W-:Y:S02]  /*20480*/  @!P0 IMAD.MOV.U32 R6, RZ, RZ, R132 ;  /* 0x000000ffff068224 */ /* 0x001fe400078e0084 */
[----:B------:R-:W-:Y:S01]  /*20490*/  @!P0 IMAD.MOV.U32 R7, RZ, RZ, R134 ;  /* 0x000000ffff078224 */ /* 0x000fe200078e0086 */
[----:B------:R-:W3:Y:S04]  /*204a0*/  LDL R132, [R1+0xc00] ;  /* 0x000c000001847983 */ /* 0x000ee80000100800 */
[----:B------:R-:W3:Y:S04]  /*204b0*/  LDL R134, [R1+0xbfc] ;  /* 0x000bfc0001867983 */ /* 0x000ee80000100800 */
[----:B------:R4:W3:Y:S01]  /*204c0*/  @!P0 LDG.E.U16 R138, desc[UR6][R6.64] ;  /* 0x00000006068a8981 */ /* 0x0008e2000c1e1500 */
[----:B------:R-:W-:Y:S01]  /*204d0*/  PRMT R15, RZ, 0x7610, R15 ;  /* 0x00007610ff0f7816 */ /* 0x000fe2000000000f */
[----:B----4-:R-:W-:-:S02]  /*204e0*/  @!P0 IMAD.MOV.U32 R6, RZ, RZ, R136 ;  /* 0x000000ffff068224 */ /* 0x010fc400078e0088 */
[----:B------:R-:W-:-:S05]  /*204f0*/  @!P0 IMAD.MOV.U32 R7, RZ, RZ, R137 ;  /* 0x000000ffff078224 */ /* 0x000fca00078e0089 */
[----:B------:R2:W4:Y:S01]  /*20500*/  @!P0 LDG.E.U16 R15, desc[UR6][R6.64] ;  /* 0x00000006060f8981 */ /* 0x000522000c1e1500 */
[----:B------:R-:W-:Y:S01]  /*20510*/  PRMT R8, RZ, 0x7610, R8 ;  /* 0x00007610ff087816 */ /* 0x000fe20000000008 */
[----:B--2---:R-:W-:Y:S02]  /*20520*/  @!P0 IMAD.MOV.U32 R7, RZ, RZ, R25 ;  /* 0x000000ffff078224 */ /* 0x004fe400078e0019 */
[----:B---3--:R-:W-:-:S05]  /*20530*/  @!P0 IMAD.MOV.U32 R6, RZ, RZ, R24 ;  /* 0x000000ffff068224 */ /* 0x008fca00078e0018 */
[----:B------:R0:W2:Y:S04]  /*20540*/  @!P0 LDG.E.U16 R8, desc[UR6][R6.64] ;  /* 0x0000000606088981 */ /* 0x0000a8000c1e1500 */
[----:B------:R1:W-:Y:S04]  /*20550*/  STL [R1+0x208], R139 ;  /* 0x0002088b01007387 */ /* 0x0003e80000100800 */
[----:B-1----:R-:W3:Y:S01]  /*20560*/  LDL R139, [R1+0xbf4] ;  /* 0x000bf400018b7983 */ /* 0x002ee20000100800 */
[----:B0-----:R-:W-:Y:S02]  /*20570*/  @!P0 IMAD.MOV.U32 R6, RZ, RZ, R132 ;  /* 0x000000ffff068224 */ /* 0x001fe400078e0084 */
[----:B------:R-:W-:Y:S01]  /*20580*/  @!P0 IMAD.MOV.U32 R7, RZ, RZ, R134 ;  /* 0x000000ffff078224 */ /* 0x000fe200078e0086 */
[----:B------:R0:W-:Y:S04]  /*20590*/  STL [R1+0x204], R138 ;  /* 0x0002048a01007387 */ /* 0x0001e80000100800 */
[----:B------:R3:W3:Y:S04]  /*205a0*/  @!P0 LDG.E.U16 R140, desc[UR6][R6.64] ;  /* 0x00000006068c8981 */ /* 0x0006e8000c1e1500 */
[----:B------:R-:W3:Y:S04]  /*205b0*/  LDL R137, [R1+0xbec] ;  /* 0x000bec0001897983 */ /* 0x000ee80000100800 */
[----:B0-----:R-:W3:Y:S04]  /*205c0*/  LDL R138, [R1+0xbf8] ;  /* 0x000bf800018a7983 */ /* 0x001ee80000100800 */
[----:B------:R-:W3:Y:S04]  /*205d0*/  LDL R136, [R1+0xbf0] ;  /* 0x000bf00001887983 */ /* 0x000ee80000100800 */
[----:B----4-:R-:W-:Y:S04]  /*205e0*/  STL [R1+0x1254], R15 ;  /* 0x0012540f01007387 */ /* 0x010fe80000100800 */
[----:B------:R-:W4:Y:S04]  /*205f0*/  LDL R25, [R1+0xbe4] ;  /* 0x000be40001197983 */ /* 0x000f280000100800 */
[----:B------:R-:W4:Y:S04]  /*20600*/  LDL R24, [R1+0xbe8] ;  /* 0x000be80001187983 */ /* 0x000f280000100800 */
[----:B--2---:R0:W-:Y:S04]  /*20610*/  STL [R1+0x1258], R8 ;  /* 0x0012580801007387 */ /* 0x0041e80000100800 */
[----:B------:R-:W-:Y:S04]  /*20620*/  STL [R1+0x210], R145 ;  /* 0x0002109101007387 */ /* 0x000fe80000100800 */
[----:B------:R-:W2:Y:S04]  /*20630*/  LDL R132, [R1+0xbe0] ;  /* 0x000be00001847983 */ /* 0x000ea80000100800 */
[----:B------:R-:W2:Y:S01]  /*20640*/  LDL R134, [R1+0xbdc] ;  /* 0x000bdc0001867983 */ /* 0x000ea20000100800 */
[----:B0-----:R-:W-:Y:S01]  /*20650*/  PRMT R8, RZ, 0x7610, R8 ;  /* 0x00007610ff087816 */ /* 0x001fe20000000008 */
[----:B---3--:R-:W-:-:S02]  /*20660*/  @!P0 IMAD.MOV.U32 R7, RZ, RZ, R139 ;  /* 0x000000ffff078224 */ /* 0x008fc400078e008b */
[----:B------:R-:W3:Y:S01]  /*20670*/  LDL R142, [R1+0xbd4] ;  /* 0x000bd400018e7983 */ /* 0x000ee20000100800 */
[----:B------:R-:W-:-:S03]  /*20680*/  PRMT R15, RZ, 0x7610, R15 ;  /* 0x00007610ff0f7816 */ /* 0x000fc6000000000f */
[----:B------:R0:W-:Y:S01]  /*20690*/  STL [R1+0x200], R140 ;  /* 0x0002008c01007387 */ /* 0x0001e20000100800 */
[----:B------:R-:W-:-:S03]  /*206a0*/  PRMT R16, RZ, 0x7610, R16 ;  /* 0x00007610ff107816 */ /* 0x000fc60000000010 */
[----:B------:R-:W3:Y:S01]  /*206b0*/  LDL R139, [R1+0xbac] ;  /* 0x000bac00018b7983 */ /* 0x000ee20000100800 */
[----:B------:R-:W-:-:S03]  /*206c0*/  @!P0 IMAD.MOV.U32 R6, RZ, RZ, R138 ;  /* 0x000000ffff068224 */ /* 0x000fc600078e008a */
[----:B0-----:R-:W3:Y:S04]  /*206d0*/  LDL R140, [R1+0xbd8] ;  /* 0x000bd800018c7983 */ /* 0x001ee80000100800 */
[----:B------:R0:W3:Y:S04]  /*206e0*/  @!P0 LDG.E.U16 R8, desc[UR6][R6.64] ;  /* 0x0000000606088981 */ /* 0x0000e8000c1e1500 */
[----:B------:R-:W3:Y:S01]  /*206f0*/  LDL R138, [R1+0xbb0] ;  /* 0x000bb000018a7983 */ /* 0x000ee20000100800 */
[----:B0-----:R-:W-:Y:S02]  /*20700*/  @!P0 IMAD.MOV.U32 R6, RZ, RZ, R136 ;  /* 0x000000ffff068224 */ /* 0x001fe400078e0088 */
[----:B------:R-:W-:Y:S01]  /*20710*/  @!P0 IMAD.MOV.U32 R7, RZ, RZ, R137 ;  /* 0x000000ffff078224 */ /* 0x000fe200078e0089 */
[----:B------:R-:W3:Y:S04]  /*20720*/  LDL R136, [R1+0xbc0] ;  /* 0x000bc00001887983 */ /* 0x000ee80000100800 */
[----:B------:R-:W3:Y:S04]  /*20730*/  LDL R137, [R1+0xbbc] ;  /* 0x000bbc0001897983 */ /* 0x000ee80000100800 */
[----:B------:R4:W3:Y:S02]  /*20740*/  @!P0 LDG.E.U16 R15, desc[UR6][R6.64] ;  /* 0x00000006060f8981 */ /* 0x0008e4000c1e1500 */
[----:B----4-:R-:W-:-:S02]  /*20750*/  @!P0 IMAD.MOV.U32 R7, RZ, RZ, R25 ;  /* 0x000000ffff078224 */ /* 0x010fc400078e0019 */
[----:B------:R-:W4:Y:S01]  /*20760*/  LDL R25, [R1+0xbb4] ;  /* 0x000bb40001197983 */ /* 0x000f220000100800 */
[----:B------:R-:W-:-:S03]  /*20770*/  @!P0 IMAD.MOV.U32 R6, RZ, RZ, R24 ;  /* 0x000000ffff068224 */ /* 0x000fc600078e0018 */
[----:B------:R-:W4:Y:S04]  /*20780*/  LDL R24, [R1+0xbb8] ;  /* 0x000bb80001187983 */ /* 0x000f280000100800 */
[----:B------:R2:W4:Y:S02]  /*20790*/  @!P0 LDG.E.U16 R16, desc[UR6][R6.64] ;  /* 0x0000000606108981 */ /* 0x000524000c1e1500 */
[----:B--2---:R-:W-:Y:S02]  /*207a0*/  @!P0 IMAD.MOV.U32 R6, RZ, RZ, R132 ;  /* 0x000000ffff068224 */ /* 0x004fe400078e0084 */
[----:B------:R-:W2:Y:S01]  /*207b0*/  LDL R132, [R1+0xba8] ;  /* 0x000ba80001847983 */ /* 0x000ea20000100800 */
[----:B------:R-:W-:Y:S01]  /*207c0*/  PRMT R0, RZ, 0x7610, R0 ;  /* 0x00007610ff007816 */ /* 0x000fe20000000000 */
[----:B------:R-:W-:-:S02]  /*207d0*/  @!P0 IMAD.MOV.U32 R7, RZ, RZ, R134 ;  /* 0x000000ffff078224 */ /* 0x000fc400078e0086 */
[----:B------:R-:W2:Y:S01]  /*207e0*/  LDL R134, [R1+0xba4] ;  /* 0x000ba40001867983 */ /* 0x000ea20000100800 */
[----:B------:R-:W-:-:S03]  /*207f0*/  PRMT R252, RZ, 0x7610, R252 ;  /* 0x00007610fffc7816 */ /* 0x000fc600000000fc */
[----:B------:R3:W2:Y:S02]  /*20800*/  @!P0 LDG.E.U16 R0, desc[UR6][R6.64] ;  /* 0x0000000606008981 */ /* 0x0006a4000c1e1500 */
[----:B---3--:R-:W-:Y:S01]  /*20810*/  @!P0 IMAD.MOV.U32 R7, RZ, RZ, R142 ;  /* 0x000000ffff078224 */ /* 0x008fe200078e008e */
[----:B------:R-:W-:Y:S01]  /*20820*/  PRMT R251, RZ, 0x7610, R251 ;  /* 0x00007610fffb7816 */ /* 0x000fe200000000fb */
[----:B------:R-:W3:Y:S01]  /*20830*/  LDL R142, [R1+0xb7c] ;  /* 0x000b7c00018e7983 */ /* 0x000ee20000100800 */
[----:B------:R-:W-:Y:S01]  /*20840*/  @!P0 IMAD.MOV.U32 R6, RZ, RZ, R140 ;  /* 0x000000ffff068224 */ /* 0x000fe200078e008c */
[----:B------:R-:W-:Y:S02]  /*20850*/  PRMT R250, RZ, 0x7610, R250 ;  /* 0x00007610fffa7816 */ /* 0x000fe400000000fa */
[----:B------:R-:W3:Y:S04]  /*20860*/  LDL R140, [R1+0xb80] ;  /* 0x000b8000018c7983 */ /* 0x000ee80000100800 */
[----:B------:R0:W3:Y:S02]  /*20870*/  @!P0 LDG.E.U16 R252, desc[UR6][R6.64] ;  /* 0x0000000606fc8981 */ /* 0x0000e4000c1e1500 */
[----:B0-----:R-:W-:-:S02]  /*20880*/  @!P0 IMAD.MOV.U32 R6, RZ, RZ, R136 ;  /* 0x000000ffff068224 */ /* 0x001fc400078e0088 */
[----:B------:R-:W3:Y:S01]  /*20890*/  LDL R136, [R1+0xba0] ;  /* 0x000ba00001887983 */ /* 0x000ee20000100800 */
[----:B------:R-:W-:-:S03]  /*208a0*/  @!P0 IMAD.MOV.U32 R7, RZ, RZ, R137 ;  /* 0x000000ffff078224 */ /* 0x000fc600078e0089 */
[----:B------:R-:W3:Y:S04]  /*208b0*/  LDL R137, [R1+0xb9c] ;  /* 0x000b9c0001897983 */ /* 0x000ee80000100800 */
[----:B------:R4:W3:Y:S02]  /*208c0*/  @!P0 LDG.E.U16 R251, desc[UR6][R6.64] ;  /* 0x0000000606fb8981 */ /* 0x0008e4000c1e1500 */
[----:B----4-:R-:W-:Y:S02]  /*208d0*/  @!P0 IMAD.MOV.U32 R7, RZ, RZ, R25 ;  /* 0x000000ffff078224 */ /* 0x010fe400078e0019 */
[----:B------:R-:W4:Y:S01]  /*208e0*/  LDL R25, [R1+0xb94] ;  /* 0x000b940001197983 */ /* 0x000f220000100800 */
[----:B------:R-:W-:-:S03]  /*208f0*/  @!P0 IMAD.MOV.U32 R6, RZ, RZ, R24 ;  /* 0x000000ffff068224 */ /* 0x000fc600078e0018 */
[----:B------:R-:W4:Y:S01]  /*20900*/  LDL R24, [R1+0xb98] ;  /* 0x000b980001187983 */ /* 0x000f220000100800 */
[----:B------:R-:W-:-:S03]  /*20910*/  PRMT R249, RZ, 0x7610, R249 ;  /* 0x00007610fff97816 */ /* 0x000fc600000000f9 */
[----:B------:R0:W4:Y:S02]  /*20920*/  @!P0 LDG.E.U16 R250, desc[UR6][R6.64] ;  /* 0x0000000606fa8981 */ /* 0x000124000c1e1500 */
[----:B0-----:R-:W-:Y:S02]  /*20930*/  @!P0 IMAD.MOV.U32 R6, RZ, RZ, R138 ;  /* 0x000000ffff068224 */ /* 0x001fe400078e008a */
[----:B------:R-:W-:Y:S01]  /*20940*/  @!P0 IMAD.MOV.U32 R7, RZ, RZ, R139 ;  /* 0x000000ffff078224 */ /* 0x000fe200078e008b */
[----:B------:R-:W-:Y:S01]  /*20950*/  PRMT R248, RZ, 0x7610, R248 ;  /* 0x00007610fff87816 */ /* 0x000fe200000000f8 */
[----:B------:R-:W4:Y:S04]  /*20960*/  LDL R139, [R1+0xb64] ;  /* 0x000b6400018b7983 */ /* 0x000f280000100800 */
[----:B------:R2:W4:Y:S01]  /*20970*/  @!P0 LDG.E.U16 R249, desc[UR6][R6.64] ;  /* 0x0000000606f98981 */ /* 0x000522000c1e1500 */
[----:B------:R-:W-:-:S03]  /*20980*/  PRMT R247, RZ, 0x7610, R247 ;  /* 0x00007610fff77816 */ /* 0x000fc600000000f7 */
[----:B------:R-:W4:Y:S01]  /*20990*/  LDL R138, [R1+0xb68] ;  /* 0x000b6800018a7983 */ /* 0x000f220000100800 */
[----:B--2---:R-:W-:-:S03]  /*209a0*/  @!P0 IMAD.MOV.U32 R6, RZ, RZ, R132 ;  /* 0x000000ffff068224 */ /* 0x004fc600078e0084 */
[----:B------:R-:W2:Y:S01]  /*209b0*/  LDL R132, [R1+0xb78] ;  /* 0x000b780001847983 */ /* 0x000ea20000100800 */
[----:B------:R-:W-:-:S03]  /*209c0*/  @!P0 IMAD.MOV.U32 R7, RZ, RZ, R134 ;  /* 0x000000ffff078224 */ /* 0x000fc600078e0086 */
[----:B------:R-:W2:Y:S04]  /*209d0*/  LDL R134, [R1+0xb74] ;  /* 0x000b740001867983 */ /* 0x000ea80000100800 */
[----:B------:R3:W2:Y:S01]  /*209e0*/  @!P0 LDG.E.U16 R248, desc[UR6][R6.64] ;  /* 0x0000000606f88981 */ /* 0x0006a2000c1e1500 */
[----:B------:R-:W-:Y:S02]  /*209f0*/  PRMT R246, RZ, 0x7610, R246 ;  /* 0x00007610fff67816 */ /* 0x000fe400000000f6 */
[----:B------:R-:W-:Y:S01]  /*20a00*/  PRMT R245, RZ, 0x7610, R245 ;  /* 0x00007610fff57816 */ /* 0x000fe200000000f5 */
[----:B---3--:R-:W-:Y:S02]  /*20a10*/  @!P0 IMAD.MOV.U32 R6, RZ, RZ, R136 ;  /* 0x000000ffff068224 */ /* 0x008fe400078e0088 */
[----:B------:R-:W3:Y:S01]  /*20a20*/  LDL R136, [R1+0xb70] ;  /* 0x000b700001887983 */ /* 0x000ee20000100800 */
[----:B------:R-:W-:-:S03]  /*20a30*/  @!P0 IMAD.MOV.U32 R7, RZ, RZ, R137 ;  /* 0x000000ffff078224 */ /* 0x000fc600078e0089 */
[----:B------:R-:W3:Y:S04]  /*20a40*/  LDL R137, [R1+0xb6c] ;  /* 0x000b6c0001897983 */ /* 0x000ee80000100800 */
[----:B------:R4:W3:Y:S02]  /*20a50*/  @!P0 LDG.E.U16 R247, desc[UR6][R6.64] ;  /* 0x0000000606f78981 */ /* 0x0008e4000c1e1500 */
[----:B----4-:R-:W-:Y:S02]  /*20a60*/  @!P0 IMAD.MOV.U32 R7, RZ, RZ, R25 ;  /* 0x000000ffff078224 */ /* 0x010fe400078e0019 */
[----:B------:R-:W4:Y:S01]  /*20a70*/  LDL R25, [R1+0xb5c] ;  /* 0x000b5c0001197983 */ /* 0x000f220000100800 */
[----:B------:R-:W-:-:S03]  /*20a80*/  @!P0 IMAD.MOV.U32 R6, RZ, RZ, R24 ;  /* 0x000000ffff068224 */ /* 0x000fc600078e0018 */
[----:B------:R-:W4:Y:S04]  /*20a90*/  LDL R24, [R1+0xb60] ;  /* 0x000b600001187983 */ /* 0x000f280000100800 */
[----:B------:R0:W4:Y:S02]  /*20aa0*/  @!P0 LDG.E.U16 R246, desc[UR6][R6.64] ;  /* 0x0000000606f68981 */ /* 0x000124000c1e1500 */
[----:B0-----:R-:W-:Y:S02]  /*20ab0*/  @!P0 IMAD.MOV.U32 R6, RZ, RZ, R140 ;  /* 0x000000ffff068224 */ /* 0x001fe400078e008c */
[----:B------:R-:W-:Y:S01]  /*20ac0*/  @!P0 IMAD.MOV.U32 R7, RZ, RZ, R142 ;  /* 0x000000ffff078224 */ /* 0x000fe200078e008e */
[----:B------:R-:W-:Y:S01]  /*20ad0*/  PRMT R244, RZ, 0x7610, R244 ;  /* 0x00007610fff47816 */ /* 0x000fe200000000f4 */
[----:B------:R-:W4:Y:S04]  /*20ae0*/  LDL R142, [R1+0xb34] ;  /* 0x000b3400018e7983 */ /* 0x000f280000100800 */
[----:B------:R2:W4:Y:S01]  /*20af0*/  @!P0 LDG.E.U16 R245, desc[UR6][R6.64] ;  /* 0x0000000606f58981 */ /* 0x000522000c1e1500 */
[----:B------:R-:W-:-:S02]  /*20b00*/  PRMT R243, RZ, 0x7610, R243 ;  /* 0x00007610fff37816 */ /* 0x000fc400000000f3 */
[----:B------:R-:W-:Y:S01]  /*20b10*/  PRMT R242, RZ, 0x7610, R242 ;  /* 0x00007610fff27816 */ /* 0x000fe200000000f2 */
[----:B------:R-:W4:Y:S01]  /*20b20*/  LDL R140, [R1+0xb38] ;  /* 0x000b3800018c7983 */ /* 0x000f220000100800 */
[----:B--2---:R-:W-:-:S03]  /*20b30*/  @!P0 IMAD.MOV.U32 R6, RZ, RZ, R132 ;  /* 0x000000ffff068224 */ /* 0x004fc600078e0084 */
[----:B------:R-:W2:Y:S01]  /*20b40*/  LDL R132, [R1+0xb58] ;  /* 0x000b580001847983 */ /* 0x000ea20000100800 */
[----:B------:R-:W-:-:S03]  /*20b50*/  @!P0 IMAD.MOV.U32 R7, RZ, RZ, R134 ;  /* 0x000000ffff078224 */ /* 0x000fc600078e0086 */
[----:B------:R-:W2:Y:S04]  /*20b60*/  LDL R134, [R1+0xb54] ;  /* 0x000b540001867983 */ /* 0x000ea80000100800 */
[----:B------:R3:W2:Y:S01]  /*20b70*/  @!P0 LDG.E.U16 R244, desc[UR6][R6.64] ;  /* 0x0000000606f48981 */ /* 0x0006a2000c1e1500 */
[----:B------:R-:W-:Y:S01]  /*20b80*/  PRMT R241, RZ, 0x7610, R241 ;  /* 0x00007610fff17816 */ /* 0x000fe200000000f1 */
[----:B---3--:R-:W-:Y:S02]  /*20b90*/  @!P0 IMAD.MOV.U32 R6, RZ, RZ, R136 ;  /* 0x000000ffff068224 */ /* 0x008fe400078e0088 */
[----:B------:R-:W3:Y:S01]  /*20ba0*/  LDL R136, [R1+0xb40] ;  /* 0x000b400001887983 */ /* 0x000ee20000100800 */
[----:B------:R-:W-:-:S03]  /*20bb0*/  @!P0 IMAD.MOV.U32 R7, RZ, RZ, R137 ;  /* 0x000000ffff078224 */ /* 0x000fc600078e0089 */
[----:B------:R-:W3:Y:S04]  /*20bc0*/  LDL R137, [R1+0xb3c] ;  /* 0x000b3c0001897983 */ /* 0x000ee80000100800 */
[----:B------:R0:W3:Y:S02]  /*20bd0*/  @!P0 LDG.E.U16 R243, desc[UR6][R6.64] ;  /* 0x0000000606f38981 */ /* 0x0000e4000c1e1500 */
[----:B0-----:R-:W-:Y:S02]  /*20be0*/  @!P0 IMAD.MOV.U32 R6, RZ, RZ, R138 ;  /* 0x000000ffff068224 */ /* 0x001fe400078e008a */
[----:B------:R-:W-:Y:S01]  /*20bf0*/  @!P0 IMAD.MOV.U32 R7, RZ, RZ, R139 ;  /* 0x000000ffff078224 */ /* 0x000fe200078e008b */
[----:B------:R-:W-:Y:S01]  /*20c00*/  PRMT R240, RZ, 0x7610, R240 ;  /* 0x00007610fff07816 */ /* 0x000fe200000000f0 */
[----:B------:R-:W3:Y:S04]  /*20c10*/  LDL R139, [R1+0xb1c] ;  /* 0x000b1c00018b7983 */ /* 0x000ee80000100800 */
[----:B------:R4:W3:Y:S04]  /*20c20*/  @!P0 LDG.E.U16 R242, desc[UR6][R6.64] ;  /* 0x0000000606f28981 */ /* 0x0008e8000c1e1500 */
[----:B------:R-:W3:Y:S01]  /*20c30*/  LDL R138, [R1+0xb20] ;  /* 0x000b2000018a7983 */ /* 0x000ee20000100800 */
[----:B----4-:R-:W-:-:S03]  /*20c40*/  @!P0 IMAD.MOV.U32 R7, RZ, RZ, R25 ;  /* 0x000000ffff078224 */ /* 0x010fc600078e0019 */
[----:B------:R-:W4:Y:S01]  /*20c50*/  LDL R25, [R1+0xb2c] ;  /* 0x000b2c0001197983 */ /* 0x000f220000100800 */
[----:B------:R-:W-:-:S03]  /*20c60*/  @!P0 IMAD.MOV.U32 R6, RZ, RZ, R24 ;  /* 0x000000ffff068224 */ /* 0x000fc600078e0018 */
[----:B------:R-:W4:Y:S04]  /*20c70*/  LDL R24, [R1+0xb30] ;  /* 0x000b300001187983 */ /* 0x000f280000100800 */
[----:B------:R2:W4:Y:S02]  /*20c80*/  @!P0 LDG.E.U16 R241, desc[UR6][R6.64] ;  /* 0x0000000606f18981 */ /* 0x000524000c1e1500 */
[----:B--2---:R-:W-:Y:S02]  /*20c90*/  @!P0 IMAD.MOV.U32 R6, RZ, RZ, R132 ;  /* 0x000000ffff068224 */ /* 0x004fe400078e0084 */
[----:B------:R-:W2:Y:S01]  /*20ca0*/  LDL R132, [R1+0xb28] ;  /* 0x000b280001847983 */ /* 0x000ea20000100800 */
[----:B------:R-:W-:-:S03]  /*20cb0*/  @!P0 IMAD.MOV.U32 R7, RZ, RZ, R134 ;  /* 0x000000ffff078224 */ /* 0x000fc600078e0086 */
[----:B------:R-:W2:Y:S01]  /*20cc0*/  LDL R134, [R1+0xb24] ;  /* 0x000b240001867983 */ /* 0x000ea20000100800 */
[----:B------:R-:W-:-:S03]  /*20cd0*/  PRMT R239, RZ, 0x7610, R239 ;  /* 0x00007610ffef7816 */ /* 0x000fc600000000ef */
        /* <DEDUP_REMOVED lines=12> */
[----:B------:R4:W3:Y:S01]  /*20da0*/  @!P0 LDG.E.U16 R238, desc[UR6][R6.64] ;  /* 0x0000000606ee8981 */ /* 0x0008e2000c1e1500 */
[----:B------:R-:W-:-:S03]  /*20db0*/  PRMT R235, RZ, 0x7610, R235 ;  /* 0x00007610ffeb7816 */ /* 0x000fc600000000eb */
        /* <DEDUP_REMOVED lines=9> */
[----:B------:R-:W2:Y:S04]  /*20e50*/  LDL R134, [R1+0xaf4] ;  /* 0x000af40001867983 */ /* 0x000ea80000100800 */
[----:B------:R0:W2:Y:S02]  /*20e60*/  @!P0 LDG.E.U16 R236, desc[UR6][R6.64] ;  /* 0x0000000606ec8981 */ /* 0x0000a4000c1e1500 */
[----:B0-----:R-:W-:Y:S02]  /*20e70*/  @!P0 IMAD.MOV.U32 R6, RZ, RZ, R138 ;  /* 0x000000ffff068224 */ /* 0x001fe400078e008a */
[----:B------:R-:W-:Y:S01]  /*20e80*/  @!P0 IMAD.MOV.U32 R7, RZ, RZ, R139 ;  /* 0x000000ffff078224 */ /* 0x000fe200078e008b */
[----:B------:R-:W-:Y:S01]  /*20e90*/  PRMT R234, RZ, 0x7610, R234 ;  /* 0x00007610ffea7816 */ /* 0x000fe200000000ea */
[----:B------:R-:W2:Y:S04]  /*20ea0*/  LDL R139, [R1+0x6bc] ;  /* 0x0006bc00018b7983 */ /* 0x000ea80000100800 */
[----:B------:R3:W2:Y:S01]  /*20eb0*/  @!P0 LDG.E.U16 R235, desc[UR6][R6.64] ;  /* 0x0000000606eb8981 */ /* 0x0006a2000c1e1500 */
[----:B------:R-:W-:-:S03]  /*20ec0*/  PRMT R233, RZ, 0x7610, R233 ;  /* 0x00007610ffe97816 */ /* 0x000fc600000000e9 */
[----:B------:R-:W2:Y:S01]  /*20ed0*/  LDL R138, [R1+0x6c0] ;  /* 0x0006c000018a7983 */ /* 0x000ea20000100800 */
[----:B---3--:R-:W-:-:S03]  /*20ee0*/  @!P0 IMAD.MOV.U32 R6, RZ, RZ, R136 ;  /* 0x000000ffff068224 */ /* 0x008fc600078e0088 */
        /* <DEDUP_REMOVED lines=9> */
[----:B--2---:R-:W-:Y:S02]  /*20f80*/  @!P0 IMAD.MOV.U32 R6, RZ, RZ, R132 ;  /* 0x000000ffff068224 */ /* 0x004fe400078e0084 */
[----:B------:R-:W2:Y:S01]  /*20f90*/  LDL R132, [R1+0x6a8] ;  /* 0x0006a80001847983 */ /* 0x000ea20000100800 */
[----:B------:R-:W-:Y:S01]  /*20fa0*/  PRMT R232, RZ, 0x7610, R232 ;  /* 0x00007610ffe87816 */ /* 0x000fe200000000e8 */
[----:B------:R-:W-:Y:S01]  /*20fb0*/  @!P0 IMAD.MOV.U32 R7, RZ, RZ, R134 ;  /* 0x000000ffff078224 */ /* 0x000fe200078e0086 */
[----:B------:R-:W-:Y:S01]  /*20fc0*/  PRMT R231, RZ, 0x7610, R231 ;  /* 0x00007610ffe77816 */ /* 0x000fe200000000e7 */
[----:B------:R-:W2:Y:S04]  /*20fd0*/  LDL R134, [R1+0x6a4] ;  /* 0x0006a40001867983 */ /* 0x000ea80000100800 */
[----:B------:R0:W2:Y:S02]  /*20fe0*/  @!P0 LDG.E.U16 R232, desc[UR6][R6.64] ;  /* 0x0000000606e88981 */ /* 0x0000a4000c1e1500 */
[----:B0-----:R-:W-:-:S02]  /*20ff0*/  @!P0 IMAD.MOV.U32 R6, RZ, RZ, R140 ;  /* 0x000000ffff068224 */ /* 0x001fc400078e008c */
[----:B------:R-:W-:Y:S01]  /*21000*/  @!P0 IMAD.MOV.U32 R7, RZ, RZ, R142 ;  /* 0x000000ffff078224 */ /* 0x000fe200078e008e */
[----:B------:R-:W-:Y:S01]  /*21010*/  PRMT R230, RZ, 0x7610, R230 ;  /* 0x00007610ffe67816 */ /* 0x000fe200000000e6 */
[----:B------:R-:W2:Y:S04]  /*21020*/  LDL R142, [R1+0x68c] ;  /* 0x00068c00018e7983 */ /* 0x000ea80000100800 */
[----:B------:R3:W2:Y:S01]  /*21030*/  @!P0 LDG.E.U16 R231, desc[UR6][R6.64] ;  /* 0x0000000606e78981 */ /* 0x0006a2000c1e1500 */
[----:B------:R-:W-:Y:S02]  /*21040*/  PRMT R229, RZ, 0x7610, R229 ;  /* 0x00007610ffe57816 */ /* 0x000fe400000000e5 */
[----:B------:R-:W-:Y:S01]  /*21050*/  PRMT R228, RZ, 0x7610, R228 ;  /* 0x00007610ffe47816 */ /* 0x000fe200000000e4 */
        /* <DEDUP_REMOVED lines=95> */
[----:B------:R-:W-:Y:S01]  /*21650*/  PRMT R213, RZ, 0x7610, R213 ;  /* 0x00007610ffd57816 */ /* 0x000fe200000000d5 */
[----:B0-----:R-:W-:Y:S02]  /*21660*/  @!P0 IMAD.MOV.U32 R6, RZ, RZ, R138 ;  /* 0x000000ffff068224 */ /* 0x001fe400078e008a */
[----:B------:R-:W-:Y:S01]  /*21670*/  @!P0 IMAD.MOV.U32 R7, RZ, RZ, R139 ;  /* 0x000000ffff078224 */ /* 0x000fe200078e008b */
[----:B------:R-:W2:Y:S04]  /*21680*/  LDL R138, [R1+0x5e8] ;  /* 0x0005e800018a7983 */ /* 0x000ea80000100800 */
[----:B------:R3:W2:Y:S04]  /*21690*/  @!P0 LDG.E.U16 R214, desc[UR6][R6.64] ;  /* 0x0000000606d68981 */ /* 0x0006a8000c1e1500 */
[----:B------:R-:W2:Y:S01]  /*216a0*/  LDL R139, [R1+0x5e4] ;  /* 0x0005e400018b7983 */ /* 0x000ea20000100800 */
[----:B---3--:R-:W-:Y:S01]  /*216b0*/  @!P0 IMAD.MOV.U32 R6, RZ, RZ, R136 ;  /* 0x000000ffff068224 */ /* 0x008fe200078e0088 */
[----:B------:R-:W-:-:S02]  /*216c0*/  PRMT R212, RZ, 0x7610, R212 ;  /* 0x00007610ffd47816 */ /* 0x000fc400000000d4 */
[----:B------:R-:W3:Y:S01]  /*216d0*/  LDL R136, [R1+0x5d0] ;  /* 0x0005d00001887983 */ /* 0x000ee20000100800 */
[----:B------:R-:W-:Y:S01]  /*216e0*/  @!P0 IMAD.MOV.U32 R7, RZ, RZ, R137 ;  /* 0x000000ffff078224 */ /* 0x000fe200078e0089 */
[----:B------:R-:W-:Y:S02]  /*216f0*/  PRMT R211, RZ, 0x7610, R211 ;  /* 0x00007610ffd37816 */ /* 0x000fe400000000d3 */
[----:B------:R-:W3:Y:S04]  /*21700*/  LDL R137, [R1+0x5cc] ;  /* 0x0005cc0001897983 */ /* 0x000ee80000100800 */
[----:B------:R4:W3:Y:S02]  /*21710*/  @!P0 LDG.E.U16 R213, desc[UR6][R6.64] ;  /* 0x0000000606d58981 */ /* 0x0008e4000c1e1500 */
[----:B----4-:R-:W-:-:S02]  /*21720*/  @!P0 IMAD.MOV.U32 R7, RZ, RZ, R25 ;  /* 0x000000ffff078224 */ /* 0x010fc400078e0019 */
[----:B------:R-:W4:Y:S01]  /*21730*/  LDL R25, [R1+0x5dc] ;  /* 0x0005dc0001197983 */ /* 0x000f220000100800 */
[----:B------:R-:W-:-:S03]  /*21740*/  @!P0 IMAD.MOV.U32 R6, RZ, RZ, R24 ;  /* 0x000000ffff068224 */ /* 0x000fc600078e0018 */
[----:B------:R-:W3:Y:S04]  /*21750*/  LDL R24, [R1+0x5e0] ;  /* 0x0005e00001187983 */ /* 0x000ee80000100800 */
[----:B------:R2:W3:Y:S02]  /*21760*/  @!P0 LDG.E.U16 R212, desc[UR6][R6.64] ;  /* 0x0000000606d48981 */ /* 0x0004e4000c1e1500 */
[----:B--2---:R-:W-:Y:S02]  /*21770*/  @!P0 IMAD.MOV.U32 R6, RZ, RZ, R132 ;  /* 0x000000ffff068224 */ /* 0x004fe400078e0084 */
[----:B------:R-:W2:Y:S01]  /*21780*/  LDL R132, [R1+0x5d8] ;  /* 0x0005d80001847983 */ /* 0x000ea20000100800 */
[----:B------:R-:W-:-:S03]  /*21790*/  @!P0 IMAD.MOV.U32 R7, RZ, RZ, R134 ;  /* 0x000000ffff078224 */ /* 0x000fc600078e0086 */
[----:B------:R-:W2:Y:S01]  /*217a0*/  LDL R134, [R1+0x5d4] ;  /* 0x0005d40001867983 */ /* 0x000ea20000100800 */
[----:B------:R-:W-:-:S03]  /*217b0*/  PRMT R210, RZ, 0x7610, R210 ;  /* 0x00007610ffd27816 */ /* 0x000fc600000000d2 */
[----:B------:R0:W2:Y:S01]  /*217c0*/  @!P0 LDG.E.U16 R211, desc[UR6][R6.64] ;  /* 0x0000000606d38981 */ /* 0x0000a2000c1e1500 */
[----:B------:R-:W-:-:S03]  /*217d0*/  PRMT R209, RZ, 0x7610, R209 ;  /* 0x00007610ffd17816 */ /* 0x000fc600000000d1 */
[----:B------:R-:W2:Y:S01]  /*217e0*/  LDL.LU R144, [R1+0x5c8] ;  /* 0x0005c80001907983 */ /* 0x000ea20000300800 */
[----:B0-----:R-:W-:Y:S02]  /*217f0*/  @!P0 IMAD.MOV.U32 R6, RZ, RZ, R140 ;  /* 0x000000ffff068224 */ /* 0x001fe400078e008c */
[----:B------:R-:W-:Y:S01]  /*21800*/  @!P0 IMAD.MOV.U32 R7, RZ, RZ, R142 ;  /* 0x000000ffff078224 */ /* 0x000fe200078e008e */
        /* <DEDUP_REMOVED lines=10> */
[----:B----4-:R-:W-:-:S03]  /*218b0*/  @!P0 IMAD.MOV.U32 R7, RZ, RZ, R25 ;  /* 0x000000ffff078224 */ /* 0x010fc600078e0019 */
[----:B------:R-:W4:Y:S01]  /*218c0*/  LDL R25, [R1+0x5bc] ;  /* 0x0005bc0001197983 */ /* 0x000f220000100800 */
[----:B---3--:R-:W-:-:S03]  /*218d0*/  @!P0 IMAD.MOV.U32 R6, RZ, RZ, R24 ;  /* 0x000000ffff068224 */ /* 0x008fc600078e0018 */
[----:B------:R-:W3:Y:S04]  /*218e0*/  LDL R24, [R1+0x5c0] ;  /* 0x0005c00001187983 */ /* 0x000ee80000100800 */
[----:B------:R2:W3:Y:S02]  /*218f0*/  @!P0 LDG.E.U16 R208, desc[UR6][R6.64] ;  /* 0x0000000606d08981 */ /* 0x0004e4000c1e1500 */
        /* <DEDUP_REMOVED lines=11> */
[----:B0-----:R-:W-:-:S02]  /*219b0*/  @!P0 IMAD.MOV.U32 R6, RZ, RZ, R144 ;  /* 0x000000ffff068224 */ /* 0x001fc400078e0090 */
[----:B------:R-:W-:-:S05]  /*219c0*/  @!P0 IMAD.MOV.U32 R7, RZ, RZ, R140 ;  /* 0x000000ffff078224 */ /* 0x000fca00078e008c */
[----:B------:R4:W2:Y:S01]  /*219d0*/  @!P0 LDG.E.U16 R205, desc[UR6][R6.64] ;  /* 0x0000000606cd8981 */ /* 0x0008a2000c1e1500 */
[----:B------:R-:W-:Y:S01]  /*219e0*/  PRMT R204, RZ, 0x7610, R204 ;  /* 0x00007610ffcc7816 */ /* 0x000fe200000000cc */
[----:B----4-:R-:W-:Y:S02]  /*219f0*/  @!P0 IMAD.MOV.U32 R7, RZ, RZ, R25 ;  /* 0x000000ffff078224 */ /* 0x010fe400078e0019 */
[----:B------:R-:W4:Y:S01]  /*21a00*/  LDL R25, [R1+0x58c] ;  /* 0x00058c0001197983 */ /* 0x000f220000100800 */
[----:B---3--:R-:W-:-:S03]  /*21a10*/  @!P0 IMAD.MOV.U32 R6, RZ, RZ, R24 ;  /* 0x000000ffff068224 */ /* 0x008fc600078e0018 */
[----:B------:R-:W3:Y:S04]  /*21a20*/  LDL R24, [R1+0x590] ;  /* 0x0005900001187983 */ /* 0x000ee80000100800 */
[----:B------:R2:W3:Y:S02]  /*21a30*/  @!P0 LDG.E.U16 R204, desc[UR6][R6.64] ;  /* 0x0000000606cc8981 */ /* 0x0004e4000c1e1500 */
[----:B--2---:R-:W-:Y:S02]  /*21a40*/  @!P0 IMAD.MOV.U32 R6, RZ, RZ, R132 ;  /* 0x000000ffff068224 */ /* 0x004fe400078e0084 */
[----:B------:R-:W2:Y:S01]  /*21a50*/  LDL R132, [R1+0x588] ;  /* 0x0005880001847983 */ /* 0x000ea20000100800 */
[----:B------:R-:W-:Y:S01]  /*21a60*/  PRMT R203, RZ, 0x7610, R203 ;  /* 0x00007610ffcb7816 */ /* 0x000fe200000000cb */
[----:B------:R-:W-:-:S02]  /*21a70*/  @!P0 IMAD.MOV.U32 R7, RZ, RZ, R134 ;  /* 0x000000ffff078224 */ /* 0x000fc400078e0086 */
[----:B------:R-:W2:Y:S01]  /*21a80*/  LDL R134, [R1+0x584] ;  /* 0x0005840001867983 */ /* 0x000ea20000100800 */
[----:B------:R-:W-:-:S03]  /*21a90*/  PRMT R202, RZ, 0x7610, R202 ;  /* 0x00007610ffca7816 */ /* 0x000fc600000000ca */
[----:B------:R0:W2:Y:S01]  /*21aa0*/  @!P0 LDG.E.U16 R203, desc[UR6][R6.64] ;  /* 0x0000000606cb8981 */ /* 0x0000a2000c1e1500 */
[----:B------:R-:W-:Y:S01]  /*21ab0*/  PRMT R201, RZ, 0x7610, R201 ;  /* 0x00007610ffc97816 */ /* 0x000fe200000000c9 */
[----:B0-----:R-:W-:Y:S02]  /*21ac0*/  @!P0 IMAD.MOV.U32 R6, RZ, RZ, R138 ;  /* 0x000000ffff068224 */ /* 0x001fe400078e008a */
[----:B------:R-:W-:Y:S01]  /*21ad0*/  @!P0 IMAD.MOV.U32 R7, RZ, RZ, R139 ;  /* 0x000000ffff078224 */ /* 0x000fe200078e008b */
[----:B------:R-:W2:Y:S04]  /*21ae0*/  LDL R138, [R1+0x580] ;  /* 0x00058000018a7983 */ /* 0x000ea80000100800 */
[----:B------:R-:W2:Y:S04]  /*21af0*/  LDL R139, [R1+0x57c] ;  /* 0x00057c00018b7983 */ /* 0x000ea80000100800 */
[----:B------:R0:W2:Y:S02]  /*21b00*/  @!P0 LDG.E.U16 R202, desc[UR6][R6.64] ;  /* 0x0000000606ca8981 */ /* 0x0000a4000c1e1500 */
[----:B0-----:R-:W-:-:S02]  /*21b10*/  @!P0 IMAD.MOV.U32 R6, RZ, RZ, R136 ;  /* 0x000000ffff068224 */ /* 0x001fc400078e0088 */
[----:B------:R-:W-:Y:S01]  /*21b20*/  @!P0 IMAD.MOV.U32 R7, RZ, RZ, R137 ;  /* 0x000000ffff078224 */ /* 0x000fe200078e0089 */
[----:B------:R-:W2:Y:S04]  /*21b30*/  LDL R136, [R1+0x568] ;  /* 0x0005680001887983 */ /* 0x000ea80000100800 */
[----:B------:R-:W2:Y:S04]  /*21b40*/  LDL R137, [R1+0x564] ;  /* 0x0005640001897983 */ /* 0x000ea80000100800 */
[----:B------:R4:W2:Y:S01]  /*21b50*/  @!P0 LDG.E.U16 R201, desc[UR6][R6.64] ;  /* 0x0000000606c98981 */ /* 0x0008a2000c1e1500 */
[----:B------:R-:W-:Y:S01]  /*21b60*/  PRMT R200, RZ, 0x7610, R200 ;  /* 0x00007610ffc87816 */ /* 0x000fe200000000c8 */
[----:B----4-:R-:W-:-:S02]  /*21b70*/  @!P0 IMAD.MOV.U32 R7, RZ, RZ, R25 ;  /* 0x000000ffff078224 */ /* 0x010fc400078e0019 */
        /* <DEDUP_REMOVED lines=13> */
[----:B------:R-:W2:Y:S01]  /*21c50*/  LDL R138, [R1+0x550] ;  /* 0x00055000018a7983 */ /* 0x000ea20000100800 */
[----:B------:R-:W-:-:S03]  /*21c60*/  @!P0 IMAD.MOV.U32 R7, RZ, RZ, R139 ;  /* 0x000000ffff078224 */ /* 0x000fc600078e008b */
[----:B------:R-:W2:Y:S04]  /*21c70*/  LDL R139, [R1+0x54c] ;  /* 0x00054c00018b7983 */ /* 0x000ea80000100800 */
[----:B------:R0:W2:Y:S02]  /*21c80*/  @!P0 LDG.E.U16 R198, desc[UR6][R6.64] ;  /* 0x0000000606c68981 */ /* 0x0000a4000c1e1500 */
[----:B0-----:R-:W-:Y:S02]  /*21c90*/  @!P0 IMAD.MOV.U32 R6, RZ, RZ, R136 ;  /* 0x000000ffff068224 */ /* 0x001fe400078e0088 */
[----:B------:R-:W2:Y:S01]  /*21ca0*/  LDL R136, [R1+0x548] ;  /* 0x0005480001887983 */ /* 0x000ea20000100800 */
[----:B------:R-:W-:-:S03]  /*21cb0*/  @!P0 IMAD.MOV.U32 R7, RZ, RZ, R137 ;  /* 0x000000ffff078224 */ /* 0x000fc600078e0089 */
[----:B------:R-:W2:Y:S04]  /*21cc0*/  LDL R137, [R1+0x544] ;  /* 0x0005440001897983 */ /* 0x000ea80000100800 */
        /* <DEDUP_REMOVED lines=154> */
[----:B------:R-:W-:Y:S01]  /*22670*/  @!P0 IMAD.MOV.U32 R7, RZ, RZ, R134 ;  /* 0x000000ffff078224 */ /* 0x000fe200078e0086 */
[----:B------:R-:W-:Y:S01]  /*22680*/  PRMT R170, RZ, 0x7610, R170 ;  /* 0x00007610ffaa7816 */ /* 0x000fe200000000aa */
[----:B------:R-:W2:Y:S04]  /*22690*/  LDL R134, [R1+0x3a0] ;  /* 0x0003a00001867983 */ /* 0x000ea80000100800 */
[----:B------:R0:W2:Y:S01]  /*226a0*/  @!P0 LDG.E.U16 R171, desc[UR6][R6.64] ;  /* 0x0000000606ab8981 */ /* 0x0000a2000c1e1500 */
[----:B------:R-:W-:-:S03]  /*226b0*/  PRMT R169, RZ, 0x7610, R169 ;  /* 0x00007610ffa97816 */ /* 0x000fc600000000a9 */
[----:B------:R-:W2:Y:S04]  /*226c0*/  LDL.LU R143, [R1+0x360] ;  /* 0x00036000018f7983 */ /* 0x000ea80000300800 */
[----:B------:R-:W2:Y:S01]  /*226d0*/  LDL.LU R145, [R1+0x324] ;  /* 0x0003240001917983 */ /* 0x000ea20000300800 */
[----:B0-----:R-:W-:-:S03]  /*226e0*/  @!P0 IMAD.MOV.U32 R6, RZ, RZ, R138 ;  /* 0x000000ffff068224 */ /* 0x001fc600078e008a */
[----:B------:R-:W2:Y:S01]  /*226f0*/  LDL R138, [R1+0x41c] ;  /* 0x00041c00018a7983 */ /* 0x000ea20000100800 */
[----:B------:R-:W-:-:S03]  /*22700*/  @!P0 IMAD.MOV.U32 R7, RZ, RZ, R139 ;  /* 0x000000ffff078224 */ /* 0x000fc600078e008b */
[----:B------:R-:W2:Y:S04]  /*22710*/  LDL R139, [R1+0x364] ;  /* 0x00036400018b7983 */ /* 0x000ea80000100800 */
[----:B------:R0:W2:Y:S02]  /*22720*/  @!P0 LDG.E.U16 R170, desc[UR6][R6.64] ;  /* 0x0000000606aa8981 */ /* 0x0000a4000c1e1500 */
[----:B0-----:R-:W-:Y:S01]  /*22730*/  @!P0 IMAD.MOV.U32 R6, RZ, RZ, R136 ;  /* 0x000000ffff068224 */ /* 0x001fe200078e0088 */
[----:B------:R-:W-:Y:S01]  /*22740*/  PRMT R168, RZ, 0x7610, R168 ;  /* 0x00007610ffa87816 */ /* 0x000fe200000000a8 */
[----:B------:R-:W2:Y:S01]  /*22750*/  LDL R136, [R1+0x3e0] ;  /* 0x0003e00001887983 */ /* 0x000ea20000100800 */
[----:B------:R-:W-:-:S03]  /*22760*/  @!P0 IMAD.MOV.U32 R7, RZ, RZ, R137 ;  /* 0x000000ffff078224 */ /* 0x000fc600078e0089 */
[----:B------:R-:W2:Y:S04]  /*22770*/  LDL R137, [R1+0x3dc] ;  /* 0x0003dc0001897983 */ /* 0x000ea80000100800 */
[----:B------:R4:W2:Y:S02]  /*22780*/  @!P0 LDG.E.U16 R169, desc[UR6][R6.64] ;  /* 0x0000000606a98981 */ /* 0x0008a4000c1e1500 */
        /* <DEDUP_REMOVED lines=15> */
[----:B0-----:R-:W-:Y:S02]  /*22880*/  @!P0 IMAD.MOV.U32 R7, RZ, RZ, R143 ;  /* 0x000000ffff078224 */ /* 0x001fe400078e008f */
[----:B------:R-:W-:-:S05]  /*22890*/  @!P0 IMAD.MOV.U32 R6, RZ, RZ, R139 ;  /* 0x000000ffff068224 */ /* 0x000fca00078e008b */
[----:B------:R0:W2:Y:S01]  /*228a0*/  @!P0 LDG.E.U16 R166, desc[UR6][R6.64] ;  /* 0x0000000606a68981 */ /* 0x0000a2000c1e1500 */
[----:B------:R-:W-:Y:S01]  /*228b0*/  PRMT R164, RZ, 0x7610, R164 ;  /* 0x00007610ffa47816 */ /* 0x000fe200000000a4 */
[----:B0-----:R-:W-:Y:S01]  /*228c0*/  @!P0 IMAD.MOV.U32 R6, RZ, RZ, R145 ;  /* 0x000000ffff068224 */ /* 0x001fe200078e0091 */
[----:B------:R-:W-:Y:S01]  /*228d0*/  PRMT R163, RZ, 0x7610, R163 ;  /* 0x00007610ffa37816 */ /* 0x000fe200000000a3 */
[----:B----4-:R-:W-:Y:S02]  /*228e0*/  @!P0 IMAD.MOV.U32 R7, RZ, RZ, R25 ;  /* 0x000000ffff078224 */ /* 0x010fe400078e0019 */
[----:B------:R-:W4:Y:S04]  /*228f0*/  LDL.LU R25, [R1+0x31c] ;  /* 0x00031c0001197983 */ /* 0x000f280000300800 */
[----:B------:R3:W4:Y:S04]  /*22900*/  @!P0 LDG.E.U16 R165, desc[UR6][R6.64] ;  /* 0x0000000606a58981 */ /* 0x000728000c1e1500 */
[----:B------:R-:W4:Y:S04]  /*22910*/  LDL R150, [R1+0x444] ;  /* 0x0004440001967983 */ /* 0x000f280000100800 */
[----:B------:R-:W4:Y:S01]  /*22920*/  LDL R139, [R1+0x448] ;  /* 0x00044800018b7983 */ /* 0x000f220000100800 */
[----:B---3--:R-:W-:-:S02]  /*22930*/  @!P0 IMAD.MOV.U32 R6, RZ, RZ, R24 ;  /* 0x000000ffff068224 */ /* 0x008fc400078e0018 */
[----:B------:R-:W-:Y:S01]  /*22940*/  @!P0 IMAD.MOV.U32 R7, RZ, RZ, R138 ;  /* 0x000000ffff078224 */ /* 0x000fe200078e008a */
        /* <DEDUP_REMOVED lines=9> */
[----:B--2---:R-:W-:-:S03]  /*229e0*/  @!P0 IMAD.MOV.U32 R6, RZ, RZ, R132 ;  /* 0x000000ffff068224 */ /* 0x004fc600078e0084 */
[----:B------:R-:W2:Y:S01]  /*229f0*/  LDL R132, [R1+0x418] ;  /* 0x0004180001847983 */ /* 0x000ea20000100800 */
[----:B------:R-:W-:-:S03]  /*22a00*/  @!P0 IMAD.MOV.U32 R7, RZ, RZ, R134 ;  /* 0x000000ffff078224 */ /* 0x000fc600078e0086 */
[----:B------:R-:W2:Y:S04]  /*22a10*/  LDL R134, [R1+0x3d8] ;  /* 0x0003d80001867983 */ /* 0x000ea80000100800 */
[----:B------:R0:W2:Y:S01]  /*22a20*/  @!P0 LDG.E.U16 R162, desc[UR6][R6.64] ;  /* 0x0000000606a28981 */ /* 0x0000a2000c1e1500 */
[----:B------:R-:W-:-:S03]  /*22a30*/  PRMT R160, RZ, 0x7610, R160 ;  /* 0x00007610ffa07816 */ /* 0x000fc600000000a0 */
[----:B------:R-:W2:Y:S01]  /*22a40*/  LDL.LU R142, [R1+0x390] ;  /* 0x00039000018e7983 */ /* 0x000ea20000300800 */
[----:B0-----:R-:W-:Y:S02]  /*22a50*/  @!P0 IMAD.MOV.U32 R6, RZ, RZ, R140 ;  /* 0x000000ffff068224 */ /* 0x001fe400078e008c */
[----:B------:R-:W-:-:S05]  /*22a60*/  @!P0 IMAD.MOV.U32 R7, RZ, RZ, R147 ;  /* 0x000000ffff078224 */ /* 0x000fca00078e0093 */
[----:B------:R4:W2:Y:S01]  /*22a70*/  @!P0 LDG.E.U16 R161, desc[UR6][R6.64] ;  /* 0x0000000606a18981 */ /* 0x0008a2000c1e1500 */
[----:B------:R-:W-:Y:S01]  /*22a80*/  PRMT R159, RZ, 0x7610, R159 ;  /* 0x00007610ff9f7816 */ /* 0x000fe2000000009f */
[----:B----4-:R-:W-:Y:S02]  /*22a90*/  @!P0 IMAD.MOV.U32 R6, RZ, RZ, R25 ;  /* 0x000000ffff068224 */ /* 0x010fe400078e0019 */
[----:B---3--:R-:W-:Y:S02]  /*22aa0*/  @!P0 IMAD.MOV.U32 R7, RZ, RZ, R24 ;  /* 0x000000ffff078224 */ /* 0x008fe400078e0018 */
[----:B------:R-:W3:Y:S04]  /*22ab0*/  LDL.LU R24, [R1+0x394] ;  /* 0x0003940001187983 */ /* 0x000ee80000300800 */
[----:B------:R0:W4:Y:S04]  /*22ac0*/  @!P0 LDG.E.U16 R160, desc[UR6][R6.64] ;  /* 0x0000000606a08981 */ /* 0x000128000c1e1500 */
[----:B------:R-:W4:Y:S04]  /*22ad0*/  LDL.LU R138, [R1+0x354] ;  /* 0x00035400018a7983 */ /* 0x000f280000300800 */
[----:B------:R-:W4:Y:S01]  /*22ae0*/  LDL.LU R149, [R1+0x350] ;  /* 0x0003500001957983 */ /* 0x000f220000300800 */
[----:B0-----:R-:W-:-:S02]  /*22af0*/  @!P0 IMAD.MOV.U32 R6, RZ, RZ, R139 ;  /* 0x000000ffff068224 */ /* 0x001fc400078e008b */
[----:B------:R-:W-:Y:S01]  /*22b00*/  @!P0 IMAD.MOV.U32 R7, RZ, RZ, R150 ;  /* 0x000000ffff078224 */ /* 0x000fe200078e0096 */
[----:B------:R-:W-:Y:S01]  /*22b10*/  PRMT R158, RZ, 0x7610, R158 ;  /* 0x00007610ff9e7816 */ /* 0x000fe2000000009e */
[----:B------:R-:W4:Y:S04]  /*22b20*/  LDL R139, [R1+0x3cc] ;  /* 0x0003cc00018b7983 */ /* 0x000f280000100800 */
[----:B------:R2:W4:Y:S02]  /*22b30*/  @!P0 LDG.E.U16 R159, desc[UR6][R6.64] ;  /* 0x00000006069f8981 */ /* 0x000524000c1e1500 */
[----:B--2---:R-:W-:Y:S02]  /*22b40*/  @!P0 IMAD.MOV.U32 R6, RZ, RZ, R132 ;  /* 0x000000ffff068224 */ /* 0x004fe400078e0084 */
[----:B------:R-:W2:Y:S01]  /*22b50*/  LDL R132, [R1+0x314] ;  /* 0x0003140001847983 */ /* 0x000ea20000100800 */
[----:B------:R-:W-:Y:S01]  /*22b60*/  @!P0 IMAD.MOV.U32 R7, RZ, RZ, R137 ;  /* 0x000000ffff078224 */ /* 0x000fe200078e0089 */
[----:B------:R-:W-:-:S02]  /*22b70*/  PRMT R157, RZ, 0x7610, R157 ;  /* 0x00007610ff9d7816 */ /* 0x000fc4000000009d */
[----:B------:R-:W-:Y:S01]  /*22b80*/  PRMT R156, RZ, 0x7610, R156 ;  /* 0x00007610ff9c7816 */ /* 0x000fe2000000009c */
        /* <DEDUP_REMOVED lines=11> */
[----:B---3--:R-:W-:-:S05]  /*22c40*/  @!P0 IMAD.MOV.U32 R6, RZ, RZ, R24 ;  /* 0x000000ffff068224 */ /* 0x008fca00078e0018 */
[----:B------:R4:W3:Y:S02]  /*22c50*/  @!P0 LDG.E.U16 R156, desc[UR6][R6.64] ;  /* 0x00000006069c8981 */ /* 0x0008e4000c1e1500 */
[----:B----4-:R-:W-:Y:S02]  /*22c60*/  @!P0 IMAD.MOV.U32 R6, RZ, RZ, R138 ;  /* 0x000000ffff068224 */ /* 0x010fe400078e008a */
[----:B------:R-:W-:-:S05]  /*22c70*/  @!P0 IMAD.MOV.U32 R7, RZ, RZ, R149 ;  /* 0x000000ffff078224 */ /* 0x000fca00078e0095 */
[----:B------:R0:W4:Y:S02]  /*22c80*/  @!P0 LDG.E.U16 R155, desc[UR6][R6.64] ;  /* 0x00000006069b8981 */ /* 0x000124000c1e1500 */
[----:B0-----:R-:W-:Y:S02]  /*22c90*/  @!P0 IMAD.MOV.U32 R7, RZ, RZ, R2 ;  /* 0x000000ffff078224 */ /* 0x001fe400078e0002 */
[----:B--2---:R-:W-:Y:S02]  /*22ca0*/  @!P0 IMAD.MOV.U32 R6, RZ, RZ, R132 ;  /* 0x000000ffff068224 */ /* 0x004fe400078e0084 */
[----:B------:R-:W2:Y:S04]  /*22cb0*/  LDL R132, [R1+0x30c] ;  /* 0x00030c0001847983 */ /* 0x000ea80000100800 */
[----:B------:R0:W-:Y:S04]  /*22cc0*/  STL [R1+0xf5c], R2 ;  /* 0x000f5c0201007387 */ /* 0x0001e80000100800 */
[----:B------:R1:W4:Y:S04]  /*22cd0*/  @!P0 LDG.E.U16 R154, desc[UR6][R6.64] ;  /* 0x00000006069a8981 */ /* 0x000328000c1e1500 */
[----:B0-----:R-:W3:Y:S04]  /*22ce0*/  LDL.LU R2, [R1+0x348] ;  /* 0x0003480001027983 */ /* 0x001ee80000300800 */
[----:B------:R-:W1:Y:S04]  /*22cf0*/  LDL R6, [R1+0x40c] ;  /* 0x00040c0001067983 */ /* 0x000e680000100800 */
[----:B------:R-:W1:Y:S01]  /*22d00*/  LDL R7, [R1+0x410] ;  /* 0x0004100001077983 */ /* 0x000e620000100800 */
[----:B------:R-:W-:-:S02]  /*22d10*/  PRMT R153, RZ, 0x7610, R153 ;  /* 0x00007610ff997816 */ /* 0x000fc40000000099 */
[----:B------:R-:W-:Y:S02]  /*22d20*/  PRMT R152, RZ, 0x7610, R152 ;  /* 0x00007610ff987816 */ /* 0x000fe40000000098 */
[----:B------:R-:W-:Y:S02]  /*22d30*/  PRMT R23, RZ, 0x7610, R23 ;  /* 0x00007610ff177816 */ /* 0x000fe40000000017 */
[----:B------:R-:W-:Y:S02]  /*22d40*/  PRMT R22, RZ, 0x7610, R22 ;  /* 0x00007610ff167816 */ /* 0x000fe40000000016 */
[----:B------:R-:W-:Y:S02]  /*22d50*/  PRMT R21, RZ, 0x7610, R21 ;  /* 0x00007610ff157816 */ /* 0x000fe40000000015 */
[----:B-1----:R-:W-:-:S04]  /*22d60*/  @!P0 LOP3.LUT R7, R7, R6, RZ, 0x3c, !PT ;  /* 0x0000000607078212 */ /* 0x002fc800078e3cff */
[----:B------:R-:W-:-:S04]  /*22d70*/  @!P0 LOP3.LUT R6, R7, R6, RZ, 0x3c, !PT ;  /* 0x0000000607068212 */ /* 0x000fc800078e3cff */
[----:B------:R-:W-:-:S05]  /*22d80*/  @!P0 LOP3.LUT R7, R7, R6, RZ, 0x3c, !PT ;  /* 0x0000000607078212 */ /* 0x000fca00078e3cff */
[----:B------:R0:W4:Y:S02]  /*22d90*/  @!P0 LDG.E.U16 R153, desc[UR6][R6.64] ;  /* 0x0000000606998981 */ /* 0x000124000c1e1500 */
[----:B0-----:R-:W-:Y:S02]  /*22da0*/  @!P0 IMAD.MOV.U32 R6, RZ, RZ, R137 ;  /* 0x000000ffff068224 */ /* 0x001fe400078e0089 */
[----:B------:R-:W-:Y:S01]  /*22db0*/  @!P0 IMAD.MOV.U32 R7, RZ, RZ, R139 ;  /* 0x000000ffff078224 */ /* 0x000fe200078e008b */
[----:B------:R-:W4:Y:S04]  /*22dc0*/  LDL R137, [R1+0x384] ;  /* 0x0003840001897983 */ /* 0x000f280000100800 */
[----:B------:R0:W4:Y:S02]  /*22dd0*/  @!P0 LDG.E.U16 R152, desc[UR6][R6.64] ;  /* 0x0000000606988981 */ /* 0x000124000c1e1500 */
[----:B0-----:R-:W-:-:S02]  /*22de0*/  @!P0 IMAD.MOV.U32 R6, RZ, RZ, R134 ;  /* 0x000000ffff068224 */ /* 0x001fc400078e0086 */
[----:B------:R-:W-:Y:S01]  /*22df0*/  @!P0 IMAD.MOV.U32 R7, RZ, RZ, R150 ;  /* 0x000000ffff078224 */ /* 0x000fe200078e0096 */
[----:B------:R-:W4:Y:S04]  /*22e00*/  LDL.LU R134, [R1+0x344] ;  /* 0x0003440001867983 */ /* 0x000f280000300800 */
[----:B------:R0:W4:Y:S04]  /*22e10*/  @!P0 LDG.E.U16 R23, desc[UR6][R6.64] ;  /* 0x0000000606178981 */ /* 0x000128000c1e1500 */
[----:B------:R-:W4:Y:S01]  /*22e20*/  LDL.LU R139, [R1+0x380] ;  /* 0x00038000018b7983 */ /* 0x000f220000300800 */
[----:B0-----:R-:W-:-:S02]  /*22e30*/  @!P0 IMAD.MOV.U32 R6, RZ, RZ, R136 ;  /* 0x000000ffff068224 */ /* 0x001fc400078e0088 */
[----:B---3--:R-:W-:-:S05]  /*22e40*/  @!P0 IMAD.MOV.U32 R7, RZ, RZ, R2 ;  /* 0x000000ffff078224 */ /* 0x008fca00078e0002 */
[----:B------:R2:W3:Y:S02]  /*22e50*/  @!P0 LDG.E.U16 R22, desc[UR6][R6.64] ;  /* 0x0000000606168981 */ /* 0x0004e4000c1e1500 */
[----:B--2---:R-:W-:Y:S02]  /*22e60*/  @!P0 IMAD.MOV.U32 R6, RZ, RZ, R132 ;  /* 0x000000ffff068224 */ /* 0x004fe400078e0084 */
[----:B------:R-:W-:Y:S01]  /*22e70*/  @!P0 IMAD.MOV.U32 R7, RZ, RZ, R3 ;  /* 0x000000ffff078224 */ /* 0x000fe200078e0003 */
[----:B------:R-:W2:Y:S04]  /*22e80*/  LDL R132, [R1+0x304] ;  /* 0x0003040001847983 */ /* 0x000ea80000100800 */
[----:B------:R0:W-:Y:S04]  /*22e90*/  STL [R1+0xf60], R3 ;  /* 0x000f600301007387 */ /* 0x0001e80000100800 */
[----:B------:R1:W3:Y:S04]  /*22ea0*/  @!P0 LDG.E.U16 R21, desc[UR6][R6.64] ;  /* 0x0000000606158981 */ /* 0x0002e8000c1e1500 */
[----:B0-----:R-:W2:Y:S04]  /*22eb0*/  LDL.LU R3, [R1+0x340] ;  /* 0x0003400001037983 */ /* 0x001ea80000300800 */
[----:B------:R-:W1:Y:S04]  /*22ec0*/  LDL R6, [R1+0x404] ;  /* 0x0004040001067983 */ /* 0x000e680000100800 */
[----:B------:R-:W1:Y:S01]  /*22ed0*/  LDL R7, [R1+0x408] ;  /* 0x0004080001077983 */ /* 0x000e620000100800 */
[----:B------:R-:W-:-:S02]  /*22ee0*/  PRMT R20, RZ, 0x7610, R20 ;  /* 0x00007610ff147816 */ /* 0x000fc40000000014 */
[----:B-1----:R-:W-:-:S04]  /*22ef0*/  @!P0 LOP3.LUT R7, R7, R6, RZ, 0x3c, !PT ;  /* 0x0000000607078212 */ /* 0x002fc800078e3cff */
[----:B------:R-:W-:-:S04]  /*22f00*/  @!P0 LOP3.LUT R6, R7, R6, RZ, 0x3c, !PT ;  /* 0x0000000607068212 */ /* 0x000fc800078e3cff */
[----:B------:R-:W-:-:S05]  /*22f10*/  @!P0 LOP3.LUT R7, R7, R6, RZ, 0x3c, !PT ;  /* 0x0000000607078212 */ /* 0x000fca00078e3cff */
[----:B------:R0:W3:Y:S04]  /*22f20*/  @!P0 LDG.E.U16 R20, desc[UR6][R6.64] ;  /* 0x0000000606148981 */ /* 0x0000e8000c1e1500 */
[----:B------:R-:W0:Y:S04]  /*22f30*/  LDL R6, [R1+0x3c4] ;  /* 0x0003c40001067983 */ /* 0x000e280000100800 */
[----:B------:R-:W0:Y:S01]  /*22f40*/  LDL R7, [R1+0x3c8] ;  /* 0x0003c80001077983 */ /* 0x000e220000100800 */
[----:B------:R-:W-:Y:S02]  /*22f50*/  PRMT R19, RZ, 0x7610, R19 ;  /* 0x00007610ff137816 */ /* 0x000fe40000000013 */
[----:B------:R-:W-:-:S02]  /*22f60*/  PRMT R18, RZ, 0x7610, R18 ;  /* 0x00007610ff127816 */ /* 0x000fc40000000012 */
[----:B------:R-:W-:Y:S02]  /*22f70*/  PRMT R17, RZ, 0x7610, R17 ;  /* 0x00007610ff117816 */ /* 0x000fe40000000011 */
[----:B------:R-:W-:Y:S02]  /*22f80*/  PRMT R14, RZ, 0x7610, R14 ;  /* 0x00007610ff0e7816 */ /* 0x000fe4000000000e */
[----:B0-----:R-:W-:-:S04]  /*22f90*/  @!P0 LOP3.LUT R7, R7, R6, RZ, 0x3c, !PT ;  /* 0x0000000607078212 */ /* 0x001fc800078e3cff */
[----:B------:R-:W-:-:S04]  /*22fa0*/  @!P0 LOP3.LUT R6, R7, R6, RZ, 0x3c, !PT ;  /* 0x0000000607068212 */ /* 0x000fc800078e3cff */
[----:B------:R-:W-:-:S05]  /*22fb0*/  @!P0 LOP3.LUT R7, R7, R6, RZ, 0x3c, !PT ;  /* 0x0000000607078212 */ /* 0x000fca00078e3cff */
[----:B------:R4:W3:Y:S02]  /*22fc0*/  @!P0 LDG.E.U16 R19, desc[UR6][R6.64] ;  /* 0x0000000606138981 */ /* 0x0008e4000c1e1500 */
[----:B----4-:R-:W-:Y:S02]  /*22fd0*/  @!P0 IMAD.MOV.U32 R6, RZ, RZ, R137 ;  /* 0x000000ffff068224 */ /* 0x010fe400078e0089 */
[----:B------:R-:W-:Y:S01]  /*22fe0*/  @!P0 IMAD.MOV.U32 R7, RZ, RZ, R139 ;  /* 0x000000ffff078224 */ /* 0x000fe200078e008b */
[----:B------:R-:W4:Y:S04]  /*22ff0*/  LDL.LU R137, [R1+0x378] ;  /* 0x0003780001897983 */ /* 0x000f280000300800 */
[----:B------:R0:W3:Y:S02]  /*23000*/  @!P0 LDG.E.U16 R18, desc[UR6][R6.64] ;  /* 0x0000000606128981 */ /* 0x0000e4000c1e1500 */
[----:B0-----:R-:W-:-:S02]  /*23010*/  @!P0 IMAD.MOV.U32 R6, RZ, RZ, R134 ;  /* 0x000000ffff068224 */ /* 0x001fc400078e0086 */
[----:B--2---:R-:W-:Y:S01]  /*23020*/  @!P0 IMAD.MOV.U32 R7, RZ, RZ, R3 ;  /* 0x000000ffff078224 */ /* 0x004fe200078e0003 */
[----:B------:R0:W-:Y:S04]  /*23030*/  STL [R1+0xfd0], R3 ;  /* 0x000fd00301007387 */ /* 0x0001e80000100800 */
[----:B------:R1:W2:Y:S04]  /*23040*/  @!P0 LDG.E.U16 R17, desc[UR6][R6.64] ;  /* 0x0000000606118981 */ /* 0x0002a8000c1e1500 */
[----:B0-----:R-:W4:Y:S01]  /*23050*/  LDL.LU R3, [R1+0x37c] ;  /* 0x00037c0001037983 */ /* 0x001f220000300800 */
[----:B-1----:R-:W-:-:S02]  /*23060*/  @!P0 IMAD.MOV.U32 R6, RZ, RZ, R132 ;  /* 0x000000ffff068224 */ /* 0x002fc400078e0084 */
[----:B------:R-:W-:Y:S01]  /*23070*/  @!P0 IMAD.MOV.U32 R7, RZ, RZ, R4 ;  /* 0x000000ffff078224 */ /* 0x000fe200078e0004 */
[----:B------:R-:W3:Y:S04]  /*23080*/  LDL.LU R132, [R1+0x33c] ;  /* 0x00033c0001847983 */ /* 0x000ee80000300800 */
[----:B------:R0:W-:Y:S04]  /*23090*/  STL [R1+0xf64], R4 ;  /* 0x000f640401007387 */ /* 0x0001e80000100800 */
[----:B------:R1:W2:Y:S04]  /*230a0*/  @!P0 LDG.E.U16 R14, desc[UR6][R6.64] ;  /* 0x00000006060e8981 */ /* 0x0002a8000c1e1500 */
[----:B0-----:R-:W2:Y:S04]  /*230b0*/  LDL.LU R4, [R1+0x2fc] ;  /* 0x0002fc0001047983 */ /* 0x001ea80000300800 */
[----:B------:R-:W1:Y:S04]  /*230c0*/  LDL R6, [R1+0x43c] ;  /* 0x00043c0001067983 */ /* 0x000e680000100800 */
[----:B------:R-:W1:Y:S01]  /*230d0*/  LDL R7, [R1+0x440] ;  /* 0x0004400001077983 */ /* 0x000e620000100800 */
[----:B------:R-:W-:-:S02]  /*230e0*/  PRMT R13, RZ, 0x7610, R13 ;  /* 0x00007610ff0d7816 */ /* 0x000fc4000000000d */
[----:B-1----:R-:W-:-:S04]  /*230f0*/  @!P0 LOP3.LUT R7, R7, R6, RZ, 0x3c, !PT ;  /* 0x0000000607078212 */ /* 0x002fc800078e3cff */
[----:B------:R-:W-:-:S04]  /*23100*/  @!P0 LOP3.LUT R6, R7, R6, RZ, 0x3c, !PT ;  /* 0x0000000607068212 */ /* 0x000fc800078e3cff */
[----:B------:R-:W-:-:S05]  /*23110*/  @!P0 LOP3.LUT R7, R7, R6, RZ, 0x3c, !PT ;  /* 0x0000000607078212 */ /* 0x000fca00078e3cff */
[----:B------:R0:W2:Y:S04]  /*23120*/  @!P0 LDG.E.U16 R13, desc[UR6][R6.64] ;  /* 0x00000006060d8981 */ /* 0x0000a8000c1e1500 */
[----:B------:R-:W0:Y:S04]  /*23130*/  LDL R6, [R1+0x3fc] ;  /* 0x0003fc0001067983 */ /* 0x000e280000100800 */
[----:B------:R-:W0:Y:S01]  /*23140*/  LDL R7, [R1+0x400] ;  /* 0x0004000001077983 */ /* 0x000e220000100800 */
[----:B------:R-:W-:Y:S02]  /*23150*/  PRMT R12, RZ, 0x7610, R12 ;  /* 0x00007610ff0c7816 */ /* 0x000fe4000000000c */
[----:B0-----:R-:W-:-:S04]  /*23160*/  @!P0 LOP3.LUT R7, R7, R6, RZ, 0x3c, !PT ;  /* 0x0000000607078212 */ /* 0x001fc800078e3cff */
[----:B------:R-:W-:-:S04]  /*23170*/  @!P0 LOP3.LUT R6, R7, R6, RZ, 0x3c, !PT ;  /* 0x0000000607068212 */ /* 0x000fc800078e3cff */
[----:B------:R-:W-:-:S05]  /*23180*/  @!P0 LOP3.LUT R7, R7, R6, RZ, 0x3c, !PT ;  /* 0x0000000607078212 */ /* 0x000fca00078e3cff */
[----:B------:R0:W2:Y:S04]  /*23190*/  @!P0 LDG.E.U16 R12, desc[UR6][R6.64] ;  /* 0x00000006060c8981 */ /* 0x0000a8000c1e1500 */
[----:B------:R-:W0:Y:S04]  /*231a0*/  LDL R6, [R1+0x3b8] ;  /* 0x0003b80001067983 */ /* 0x000e280000100800 */
[----:B------:R-:W0:Y:S01]  /*231b0*/  LDL R7, [R1+0x3c0] ;  /* 0x0003c00001077983 */ /* 0x000e220000100800 */
[----:B------:R-:W-:Y:S02]  /*231c0*/  PRMT R11, RZ, 0x7610, R11 ;  /* 0x00007610ff0b7816 */ /* 0x000fe4000000000b */
[----:B------:R-:W-:Y:S01]  /*231d0*/  PRMT R10, RZ, 0x7610, R10 ;  /* 0x00007610ff0a7816 */ /* 0x000fe2000000000a */
[----:B----4-:R1:W-:Y:S01]  /*231e0*/  STL [R1+0xfd4], R3 ;  /* 0x000fd40301007387 */ /* 0x0103e20000100800 */
[----:B0-----:R-:W-:-:S04]  /*231f0*/  @!P0 LOP3.LUT R7, R7, R6, RZ, 0x3c, !PT ;  /* 0x0000000607078212 */ /* 0x001fc800078e3cff */
[----:B------:R-:W-:-:S04]  /*23200*/  @!P0 LOP3.LUT R6, R7, R6, RZ, 0x3c, !PT ;  /* 0x0000000607068212 */ /* 0x000fc800078e3cff */
[----:B------:R-:W-:-:S05]  /*23210*/  @!P0 LOP3.LUT R7, R7, R6, RZ, 0x3c, !PT ;  /* 0x0000000607078212 */ /* 0x000fca00078e3cff */
[----:B------:R0:W4:Y:S02]  /*23220*/  @!P0 LDG.E.U16 R11, desc[UR6][R6.64] ;  /* 0x00000006060b8981 */ /* 0x000124000c1e1500 */
[----:B0-----:R-:W-:Y:S02]  /*23230*/  @!P0 IMAD.MOV.U32 R6, RZ, RZ, R3 ;  /* 0x000000ffff068224 */ /* 0x001fe400078e0003 */
[----:B------:R-:W-:Y:S02]  /*23240*/  @!P0 IMAD.MOV.U32 R7, RZ, RZ, R137 ;  /* 0x000000ffff078224 */ /* 0x000fe400078e0089 */
[----:B-1----:R-:W-:Y:S02]  /*23250*/  IMAD.MOV.U32 R3, RZ, RZ, R24 ;  /* 0x000000ffff037224 */ /* 0x002fe400078e0018 */
[----:B------:R-:W2:Y:S04]  /*23260*/  LDL.LU R24, [R1+0x1260] ;  /* 0x0012600001187983 */ /* 0x000ea80000300800 */
[----:B------:R0:W4:Y:S04]  /*23270*/  @!P0 LDG.E.U16 R10, desc[UR6][R6.64] ;  /* 0x00000006060a8981 */ /* 0x000128000c1e1500 */
[----:B------:R-:W4:Y:S04]  /*23280*/  LDL R7, [R1+0x338] ;  /* 0x0003380001077983 */ /* 0x000f280000100800 */
[----:B------:R1:W-:Y:S02]  /*23290*/  STL.64 [R1+0x1230], R150 ;  /* 0x0012309601007387 */ /* 0x0003e40000100a00 */
[----:B-1----:R-:W-:-:S02]  /*232a0*/  IMAD.MOV.U32 R151, RZ, RZ, R25 ;  /* 0x000000ffff977224 */ /* 0x002fc400078e0019 */
[----:B------:R-:W2:Y:S04]  /*232b0*/  LDL.LU R25, [R1+0x125c] ;  /* 0x00125c0001197983 */ /* 0x000ea80000300800 */
[----:B------:R-:W4:Y:S04]  /*232c0*/  LDL.LU R150, [R1+0x200] ;  /* 0x0002000001967983 */ /* 0x000f280000300800 */
[----:B------:R1:W-:Y:S04]  /*232d0*/  STL.64 [R1+0x1228], R148 ;  /* 0x0012289401007387 */ /* 0x0003e80000100a00 */
[----:B-1----:R-:W4:Y:S04]  /*232e0*/  LDL.LU R148, [R1+0x224] ;  /* 0x0002240001947983 */ /* 0x002f280000300800 */
[----:B------:R-:W4:Y:S04]  /*232f0*/  LDL.LU R149, [R1+0x210] ;  /* 0x0002100001957983 */ /* 0x000f280000300800 */
[----:B------:R1:W-:Y:S04]  /*23300*/  STL.64 [R1+0x1220], R146 ;  /* 0x0012209201007387 */ /* 0x0003e80000100a00 */
[----:B-1----:R-:W4:Y:S04]  /*23310*/  LDL.LU R146, [R1+0x24c] ;  /* 0x00024c0001927983 */ /* 0x002f280000300800 */
[----:B------:R-:W4:Y:S04]  /*23320*/  LDL.LU R147, [R1+0x238] ;  /* 0x0002380001937983 */ /* 0x000f280000300800 */
[----:B------:R1:W-:Y:S04]  /*23330*/  STL.64 [R1+0x1218], R144 ;  /* 0x0012189001007387 */ /* 0x0003e80000100a00 */
[----:B-1----:R-:W4:Y:S04]  /*23340*/  LDL R144, [R1+0x2f8] ;  /* 0x0002f80001907983 */ /* 0x002f280000100800 */
[----:B------:R-:W4:Y:S04]  /*23350*/  LDL.LU R145, [R1+0x264] ;  /* 0x0002640001917983 */ /* 0x000f280000300800 */
[----:B------:R-:W-:Y:S04]  /*23360*/  STL.64 [R1+0x1210], R142 ;  /* 0x0012108e01007387 */ /* 0x000fe80000100a00 */
[----:B------:R-:W-:Y:S04]  /*23370*/  STL.64 [R1+0x1208], R140 ;  /* 0x0012088c01007387 */ /* 0x000fe80000100a00 */
[----:B------:R-:W-:Y:S04]  /*23380*/  STL.64 [R1+0x1200], R138 ;  /* 0x0012008a01007387 */ /* 0x000fe80000100a00 */
[----:B------:R1:W-:Y:S04]  /*23390*/  STL.64 [R1+0x11f8], R136 ;  /* 0x0011f88801007387 */ /* 0x0003e80000100a00 */
[----:B------:R-:W-:Y:S04]  /*233a0*/  STL.64 [R1+0x11f0], R134 ;  /* 0x0011f08601007387 */ /* 0x000fe80000100a00 */
[----:B---3--:R-:W-:Y:S04]  /*233b0*/  STL.64 [R1+0x11e8], R132 ;  /* 0x0011e88401007387 */ /* 0x008fe80000100a00 */
[----:B------:R-:W-:Y:S04]  /*233c0*/  STL.64 [R1+0x11e0], R130 ;  /* 0x0011e08201007387 */ /* 0x000fe80000100a00 */
[----:B------:R-:W-:Y:S04]  /*233d0*/  STL.64 [R1+0x11d8], R128 ;  /* 0x0011d88001007387 */ /* 0x000fe80000100a00 */
[----:B------:R-:W-:Y:S04]  /*233e0*/  STL.64 [R1+0x11d0], R126 ;  /* 0x0011d07e01007387 */ /* 0x000fe80000100a00 */
[----:B------:R-:W-:Y:S04]  /*233f0*/  STL.64 [R1+0x11c8], R124 ;  /* 0x0011c87c01007387 */ /* 0x000fe80000100a00 */
[----:B------:R-:W-:Y:S04]  /*23400*/  STL.64 [R1+0x11c0], R122 ;  /* 0x0011c07a01007387 */ /* 0x000fe80000100a00 */
[----:B------:R-:W-:Y:S04]  /*23410*/  STL.64 [R1+0x11b8], R120 ;  /* 0x0011b87801007387 */ /* 0x000fe80000100a00 */
[----:B------:R-:W-:Y:S04]  /*23420*/  STL.64 [R1+0x11b0], R118 ;  /* 0x0011b07601007387 */ /* 0x000fe80000100a00 */
[----:B------:R-:W-:Y:S04]  /*23430*/  STL.64 [R1+0x11a8], R116 ;  /* 0x0011a87401007387 */ /* 0x000fe80000100a00 */
[----:B------:R-:W-:Y:S01]  /*23440*/  STL.64 [R1+0x11a0], R114 ;  /* 0x0011a07201007387 */ /* 0x000fe20000100a00 */
[----:B-1----:R-:W1:Y:S03]  /*23450*/  S2R R136, SR_TID.X ;  /* 0x0000000000887919 */ /* 0x002e660000002100 */
        /* <DEDUP_REMOVED lines=28> */
[----:B-1----:R-:W-:-:S03]  /*23620*/  IMAD.SHL.U32 R138, R136, 0x2, RZ ;  /* 0x00000002888a7824 */ /* 0x002fc600078e00ff */
[----:B------:R-:W-:Y:S04]  /*23630*/  STL.64 [R1+0x10b8], R56 ;  /* 0x0010b83801007387 */ /* 0x000fe80000100a00 */
[----:B------:R-:W-:Y:S04]  /*23640*/  STL.64 [R1+0x10b0], R54 ;  /* 0x0010b03601007387 */ /* 0x000fe80000100a00 */
[----:B------:R-:W-:Y:S04]  /*23650*/  STL.64 [R1+0x10a8], R52 ;  /* 0x0010a83401007387 */ /* 0x000fe80000100a00 */
[----:B------:R-:W-:Y:S04]  /*23660*/  STL.64 [R1+0x10a0], R50 ;  /* 0x0010a03201007387 */ /* 0x000fe80000100a00 */
[----:B------:R-:W-:Y:S01]  /*23670*/  STL.64 [R1+0x1098], R48 ;  /* 0x0010983001007387 */ /* 0x000fe20000100a00 */
[----:B------:R-:W-:-:S03]  /*23680*/  LOP3.LUT R137, R136, 0x40, RZ, 0xc0, !PT ;  /* 0x0000004088897812 */ /* 0x000fc600078ec0ff */
[----:B------:R-:W-:Y:S01]  /*23690*/  STL.64 [R1+0x1090], R46 ;  /* 0x0010902e01007387 */ /* 0x000fe20000100a00 */
[----:B------:R-:W-:-:S03]  /*236a0*/  LOP3.LUT R138, R138, 0x7e, RZ, 0xc0, !PT ;  /* 0x0000007e8a8a7812 */ /* 0x000fc600078ec0ff */
[----:B------:R-:W-:Y:S04]  /*236b0*/  STL.64 [R1+0x1088], R44 ;  /* 0x0010882c01007387 */ /* 0x000fe80000100a00 */
[----:B------:R-:W-:Y:S04]  /*236c0*/  STL.64 [R1+0x1080], R42 ;  /* 0x0010802a01007387 */ /* 0x000fe80000100a00 */
[----:B------:R-:W-:Y:S04]  /*236d0*/  STL.64 [R1+0x1078], R40 ;  /* 0x0010782801007387 */ /* 0x000fe80000100a00 */
[----:B------:R-:W-:Y:S01]  /*236e0*/  STL.64 [R1+0x1070], R38 ;  /* 0x0010702601007387 */ /* 0x000fe20000100a00 */
[----:B------:R-:W-:-:S03]  /*236f0*/  IMAD R138, R137, 0x200, R138 ;  /* 0x00000200898a7824 */ /* 0x000fc600078e028a */
[----:B------:R-:W-:Y:S04]  /*23700*/  STL.64 [R1+0x1068], R36 ;  /* 0x0010682401007387 */ /* 0x000fe80000100a00 */
[----:B------:R-:W-:Y:S01]  /*23710*/  STL.64 [R1+0x1060], R34 ;  /* 0x0010602201007387 */ /* 0x000fe20000100a00 */
[----:B------:R-:W-:-:S03]  /*23720*/  PRMT R9, RZ, 0x7610, R9 ;  /* 0x00007610ff097816 */ /* 0x000fc60000000009 */
[----:B------:R-:W-:Y:S01]  /*23730*/  STL.64 [R1+0x1058], R32 ;  /* 0x0010582001007387 */ /* 0x000fe20000100a00 */
[----:B0-----:R-:W-:-:S03]  /*23740*/  @!P0 IMAD.MOV.U32 R6, RZ, RZ, R132 ;  /* 0x000000ffff068224 */ /* 0x001fc600078e0084 */
[----:B------:R-:W-:Y:S04]  /*23750*/  STL.64 [R1+0x1050], R30 ;  /* 0x0010501e01007387 */ /* 0x000fe80000100a00 */
[----:B------:R-:W-:Y:S01]  /*23760*/  STL.64 [R1+0x1048], R28 ;  /* 0x0010481c01007387 */ /* 0x000fe20000100a00 */
[----:B------:R-:W-:-:S03]  /*23770*/  LOP3.LUT R138, R138, 0x20, RZ, 0x3c, !PT ;  /* 0x000000208a8a7812 */ /* 0x000fc600078e3cff */
[----:B------:R-:W-:Y:S04]  /*23780*/  STL.64 [R1+0x1040], R26 ;  /* 0x0010401a01007387 */ /* 0x000fe80000100a00 */
[----:B--2---:R-:W-:Y:S04]  /*23790*/  STL.64 [R1+0x1038], R24 ;  /* 0x0010381801007387 */ /* 0x004fe80000100a00 */
[----:B------:R-:W-:Y:S04]  /*237a0*/  STL [R1+0xf68], R4 ;  /* 0x000f680401007387 */ /* 0x000fe80000100800 */
[----:B------:R-:W2:Y:S04]  /*237b0*/  LDL.LU R139, [R1+0x2f0] ;  /* 0x0002f000018b7983 */ /* 0x000ea80000300800 */
[----:B------:R-:W3:Y:S04]  /*237c0*/  LDL.LU R140, [R1+0x2dc] ;  /* 0x0002dc00018c7983 */ /* 0x000ee80000300800 */
[----:B------:R-:W3:Y:S04]  /*237d0*/  LDL.LU R141, [R1+0x2c8] ;  /* 0x0002c800018d7983 */ /* 0x000ee80000300800 */
[----:B----4-:R0:W4:Y:S04]  /*237e0*/  @!P0 LDG.E.U16 R9, desc[UR6][R6.64] ;  /* 0x0000000606098981 */ /* 0x010128000c1e1500 */
[----:B------:R-:W4:Y:S04]  /*237f0*/  LDL.LU R142, [R1+0x2b4] ;  /* 0x0002b400018e7983 */ /* 0x000f280000300800 */
[----:B------:R-:W4:Y:S01]  /*23800*/  LDL.LU R143, [R1+0x2a0] ;  /* 0x0002a000018f7983 */ /* 0x000f220000300800 */
[----:B0-----:R-:W-:-:S03]  /*23810*/  @!P0 IMAD.MOV.U32 R7, RZ, RZ, R144 ;  /* 0x000000ffff078224 */ /* 0x001fc600078e0090 */
[----:B------:R-:W4:Y:S04]  /*23820*/  LDL.LU R144, [R1+0x28c] ;  /* 0x00028c0001907983 */ /* 0x000f280000300800 */
[----:B------:R0:W-:Y:S04]  /*23830*/  STS.U16 [R138+UR4+0x1d00], R145 ;  /* 0x001d00918a007988 */ /* 0x0001e80008000404 */
[----:B------:R1:W-:Y:S04]  /*23840*/  STS.U16 [R138+UR4+0x2100], R146 ;  /* 0x002100928a007988 */ /* 0x0003e80008000404 */
[----:B------:R1:W-:Y:S04]  /*23850*/  STS.U16 [R138+UR4+0x2500], R147 ;  /* 0x002500938a007988 */ /* 0x0003e80008000404 */
[----:B0-----:R-:W4:Y:S04]  /*23860*/  LDL.LU R145, [R1+0x278] ;  /* 0x0002780001917983 */ /* 0x001f280000300800 */
[----:B-1----:R-:W4:Y:S04]  /*23870*/  LDL.LU R146, [R1+0x260] ;  /* 0x0002600001927983 */ /* 0x002f280000300800 */
[----:B------:R0:W-:Y:S04]  /*23880*/  STS.U16 [R138+UR4+0x2900], R148 ;  /* 0x002900948a007988 */ /* 0x0001e80008000404 */
[----:B------:R-:W4:Y:S04]  /*23890*/  LDL.LU R147, [R1+0x248] ;  /* 0x0002480001937983 */ /* 0x000f280000300800 */
[----:B------:R1:W-:Y:S04]  /*238a0*/  STS.U16 [R138+UR4+0x2d00], R149 ;  /* 0x002d00958a007988 */ /* 0x0003e80008000404 */
[----:B0-----:R-:W4:Y:S04]  /*238b0*/  LDL.LU R148, [R1+0x234] ;  /* 0x0002340001947983 */ /* 0x001f280000300800 */
[----:B------:R0:W-:Y:S04]  /*238c0*/  STS.U16 [R138+UR4+0x3100], R150 ;  /* 0x003100968a007988 */ /* 0x0001e80008000404 */
[----:B-1----:R-:W4:Y:S04]  /*238d0*/  LDL.LU R149, [R1+0x220] ;  /* 0x0002200001957983 */ /* 0x002f280000300800 */
[----:B0-----:R-:W4:Y:S01]  /*238e0*/  LDL.LU R150, [R1+0x20c] ;  /* 0x00020c0001967983 */ /* 0x001f220000300800 */
[----:B------:R-:W-:-:S03]  /*238f0*/  IMAD.SHL.U32 R136, R136, 0x2, RZ ;  /* 0x0000000288887824 */ /* 0x000fc600078e00ff */
[----:B------:R-:W-:Y:S04]  /*23900*/  STS.U16 [R138+UR4+0x3500], R251 ;  /* 0x003500fb8a007988 */ /* 0x000fe80008000404 */
[----:B------:R-:W-:Y:S01]  /*23910*/  STS.U16 [R138+UR4+0x3900], R245 ;  /* 0x003900f58a007988 */ /* 0x000fe20008000404 */
[----:B------:R-:W-:-:S03]  /*23920*/  LOP3.LUT R136, R136, 0x7e, RZ, 0xc0, !PT ;  /* 0x0000007e88887812 */ /* 0x000fc600078ec0ff */
        /* <DEDUP_REMOVED lines=19> */
[----:B--2---:R-:W-:Y:S04]  /*23a60*/  STS.U16 [R136+UR4+0x180], R139 ;  /* 0x0001808b88007988 */ /* 0x004fe80008000404 */
[----:B---3--:R-:W-:Y:S04]  /*23a70*/  STS.U16 [R136+UR4+0x580], R140 ;  /* 0x0005808c88007988 */ /* 0x008fe80008000404 */
[----:B------:R-:W-:Y:S04]  /*23a80*/  STS.U16 [R136+UR4+0x980], R141 ;  /* 0x0009808d88007988 */ /* 0x000fe80008000404 */
[----:B----4-:R-:W-:Y:S04]  /*23a90*/  STS.U16 [R136+UR4+0xd80], R142 ;  /* 0x000d808e88007988 */ /* 0x010fe80008000404 */
        /* <DEDUP_REMOVED lines=9> */
[----:B0-----:R-:W2:Y:S04]  /*23b30*/  LDL.LU R8, [R1+0x1258] ;  /* 0x0012580001087983 */ /* 0x001ea80000300800 */
[----:B------:R-:W3:Y:S04]  /*23b40*/  LDL.LU R139, [R1+0x2ec] ;  /* 0x0002ec00018b7983 */ /* 0x000ee80000300800 */
[----:B------:R-:W4:Y:S04]  /*23b50*/  LDL.LU R140, [R1+0x2d8] ;  /* 0x0002d800018c7983 */ /* 0x000f280000300800 */
[----:B------:R-:W2:Y:S04]  /*23b60*/  LDL.LU R141, [R1+0x2c4] ;  /* 0x0002c400018d7983 */ /* 0x000ea80000300800 */
        /* <DEDUP_REMOVED lines=8> */
[----:B------:R-:W2:Y:S01]  /*23bf0*/  LDL.LU R150, [R1+0x208] ;  /* 0x0002080001967983 */ /* 0x000ea20000300800 */
[----:B------:R-:W0:Y:S01]  /*23c00*/  S2R R137, SR_TID.X ;  /* 0x0000000000897919 */ /* 0x000e220000002100 */
[----:B------:R-:W-:-:S02]  /*23c10*/  @!P0 IMAD.MOV.U32 R6, RZ, RZ, R4 ;  /* 0x000000ffff068224 */ /* 0x000fc400078e0004 */
[----:B------:R-:W-:Y:S04]  /*23c20*/  STS.U16 [R136+UR4+0x3580], R250 ;  /* 0x003580fa88007988 */ /* 0x000fe80008000404 */
[----:B------:R-:W-:Y:S04]  /*23c30*/  STS.U16 [R136+UR4+0x3980], R244 ;  /* 0x003980f488007988 */ /* 0x000fe80008000404 */
[----:B------:R-:W-:Y:S04]  /*23c40*/  STS.U16 [R136+UR4+0x3d80], R238 ;  /* 0x003d80ee88007988 */ /* 0x000fe80008000404 */
[----:B------:R-:W-:Y:S04]  /*23c50*/  STS.U16 [R136+UR4+0x4180], R232 ;  /* 0x004180e888007988 */ /* 0x000fe80008000404 */
[----:B------:R-:W-:Y:S04]  /*23c60*/  STS.U16 [R136+UR4+0x4580], R226 ;  /* 0x004580e288007988 */ /* 0x000fe80008000404 */
[----:B------:R-:W-:Y:S01]  /*23c70*/  STS.U16 [R136+UR4+0x4980], R220 ;  /* 0x004980dc88007988 */ /* 0x000fe20008000404 */
[C---:B0-----:R-:W-:Y:S01]  /*23c80*/  IMAD.SHL.U32 R4, R137.reuse, 0x2, RZ ;  /* 0x0000000289047824 */ /* 0x041fe200078e00ff */
[----:B------:R-:W-:-:S02]  /*23c90*/  LOP3.LUT R138, R137, 0x40, RZ, 0xc0, !PT ;  /* 0x00000040898a7812 */ /* 0x000fc400078ec0ff */
[----:B------:R-:W-:Y:S02]  /*23ca0*/  STS.U16 [R136+UR4+0x4d80], R214 ;  /* 0x004d80d688007988 */ /* 0x000fe40008000404 */
[----:B------:R-:W-:Y:S02]  /*23cb0*/  LOP3.LUT R4, R4, 0x7e, RZ, 0xc0, !PT ;  /* 0x0000007e04047812 */ /* 0x000fe400078ec0ff */
[----:B------:R-:W-:Y:S04]  /*23cc0*/  STS.U16 [R136+UR4+0x5180], R208 ;  /* 0x005180d088007988 */ /* 0x000fe80008000404 */
[----:B------:R-:W-:Y:S01]  /*23cd0*/  STS.U16 [R136+UR4+0x5580], R202 ;  /* 0x005580ca88007988 */ /* 0x000fe20008000404 */
[----:B------:R-:W-:-:S03]  /*23ce0*/  IMAD R4, R138, 0x200, R4 ;  /* 0x000002008a047824 */ /* 0x000fc600078e0204 */
        /* <DEDUP_REMOVED lines=11> */
[----:B---3--:R-:W-:Y:S04]  /*23da0*/  STS.U16 [R4+UR4+0x200], R139 ;  /* 0x0002008b04007988 */ /* 0x008fe80008000404 */
[----:B----4-:R-:W-:Y:S04]  /*23db0*/  STS.U16 [R4+UR4+0x600], R140 ;  /* 0x0006008c04007988 */ /* 0x010fe80008000404 */
[----:B--2---:R-:W-:Y:S04]  /*23dc0*/  STS.U16 [R4+UR4+0xa00], R141 ;  /* 0x000a008d04007988 */ /* 0x004fe80008000404 */
        /* <DEDUP_REMOVED lines=23> */
[----:B------:R-:W-:-:S03]  /*23f40*/  PRMT R5, RZ, 0x7610, R5 ;  /* 0x00007610ff057816 */ /* 0x000fc60000000005 */
[----:B------:R-:W-:Y:S04]  /*23f50*/  STS.U16 [R4+UR4+0x3600], R249 ;  /* 0x003600f904007988 */ /* 0x000fe80008000404 */
[----:B------:R0:W2:Y:S04]  /*23f60*/  @!P0 LDG.E.U16 R5, desc[UR6][R6.64] ;  /* 0x0000000606058981 */ /* 0x0000a8000c1e1500 */
[----:B------:R-:W-:Y:S01]  /*23f70*/  STS.U16 [R4+UR4+0x3a00], R243 ;  /* 0x003a00f304007988 */ /* 0x000fe20008000404 */
[----:B0-----:R-:W-:-:S03]  /*23f80*/  IMAD.SHL.U32 R6, R137, 0x2, RZ ;  /* 0x0000000289067824 */ /* 0x001fc600078e00ff */
[----:B------:R-:W-:Y:S04]  /*23f90*/  STS.U16 [R4+UR4+0x3e00], R237 ;  /* 0x003e00ed04007988 */ /* 0x000fe80008000404 */
[----:B------:R-:W-:Y:S01]  /*23fa0*/  STS.U16 [R4+UR4+0x4200], R231 ;  /* 0x004200e704007988 */ /* 0x000fe20008000404 */
[----:B------:R-:W-:-:S03]  /*23fb0*/  LOP3.LUT R6, R6, 0x7e, RZ, 0xc0, !PT ;  /* 0x0000007e06067812 */ /* 0x000fc600078ec0ff */
        /* <DEDUP_REMOVED lines=42> */
[----:B------:R-:W0:Y:S03]  /*24260*/  S2R R141, SR_TID.X ;  /* 0x00000000008d7919 */ /* 0x000e260000002100 */
        /* <DEDUP_REMOVED lines=36> */
[----:B------:R1:W-:Y:S04]  /*244b0*/  STS.U16 [R4+UR4+0x3300], R0 ;  /* 0x0033000004007988 */ /* 0x0003e80008000404 */
[----:B0-----:R-:W2:Y:S04]  /*244c0*/  LDL.LU R15, [R1+0x124c] ;  /* 0x00124c00010f7983 */ /* 0x001ea80000300800 */
[----:B-1----:R-:W3:Y:S04]  /*244d0*/  LDL.LU R0, [R1+0x1248] ;  /* 0x0012480001007983 */ /* 0x002ee80000300800 */
[----:B------:R-:W4:Y:S04]  /*244e0*/  LDL.LU R143, [R1+0x2e0] ;  /* 0x0002e000018f7983 */ /* 0x000f280000300800 */
[----:B------:R-:W2:Y:S04]  /*244f0*/  LDL.LU R144, [R1+0x2cc] ;  /* 0x0002cc0001907983 */ /* 0x000ea80000300800 */
[----:B------:R-:W3:Y:S04]  /*24500*/  LDL.LU R145, [R1+0x2b8] ;  /* 0x0002b80001917983 */ /* 0x000ee80000300800 */
[----:B------:R-:W3:Y:S04]  /*24510*/  LDL.LU R146, [R1+0x2a4] ;  /* 0x0002a40001927983 */ /* 0x000ee80000300800 */
[----:B------:R-:W3:Y:S04]  /*24520*/  LDL.LU R147, [R1+0x290] ;  /* 0x0002900001937983 */ /* 0x000ee80000300800 */
[----:B------:R-:W3:Y:S04]  /*24530*/  LDL.LU R148, [R1+0x27c] ;  /* 0x00027c0001947983 */ /* 0x000ee80000300800 */
[----:B------:R-:W3:Y:S04]  /*24540*/  LDL.LU R149, [R1+0x268] ;  /* 0x0002680001957983 */ /* 0x000ee80000300800 */
[----:B------:R-:W3:Y:S04]  /*24550*/  LDL.LU R150, [R1+0x250] ;  /* 0x0002500001967983 */ /* 0x000ee80000300800 */
[----:B------:R-:W3:Y:S04]  /*24560*/  LDL.LU.64 R24, [R1] ;  /* 0x0000000001187983 */ /* 0x000ee80000300a00 */
[----:B------:R-:W3:Y:S04]  /*24570*/  LDL.LU.64 R26, [R1+0x8] ;  /* 0x00000800011a7983 */ /* 0x000ee80000300a00 */
        /* <DEDUP_REMOVED lines=29> */
[----:B------:R-:W3:Y:S01]  /*24750*/  LDL.LU.64 R86, [R1+0xf8] ;  /* 0x0000f80001567983 */ /* 0x000ee20000300a00 */
[----:B------:R-:W-:-:S03]  /*24760*/  IMAD.SHL.U32 R6, R141, 0x2, RZ ;  /* 0x000000028d067824 */ /* 0x000fc600078e00ff */
[----:B------:R-:W3:Y:S04]  /*24770*/  LDL.LU.64 R88, [R1+0x100] ;  /* 0x0001000001587983 */ /* 0x000ee80000300a00 */
[----:B------:R-:W3:Y:S04]  /*24780*/  LDL.LU.64 R90, [R1+0x108] ;  /* 0x00010800015a7983 */ /* 0x000ee80000300a00 */
[----:B------:R-:W3:Y:S04]  /*24790*/  LDL.LU.64 R92, [R1+0x110] ;  /* 0x00011000015c7983 */ /* 0x000ee80000300a00 */
[----:B------:R-:W3:Y:S04]  /*247a0*/  LDL.LU.64 R94, [R1+0x118] ;  /* 0x00011800015e7983 */ /* 0x000ee80000300a00 */
[----:B------:R-:W-:Y:S04]  /*247b0*/  STS.U16 [R4+UR4+0x3700], R247 ;  /* 0x003700f704007988 */ /* 0x000fe80008000404 */
[----:B------:R-:W3:Y:S01]  /*247c0*/  LDL.LU.64 R96, [R1+0x120] ;  /* 0x0001200001607983 */ /* 0x000ee20000300a00 */
[----:B------:R-:W-:-:S03]  /*247d0*/  LOP3.LUT R6, R6, 0x7e, RZ, 0xc0, !PT ;  /* 0x0000007e06067812 */ /* 0x000fc600078ec0ff */
[----:B------:R-:W-:Y:S04]  /*247e0*/  STS.U16 [R4+UR4+0x3b00], R241 ;  /* 0x003b00f104007988 */ /* 0x000fe80008000404 */
[----:B------:R-:W3:Y:S04]  /*247f0*/  LDL.LU.64 R98, [R1+0x128] ;  /* 0x0001280001627983 */ /* 0x000ee80000300a00 */
[----:B------:R-:W-:Y:S04]  /*24800*/  STS.U16 [R4+UR4+0x3f00], R235 ;  /* 0x003f00eb04007988 */ /* 0x000fe80008000404 */
[----:B------:R-:W3:Y:S04]  /*24810*/  LDL.LU.64 R100, [R1+0x130] ;  /* 0x0001300001647983 */ /* 0x000ee80000300a00 */
[----:B------:R-:W-:Y:S04]  /*24820*/  STS.U16 [R4+UR4+0x4300], R229 ;  /* 0x004300e504007988 */ /* 0x000fe80008000404 */
[----:B------:R-:W3:Y:S04]  /*24830*/  LDL.LU.64 R102, [R1+0x138] ;  /* 0x0001380001667983 */ /* 0x000ee80000300a00 */
[----:B------:R-:W-:Y:S04]  /*24840*/  STS.U16 [R4+UR4+0x4700], R223 ;  /* 0x004700df04007988 */ /* 0x000fe80008000404 */
[----:B------:R-:W3:Y:S04]  /*24850*/  LDL.LU.64 R104, [R1+0x140] ;  /* 0x0001400001687983 */ /* 0x000ee80000300a00 */
[----:B------:R-:W-:Y:S04]  /*24860*/  STS.U16 [R4+UR4+0x4b00], R217 ;  /* 0x004b00d904007988 */ /* 0x000fe80008000404 */
[----:B------:R-:W3:Y:S01]  /*24870*/  LDL.LU.64 R106, [R1+0x148] ;  /* 0x00014800016a7983 */ /* 0x000ee20000300a00 */
[----:B------:R-:W-:-:S03]  /*24880*/  IMAD R6, R142, 0x200, R6 ;  /* 0x000002008e067824 */ /* 0x000fc600078e0206 */
        /* <DEDUP_REMOVED lines=25> */
[----:B------:R0:W-:Y:S04]  /*24a20*/  STS.U16 [R4+UR4+0x7f00], R14 ;  /* 0x007f000e04007988 */ /* 0x0001e80008000404 */
[----:B------:R-:W3:Y:S04]  /*24a30*/  LDL.LU.64 R132, [R1+0x1b0] ;  /* 0x0001b00001847983 */ /* 0x000ee80000300a00 */
[----:B----4-:R1:W-:Y:S04]  /*24a40*/  STS.U16 [R6+UR4+0x380], R143 ;  /* 0x0003808f06007988 */ /* 0x0103e80008000404 */
[----:B------:R-:W4:Y:S04]  /*24a50*/  LDL.LU.64 R134, [R1+0x1b8] ;  /* 0x0001b80001867983 */ /* 0x000f280000300a00 */
[----:B--2---:R-:W-:Y:S04]  /*24a60*/  STS.U16 [R6+UR4+0x780], R144 ;  /* 0x0007809006007988 */ /* 0x004fe80008000404 */
[----:B------:R-:W4:Y:S04]  /*24a70*/  LDL.LU.64 R136, [R1+0x1c0] ;  /* 0x0001c00001887983 */ /* 0x000f280000300a00 */
[----:B---3--:R2:W-:Y:S04]  /*24a80*/  STS.U16 [R6+UR4+0xb80], R145 ;  /* 0x000b809106007988 */ /* 0x0085e80008000404 */
[----:B------:R-:W4:Y:S04]  /*24a90*/  LDL.LU.64 R138, [R1+0x1c8] ;  /* 0x0001c800018a7983 */ /* 0x000f280000300a00 */
[----:B------:R-:W-:Y:S04]  /*24aa0*/  STS.U16 [R6+UR4+0xf80], R146 ;  /* 0x000f809206007988 */ /* 0x000fe80008000404 */
[----:B------:R-:W4:Y:S01]  /*24ab0*/  LDL.LU.64 R140, [R1+0x1d0] ;  /* 0x0001d000018c7983 */ /* 0x000f220000300a00 */
[----:B0-----:R-:W-:-:S03]  /*24ac0*/  IMAD.MOV.U32 R4, RZ, RZ, R151 ;  /* 0x000000ffff047224 */ /* 0x001fc600078e0097 */
[----:B------:R0:W-:Y:S04]  /*24ad0*/  STS.U16 [R6+UR4+0x1380], R147 ;  /* 0x0013809306007988 */ /* 0x0001e80008000404 */
[----:B-1----:R-:W4:Y:S04]  /*24ae0*/  LDL.LU.64 R142, [R1+0x1d8] ;  /* 0x0001d800018e7983 */ /* 0x002f280000300a00 */
[----:B------:R-:W-:Y:S04]  /*24af0*/  STS.U16 [R6+UR4+0x1780], R148 ;  /* 0x0017809406007988 */ /* 0x000fe80008000404 */
[----:B--2---:R-:W4:Y:S04]  /*24b00*/  LDL.LU.64 R144, [R1+0x1e0] ;  /* 0x0001e00001907983 */ /* 0x004f280000300a00 */
[----:B------:R1:W-:Y:S04]  /*24b10*/  STS.U16 [R6+UR4+0x1b80], R149 ;  /* 0x001b809506007988 */ /* 0x0003e80008000404 */
[----:B0-----:R-:W4:Y:S04]  /*24b20*/  LDL.LU.64 R146, [R1+0x1e8] ;  /* 0x0001e80001927983 */ /* 0x001f280000300a00 */
[----:B------:R0:W-:Y:S04]  /*24b30*/  STS.U16 [R6+UR4+0x1f80], R150 ;  /* 0x001f809606007988 */ /* 0x0001e80008000404 */
[----:B-1----:R-:W4:Y:S04]  /*24b40*/  LDL.LU.64 R148, [R1+0x1f0] ;  /* 0x0001f00001947983 */ /* 0x002f280000300a00 */
[----:B0-----:R-:W4:Y:S04]  /*24b50*/  LDL.LU.64 R150, [R1+0x1f8] ;  /* 0x0001f80001967983 */ /* 0x001f280000300a00 */
        /* <DEDUP_REMOVED lines=24> */
[----:B------:R0:W-:Y:S06]  /*24ce0*/  MEMBAR.ALL.CTA ;  /* 0x0000000000007992 */ /* 0x0001ec0000008000 */
[----:B0-----:R-:W0:Y:S01]  /*24cf0*/  FENCE.VIEW.ASYNC.S ;  /* 0x00000000000073c6 */ /* 0x001e220000000000 */
[----:B------:R-:W-:-:S03]  /*24d00*/  UMOV UR37, 0x40000040 ;  /* 0x4000004000257882 */ /* 0x000fc60000000000 */
[----:B------:R-:W4:Y:S04]  /*24d10*/  LDL.LU R0, [R1+0x1244] ;  /* 0x0012440001007983 */ /* 0x000f280000300800 */
[----:B-1----:R-:W4:Y:S04]  /*24d20*/  LDL.LU R15, [R1+0x1240] ;  /* 0x00124000010f7983 */ /* 0x002f280000300800 */
[----:B--2---:R-:W2:Y:S04]  /*24d30*/  LDL.LU R16, [R1+0x123c] ;  /* 0x00123c0001107983 */ /* 0x004ea80000300800 */
[----:B---3--:R-:W3:Y:S01]  /*24d40*/  LDL.LU R8, [R1+0x1238] ;  /* 0x0012380001087983 */ /* 0x008ee20000300800 */
[----:B0-----:R-:W-:Y:S06]  /*24d50*/  BAR.SYNC.DEFER_BLOCKING 0x0 ;  /* 0x0000000000007b1d */ /* 0x001fec0000010000 */
[----:B----4-:R-:W-:-:S06]  /*24d60*/  WARPGROUP.ARRIVE ;  /* 0x00000000000079c5 */ /* 0x010fcc0000000000 */
[----:B------:R-:W-:Y:S03]  /*24d70*/  HGMMA.64x256x16.F32.BF16 R24, gdesc[UR36].tnspA, R24, gsb0 ;  /* 0x23e00000241879f0 */ /* 0x000fe60008001818 */
[----:B------:R-:W-:Y:S02]  /*24d80*/  WARPGROUP.DEPBAR.LE gsb0, 0x0 ;  /* 0x00008000000079c5 */ /* 0x000fe40000010000 */
[----:B------:R-:W-:-:S15]  /*24d90*/  WARPGROUP.ARRIVE ;  /* 0x00000000000079c5 */ /* 0x000fde0000000000 */
[----:B------:R-:W-:-:S08]  /*24da0*/  NOP ;  /* 0x0000000000007918 */ /* 0x000fd00000000000 */
        /* <DEDUP_REMOVED lines=26> */
[----:B------:R-:W-:Y:S04]  /*24f50*/  STL.64 [R1], R24 ;  /* 0x0000001801007387 */ /* 0x000fe80000100a00 */
        /* <DEDUP_REMOVED lines=62> */
[----:B------:R0:W-:Y:S01]  /*25340*/  STL.64 [R1+0x1f8], R150 ;  /* 0x0001f89601007387 */ /* 0x0001e20000100a00 */
[----:B------:R-:W-:-:S02]  /*25350*/  IMAD.MOV.U32 R252, RZ, RZ, R140 ;  /* 0x000000fffffc7224 */ /* 0x000fc400078e008c */
[----:B------:R-:W-:Y:S02]  /*25360*/  IMAD.MOV.U32 R251, RZ, RZ, R139 ;  /* 0x000000fffffb7224 */ /* 0x000fe400078e008b */
[----:B------:R-:W-:Y:S01]  /*25370*/  IMAD.MOV.U32 R250, RZ, RZ, R138 ;  /* 0x000000fffffa7224 */ /* 0x000fe200078e008a */
[----:B0-----:R-:W4:Y:S04]  /*25380*/  LDL.LU.64 R150, [R1+0x1230] ;  /* 0x0012300001967983 */ /* 0x001f280000300a00 */
[----:B------:R-:W2:Y:S04]  /*25390*/  LDL.LU.64 R148, [R1+0x1228] ;  /* 0x0012280001947983 */ /* 0x000ea80000300a00 */
[----:B------:R-:W3:Y:S01]  /*253a0*/  LDL.LU.64 R146, [R1+0x1220] ;  /* 0x0012200001927983 */ /* 0x000ee20000300a00 */
[----:B------:R-:W-:-:S03]  /*253b0*/  IMAD.MOV.U32 R249, RZ, RZ, R137 ;  /* 0x000000fffff97224 */ /* 0x000fc600078e0089 */
[----:B------:R-:W4:Y:S01]  /*253c0*/  LDL.LU.64 R144, [R1+0x1218] ;  /* 0x0012180001907983 */ /* 0x000f220000300a00 */
[----:B------:R-:W-:-:S03]  /*253d0*/  IMAD.MOV.U32 R248, RZ, RZ, R136 ;  /* 0x000000fffff87224 */ /* 0x000fc600078e0088 */
[----:B------:R-:W2:Y:S01]  /*253e0*/  LDL.LU.64 R142, [R1+0x1210] ;  /* 0x00121000018e7983 */ /* 0x000ea20000300a00 */
[----:B------:R-:W-:-:S03]  /*253f0*/  IMAD.MOV.U32 R247, RZ, RZ, R135 ;  /* 0x000000fffff77224 */ /* 0x000fc600078e0087 */
[----:B------:R-:W2:Y:S01]  /*25400*/  LDL.LU.64 R140, [R1+0x1208] ;  /* 0x00120800018c7983 */ /* 0x000ea20000300a00 */
[----:B------:R-:W-:-:S03]  /*25410*/  IMAD.MOV.U32 R246, RZ, RZ, R134 ;  /* 0x000000fffff67224 */ /* 0x000fc600078e0086 */
[----:B------:R-:W2:Y:S01]  /*25420*/  LDL.LU.64 R138, [R1+0x1200] ;  /* 0x00120000018a7983 */ /* 0x000ea20000300a00 */
[----:B------:R-:W-:Y:S02]  /*25430*/  IMAD.MOV.U32 R245, RZ, RZ, R133 ;  /* 0x000000fffff57224 */ /* 0x000fe400078e0085 */
[----:B------:R-:W-:Y:S01]  /*25440*/  IMAD.MOV.U32 R244, RZ, RZ, R132 ;  /* 0x000000fffff47224 */ /* 0x000fe200078e0084 */
[----:B------:R-:W2:Y:S04]  /*25450*/  LDL.LU.64 R136, [R1+0x11f8] ;  /* 0x0011f80001887983 */ /* 0x000ea80000300a00 */
[----:B------:R-:W2:Y:S04]  /*25460*/  LDL.LU.64 R134, [R1+0x11f0] ;  /* 0x0011f00001867983 */ /* 0x000ea80000300a00 */
[----:B------:R-:W2:Y:S01]  /*25470*/  LDL.LU.64 R132, [R1+0x11e8] ;  /* 0x0011e80001847983 */ /* 0x000ea20000300a00 */
[----:B------:R-:W-:-:S02]  /*25480*/  IMAD.MOV.U32 R243, RZ, RZ, R131 ;  /* 0x000000fffff37224 */ /* 0x000fc400078e0083 */
[----:B------:R-:W-:Y:S02]  /*25490*/  IMAD.MOV.U32 R242, RZ, RZ, R130 ;  /* 0x000000fffff27224 */ /* 0x000fe400078e0082 */
[----:B------:R-:W-:Y:S01]  /*254a0*/  IMAD.MOV.U32 R241, RZ, RZ, R129 ;  /* 0x000000fffff17224 */ /* 0x000fe200078e0081 */
[----:B------:R-:W2:Y:S01]  /*254b0*/  LDL.LU.64 R130, [R1+0x11e0] ;  /* 0x0011e00001827983 */ /* 0x000ea20000300a00 */
[----:B------:R-:W-:Y:S02]  /*254c0*/  IMAD.MOV.U32 R240, RZ, RZ, R128 ;  /* 0x000000fffff07224 */ /* 0x000fe400078e0080 */
[----:B------:R-:W-:Y:S01]  /*254d0*/  IMAD.MOV.U32 R239, RZ, RZ, R127 ;  /* 0x000000ffffef7224 */ /* 0x000fe200078e007f */
[----:B------:R-:W2:Y:S01]  /*254e0*/  LDL.LU.64 R128, [R1+0x11d8] ;  /* 0x0011d80001807983 */ /* 0x000ea20000300a00 */
[----:B------:R-:W-:Y:S02]  /*254f0*/  IMAD.MOV.U32 R238, RZ, RZ, R126 ;  /* 0x000000ffffee7224 */ /* 0x000fe400078e007e */
[----:B------:R-:W-:Y:S01]  /*25500*/  IMAD.MOV.U32 R237, RZ, RZ, R125 ;  /* 0x000000ffffed7224 */ /* 0x000fe200078e007d */
[----:B------:R-:W2:Y:S01]  /*25510*/  LDL.LU.64 R126, [R1+0x11d0] ;  /* 0x0011d000017e7983 */ /* 0x000ea20000300a00 */
[----:B------:R-:W-:-:S02]  /*25520*/  IMAD.MOV.U32 R236, RZ, RZ, R124 ;  /* 0x000000ffffec7224 */ /* 0x000fc400078e007c */
        /* <DEDUP_REMOVED lines=149> */
[----:B------:R-:W-:-:S03]  /*25e80*/  IMAD.MOV.U32 R5, RZ, RZ, R24 ;  /* 0x000000ffff057224 */ /* 0x000fc600078e0018 */
[----:B------:R-:W2:Y:S04]  /*25e90*/  LDL.LU.64 R24, [R1+0x1038] ;  /* 0x0010380001187983 */ /* 0x000ea80000300a00 */
[----:B------:R-:W-:Y:S04]  /*25ea0*/  STL [R1+0xfdc], R226 ;  /* 0x000fdce201007387 */ /* 0x000fe80000100800 */
[----:B------:R0:W-:Y:S04]  /*25eb0*/  STL [R1+0xfd8], R227 ;  /* 0x000fd8e301007387 */ /* 0x0001e80000100800 */
[----:B------:R-:W-:Y:S04]  /*25ec0*/  STL [R1+0xfcc], R228 ;  /* 0x000fcce401007387 */ /* 0x000fe80000100800 */
[----:B------:R-:W-:Y:S04]  /*25ed0*/  STL [R1+0xfc8], R229 ;  /* 0x000fc8e501007387 */ /* 0x000fe80000100800 */
[----:B------:R2:W-:Y:S04]  /*25ee0*/  STL [R1+0xfc4], R230 ;  /* 0x000fc4e601007387 */ /* 0x0005e80000100800 */
[----:B------:R-:W-:Y:S04]  /*25ef0*/  STL [R1+0xfc0], R231 ;  /* 0x000fc0e701007387 */ /* 0x000fe80000100800 */
[----:B------:R1:W-:Y:S04]  /*25f00*/  STL [R1+0xfbc], R232 ;  /* 0x000fbce801007387 */ /* 0x0003e80000100800 */
[----:B------:R-:W-:Y:S04]  /*25f10*/  STL [R1+0xfb8], R233 ;  /* 0x000fb8e901007387 */ /* 0x000fe80000100800 */
[----:B------:R1:W-:Y:S04]  /*25f20*/  STL [R1+0xfb4], R234 ;  /* 0x000fb4ea01007387 */ /* 0x0003e80000100800 */
[----:B------:R-:W-:Y:S04]  /*25f30*/  STL [R1+0xfb0], R235 ;  /* 0x000fb0eb01007387 */ /* 0x000fe80000100800 */
[----:B------:R1:W-:Y:S04]  /*25f40*/  STL [R1+0xfac], R236 ;  /* 0x000facec01007387 */ /* 0x0003e80000100800 */
[----:B------:R-:W-:Y:S04]  /*25f50*/  STL [R1+0xfa8], R237 ;  /* 0x000fa8ed01007387 */ /* 0x000fe80000100800 */
[----:B------:R1:W-:Y:S01]  /*25f60*/  STL [R1+0xfa4], R238 ;  /* 0x000fa4ee01007387 */ /* 0x0003e20000100800 */
[----:B0-----:R-:W-:-:S02]  /*25f70*/  IMAD.MOV.U32 R227, RZ, RZ, R2 ;  /* 0x000000ffffe37224 */ /* 0x001fc400078e0002 */
[----:B---3--:R-:W-:Y:S02]  /*25f80*/  IMAD.MOV.U32 R2, RZ, RZ, R146 ;  /* 0x000000ffff027224 */ /* 0x008fe400078e0092 */
[----:B----4-:R-:W-:Y:S02]  /*25f90*/  IMAD.MOV.U32 R226, RZ, RZ, R144 ;  /* 0x000000ffffe27224 */ /* 0x010fe400078e0090 */
[----:B--2---:R-:W-:Y:S02]  /*25fa0*/  IMAD.MOV.U32 R230, RZ, RZ, R140 ;  /* 0x000000ffffe67224 */ /* 0x004fe400078e008c */
[----:B-1----:R-:W-:Y:S02]  /*25fb0*/  IMAD.MOV.U32 R232, RZ, RZ, R138 ;  /* 0x000000ffffe87224 */ /* 0x002fe400078e008a */
[----:B------:R-:W-:Y:S02]  /*25fc0*/  IMAD.MOV.U32 R234, RZ, RZ, R136 ;  /* 0x000000ffffea7224 */ /* 0x000fe400078e0088 */
[----:B------:R-:W-:-:S02]  /*25fd0*/  IMAD.MOV.U32 R236, RZ, RZ, R134 ;  /* 0x000000ffffec7224 */ /* 0x000fc400078e0086 */
[----:B------:R-:W-:Y:S02]  /*25fe0*/  IMAD.MOV.U32 R238, RZ, RZ, R132 ;  /* 0x000000ffffee7224 */ /* 0x000fe400078e0084 */
[----:B------:R-:W2:Y:S01]  /*25ff0*/  LDL.LU R132, [R1+0x1034] ;  /* 0x0010340001847983 */ /* 0x000ea20000300800 */
[----:B------:R-:W-:Y:S02]  /*26000*/  IMAD.MOV.U32 R237, RZ, RZ, R133 ;  /* 0x000000ffffed7224 */ /* 0x000fe400078e0085 */
[----:B------:R-:W-:Y:S01]  /*26010*/  IMAD.MOV.U32 R235, RZ, RZ, R135 ;  /* 0x000000ffffeb7224 */ /* 0x000fe200078e0087 */
[----:B------:R-:W2:Y:S01]  /*26020*/  LDL.LU R133, [R1+0x1030] ;  /* 0x0010300001857983 */ /* 0x000ea20000300800 */
[----:B------:R-:W-:-:S03]  /*26030*/  IMAD.MOV.U32 R233, RZ, RZ, R137 ;  /* 0x000000ffffe97224 */ /* 0x000fc600078e0089 */
[----:B------:R-:W2:Y:S01]  /*26040*/  LDL.LU R134, [R1+0x102c] ;  /* 0x00102c0001867983 */ /* 0x000ea20000300800 */
[----:B------:R-:W-:-:S03]  /*26050*/  IMAD.MOV.U32 R231, RZ, RZ, R139 ;  /* 0x000000ffffe77224 */ /* 0x000fc600078e008b */
[----:B------:R-:W2:Y:S04]  /*26060*/  LDL.LU R135, [R1+0x1028] ;  /* 0x0010280001877983 */ /* 0x000ea80000300800 */
[----:B------:R-:W2:Y:S04]  /*26070*/  LDL.LU R136, [R1+0x1024] ;  /* 0x0010240001887983 */ /* 0x000ea80000300800 */
[----:B------:R-:W2:Y:S04]  /*26080*/  LDL.LU R137, [R1+0x1020] ;  /* 0x0010200001897983 */ /* 0x000ea80000300800 */
[----:B------:R-:W2:Y:S04]  /*26090*/  LDL.LU R138, [R1+0x101c] ;  /* 0x00101c00018a7983 */ /* 0x000ea80000300800 */
[----:B------:R-:W2:Y:S04]  /*260a0*/  LDL.LU R139, [R1+0x1018] ;  /* 0x00101800018b7983 */ /* 0x000ea80000300800 */
[----:B------:R-:W2:Y:S01]  /*260b0*/  LDL.LU R140, [R1+0x1014] ;  /* 0x00101400018c7983 */ /* 0x000ea20000300800 */
[----:B------:R-:W-:-:S03]  /*260c0*/  IMAD.MOV.U32 R228, RZ, RZ, R142 ;  /* 0x000000ffffe47224 */ /* 0x000fc600078e008e */
[----:B------:R0:W-:Y:S04]  /*260d0*/  STL [R1+0xfa0], R239 ;  /* 0x000fa0ef01007387 */ /* 0x0001e80000100800 */
[----:B------:R1:W-:Y:S01]  /*260e0*/  STL [R1+0xf9c], R240 ;  /* 0x000f9cf001007387 */ /* 0x0003e20000100800 */
[----:B------:R-:W-:Y:S02]  /*260f0*/  IMAD.MOV.U32 R229, RZ, RZ, R145 ;  /* 0x000000ffffe57224 */ /* 0x000fe400078e0091 */
[----:B0-----:R-:W-:Y:S02]  /*26100*/  IMAD.MOV.U32 R239, RZ, RZ, R143 ;  /* 0x000000ffffef7224 */ /* 0x001fe400078e008f */
[----:B-1----:R-:W-:Y:S02]  /*26110*/  IMAD.MOV.U32 R240, RZ, RZ, R141 ;  /* 0x000000fffff07224 */ /* 0x002fe400078e008d */
[----:B------:R-:W2:Y:S04]  /*26120*/  LDL.LU R141, [R1+0x1010] ;  /* 0x00101000018d7983 */ /* 0x000ea80000300800 */
[----:B------:R-:W2:Y:S04]  /*26130*/  LDL.LU R142, [R1+0x100c] ;  /* 0x00100c00018e7983 */ /* 0x000ea80000300800 */
[----:B------:R-:W2:Y:S04]  /*26140*/  LDL.LU R143, [R1+0x1008] ;  /* 0x00100800018f7983 */ /* 0x000ea80000300800 */
[----:B------:R-:W2:Y:S04]  /*26150*/  LDL.LU R144, [R1+0x1004] ;  /* 0x0010040001907983 */ /* 0x000ea80000300800 */
[----:B------:R-:W2:Y:S04]  /*26160*/  LDL.LU R145, [R1+0x1000] ;  /* 0x0010000001917983 */ /* 0x000ea80000300800 */
[----:B------:R-:W2:Y:S04]  /*26170*/  LDL.LU R146, [R1+0xffc] ;  /* 0x000ffc0001927983 */ /* 0x000ea80000300800 */
[----:B------:R0:W-:Y:S02]  /*26180*/  STL [R1+0xf98], R241 ;  /* 0x000f98f101007387 */ /* 0x0001e40000100800 */
[----:B0-----:R-:W-:-:S02]  /*26190*/  IMAD.MOV.U32 R241, RZ, RZ, R147 ;  /* 0x000000fffff17224 */ /* 0x001fc400078e0093 */
[----:B------:R-:W2:Y:S04]  /*261a0*/  LDL.LU R147, [R1+0xff8] ;  /* 0x000ff80001937983 */ /* 0x000ea80000300800 */
[----:B------:R0:W-:Y:S02]  /*261b0*/  STL [R1+0xf94], R242 ;  /* 0x000f94f201007387 */ /* 0x0001e40000100800 */
[----:B0-----:R-:W-:Y:S02]  /*261c0*/  IMAD.MOV.U32 R242, RZ, RZ, R148 ;  /* 0x000000fffff27224 */ /* 0x001fe400078e0094 */
[----:B------:R-:W2:Y:S04]  /*261d0*/  LDL.LU R148, [R1+0xff4] ;  /* 0x000ff40001947983 */ /* 0x000ea80000300800 */
[----:B------:R0:W-:Y:S02]  /*261e0*/  STL [R1+0xf90], R243 ;  /* 0x000f90f301007387 */ /* 0x0001e40000100800 */
[----:B0-----:R-:W-:-:S02]  /*261f0*/  IMAD.MOV.U32 R243, RZ, RZ, R149 ;  /* 0x000000fffff37224 */ /* 0x001fc400078e0095 */
[----:B------:R-:W2:Y:S04]  /*26200*/  LDL.LU R149, [R1+0xff0] ;  /* 0x000ff00001957983 */ /* 0x000ea80000300800 */
[----:B------:R0:W-:Y:S02]  /*26210*/  STL [R1+0xf8c], R244 ;  /* 0x000f8cf401007387 */ /* 0x0001e40000100800 */
[----:B0-----:R-:W-:Y:S02]  /*26220*/  IMAD.MOV.U32 R244, RZ, RZ, R150 ;  /* 0x000000fffff47224 */ /* 0x001fe400078e0096 */
[----:B------:R-:W2:Y:S04]  /*26230*/  LDL.LU R150, [R1+0xfec] ;  /* 0x000fec0001967983 */ /* 0x000ea80000300800 */
[----:B------:R0:W-:Y:S04]  /*26240*/  STL [R1+0xf88], R245 ;  /* 0x000f88f501007387 */ /* 0x0001e80000100800 */
[----:B0-----:R-:W3:Y:S04]  /*26250*/  LDL.LU R245, [R1+0xf08] ;  /* 0x000f080001f57983 */ /* 0x001ee80000300800 */
[----:B------:R0:W-:Y:S02]  /*26260*/  STL [R1+0xf84], R246 ;  /* 0x000f84f601007387 */ /* 0x0001e40000100800 */
[----:B0-----:R-:W-:-:S02]  /*26270*/  IMAD.MOV.U32 R246, RZ, RZ, R151 ;  /* 0x000000fffff67224 */ /* 0x001fc400078e0097 */
[----:B------:R-:W2:Y:S01]  /*26280*/  LDL.LU R151, [R1+0xfe8] ;  /* 0x000fe80001977983 */ /* 0x000ea20000300800 */
[----:B------:R-:W-:Y:S01]  /*26290*/  UIADD3.64 UR48, UR8, 0x380, URZ ;  /* 0x0000038008307897 */ /* 0x000fe2000fffe03f */
[----:B------:R-:W-:Y:S01]  /*262a0*/  UMOV UR50, UR38 ;  /* 0x0000002600327c82 */ /* 0x000fe20008000000 */
[----:B------:R-:W-:Y:S01]  /*262b0*/  UMOV UR51, UR39 ;  /* 0x0000002700337c82 */ /* 0x000fe20008000000 */
[----:B------:R0:W-:Y:S04]  /*262c0*/  STL [R1+0xf80], R247 ;  /* 0x000f80f701007387 */ /* 0x0001e80000100800 */
[----:B0-----:R-:W4:Y:S04]  /*262d0*/  LDL.LU R247, [R1+0xefc] ;  /* 0x000efc0001f77983 */ /* 0x001f280000300800 */
[----:B------:R0:W-:Y:S04]  /*262e0*/  STL [R1+0xf7c], R248 ;  /* 0x000f7cf801007387 */ /* 0x0001e80000100800 */
[----:B0-----:R-:W4:Y:S04]  /*262f0*/  LDL.LU R248, [R1+0xf00] ;  /* 0x000f000001f87983 */ /* 0x001f280000300800 */
[----:B------:R0:W-:Y:S04]  /*26300*/  STL [R1+0xf78], R249 ;  /* 0x000f78f901007387 */ /* 0x0001e80000100800 */
[----:B------:R-:W-:Y:S04]  /*26310*/  STL [R1+0xf74], R250 ;  /* 0x000f74fa01007387 */ /* 0x000fe80000100800 */
[----:B------:R-:W-:Y:S01]  /*26320*/  STL [R1+0xf70], R251 ;  /* 0x000f70fb01007387 */ /* 0x000fe20000100800 */
[----:B0-----:R-:W-:-:S03]  /*26330*/  IMAD.MOV.U32 R249, RZ, RZ, R246 ;  /* 0x000000fffff97224 */ /* 0x001fc600078e00f6 */
[----:B------:R-:W-:Y:S04]  /*26340*/  STL [R1+0xf6c], R252 ;  /* 0x000f6cfc01007387 */ /* 0x000fe80000100800 */
[----:B------:R-:W4:Y:S01]  /*26350*/  LDL.LU R246, [R1+0xef8] ;  /* 0x000ef80001f67983 */ /* 0x000f220000300800 */
[----:B------:R-:W-:Y:S01]  /*26360*/  UIADD3.64 UR52, UR8, 0x400, URZ ;  /* 0x0000040008347897 */ /* 0x000fe2000fffe03f */
[----:B------:R-:W-:Y:S01]  /*26370*/  UMOV UR54, UR10 ;  /* 0x0000000a00367c82 */ /* 0x000fe20008000000 */
[----:B------:R-:W-:Y:S01]  /*26380*/  UMOV UR55, UR11 ;  /* 0x0000000b00377c82 */ /* 0x000fe20008000000 */
[----:B--2---:R-:W-:-:S06]  /*26390*/  WARPGROUP.ARRIVE ;  /* 0x00000000000079c5 */ /* 0x004fcc0000000000 */
[----:B------:R-:W-:Y:S01]  /*263a0*/  HGMMA.64x256x16.F32.BF16 R24, gdesc[UR48].tnspA, R24, gsb0 ;  /* 0x23e00000301879f0 */ /* 0x000fe20008001818 */
[----:B---3--:R-:W-:Y:S02]  /*263b0*/  R2UR UR49, R245 ;  /* 0x00000000f53172ca */ /* 0x008fe400000e0000 */
[----:B------:R-:W2:Y:S01]  /*263c0*/  LDL.LU R245, [R1+0xef4] ;  /* 0x000ef40001f57983 */ /* 0x000ea20000300800 */
[----:B------:R-:W-:Y:S01]  /*263d0*/  UIADD3.64 UR56, UR8, 0x480, URZ ;  /* 0x0000048008387897 */ /* 0x000fe2000fffe03f */
[----:B------:R-:W-:Y:S01]  /*263e0*/  UMOV UR58, UR14 ;  /* 0x0000000e003a7c82 */ /* 0x000fe20008000000 */
[----:B------:R-:W-:Y:S01]  /*263f0*/  UMOV UR59, UR15 ;  /* 0x0000000f003b7c82 */ /* 0x000fe20008000000 */
[----:B------:R-:W-:Y:S02]  /*26400*/  WARPGROUP.DEPBAR.LE gsb0, 0x0 ;  /* 0x00008000000079c5 */ /* 0x000fe40000010000 */
[----:B------:R-:W-:-:S15]  /*26410*/  WARPGROUP.ARRIVE ;  /* 0x00000000000079c5 */ /* 0x000fde0000000000 */
[----:B------:R-:W-:-:S04]  /*26420*/  NOP ;  /* 0x0000000000007918 */ /* 0x000fc80000000000 */
[----:B------:R-:W-:Y:S01]  /*26430*/  HGMMA.64x256x16.F32.BF16 R24, gdesc[UR52].tnspA, R24, gsb0 ;  /* 0x23e00000341879f0 */ /* 0x000fe20008001818 */
[----:B----4-:R-:W-:Y:S02]  /*26440*/  R2UR UR53, R248 ;  /* 0x00000000f83572ca */ /* 0x010fe400000e0000 */
[----:B------:R-:W-:Y:S02]  /*26450*/  R2UR UR48, R249 ;  /* 0x00000000f93072ca */ /* 0x000fe400000e0000 */
[----:B------:R-:W0:Y:S01]  /*26460*/  LDC R249, c[0x0][0x230] ;  /* 0x00008c00fff97b82 */ /* 0x000e220000000800 */
[----:B------:R-:W-:Y:S02]  /*26470*/  WARPGROUP.DEPBAR.LE gsb0, 0x0 ;  /* 0x00008000000079c5 */ /* 0x000fe40000010000 */
[----:B------:R-:W-:-:S15]  /*26480*/  WARPGROUP.ARRIVE ;  /* 0x00000000000079c5 */ /* 0x000fde0000000000 */
[----:B------:R-:W-:-:S05]  /*26490*/  NOP ;  /* 0x0000000000007918 */ /* 0x000fca0000000000 */
[----:B------:R-:W-:Y:S01]  /*264a0*/  HGMMA.64x256x16.F32.BF16 R24, gdesc[UR56].tnspA, R24, gsb0 ;  /* 0x23e00000381879f0 */ /* 0x000fe20008001818 */
[----:B------:R-:W-:Y:S02]  /*264b0*/  R2UR UR57, R246 ;  /* 0x00000000f63972ca */ /* 0x000fe400000e0000 */
[----:B------:R-:W3:Y:S04]  /*264c0*/  LDL.LU R246, [R1+0xad0] ;  /* 0x000ad00001f67983 */ /* 0x000ee80000300800 */
[----:B------:R-:W4:Y:S01]  /*264d0*/  LDL.LU R248, [R1+0xac8] ;  /* 0x000ac80001f87983 */ /* 0x000f220000300800 */
[----:B0-----:R-:W-:Y:S01]  /*264e0*/  VIADD R249, R249, 0x7f ;  /* 0x0000007ff9f97836 */ /* 0x001fe20000000000 */
[----:B--2---:R-:W-:-:S04]  /*264f0*/  R2UR UR56, R245 ;  /* 0x00000000f53872ca */ /* 0x004fc800000e0000 */
[----:B------:R-:W-:Y:S01]  /*26500*/  SHF.R.S32.HI R245, RZ, 0x1f, R249 ;  /* 0x0000001ffff57819 */ /* 0x000fe200000114f9 */
[----:B------:R-:W-:-:S03]  /*26510*/  VIADD R8, R8, 0x1 ;  /* 0x0000000108087836 */ /* 0x000fc60000000000 */
[----:B------:R-:W-:Y:S02]  /*26520*/  LEA.HI R245, R245, R249, RZ, 0x7 ;  /* 0x000000f9f5f57211 */ /* 0x000fe400078f38ff */
[----:B------:R-:W-:Y:S02]  /*26530*/  R2UR UR52, R247 ;  /* 0x00000000f73472ca */ /* 0x000fe400000e0000 */
[----:B------:R-:W-:Y:S01]  /*26540*/  SHF.R.S32.HI R245, RZ, 0x7, R245 ;  /* 0x00000007fff57819 */ /* 0x000fe200000114f5 */
[----:B------:R-:W2:Y:S03]  /*26550*/  LDL.LU R247, [R1+0xab0] ;  /* 0x000ab00001f77983 */ /* 0x000ea60000300800 */
[----:B------:R-:W-:Y:S01]  /*26560*/  ISETP.NE.U32.AND P0, PT, R8, R245, PT ;  /* 0x000000f50800720c */ /* 0x000fe20003f05070 */
[----:B------:R0:W-:Y:S04]  /*26570*/  STL [R1+0x2f4], R8 ;  /* 0x0002f40801007387 */ /* 0x0001e80000100800 */
[----:B------:R-:W2:Y:S01]  /*26580*/  LDL.LU R245, [R1+0xaa8] ;  /* 0x000aa80001f57983 */ /* 0x000ea20000300800 */
[----:B0-----:R-:W0:Y:S02]  /*26590*/  LDC R8, c[0x0][0x238] ;  /* 0x00008e00ff087b82 */ /* 0x001e240000000800 */
[----:B0-----:R-:W-:-:S04]  /*265a0*/  IMAD.SHL.U32 R8, R8, 0x80, RZ ;  /* 0x0000008008087824 */ /* 0x001fc800078e00ff */
[----:B------:R-:W-:-:S05]  /*265b0*/  IMAD.SHL.U32 R8, R8, 0x2, RZ ;  /* 0x0000000208087824 */ /* 0x000fca00078e00ff */
[-C--:B------:R-:W-:Y:S02]  /*265c0*/  IADD3 R15, P1, R15, R8.reuse, RZ ;  /* 0x000000080f0f7210 */ /* 0x080fe40007f3e0ff */
[-C--:B------:R-:W-:Y:S02]  /*265d0*/  IADD3 R0, P2, R0, R8.reuse, RZ ;  /* 0x0000000800007210 */ /* 0x080fe40007f5e0ff */
[-C--:B---3--:R-:W-:Y:S02]  /*265e0*/  IADD3 R246, P5, R246, R8.reuse, RZ ;  /* 0x00000008f6f67210 */ /* 0x088fe40007fbe0ff */
[----:B----4-:R-:W-:-:S03]  /*265f0*/  IADD3 R248, P6, R248, R8, RZ ;  /* 0x00000008f8f87210 */ /* 0x010fc60007fde0ff */
[----:B------:R0:W-:Y:S04]  /*26600*/  STL [R1+0xad0], R246 ;  /* 0x000ad0f601007387 */ /* 0x0001e80000100800 */
[----:B0-----:R-:W3:Y:S04]  /*26610*/  LDL.LU R246, [R1+0xacc] ;  /* 0x000acc0001f67983 */ /* 0x001ee80000300800 */
[----:B------:R0:W-:Y:S04]  /*26620*/  STL [R1+0xac0], R15 ;  /* 0x000ac00f01007387 */ /* 0x0001e80000100800 */
[----:B0-----:R-:W4:Y:S04]  /*26630*/  LDL.LU R15, [R1+0xfe4] ;  /* 0x000fe400010f7983 */ /* 0x001f280000300800 */
[----:B------:R-:W-:Y:S04]  /*26640*/  STL [R1+0xac8], R248 ;  /* 0x000ac8f801007387 */ /* 0x000fe80000100800 */
[----:B------:R0:W-:Y:S04]  /*26650*/  STL [R1+0xab8], R0 ;  /* 0x000ab80001007387 */ /* 0x0001e80000100800 */
[----:B0-----:R-:W4:Y:S01]  /*26660*/  LDL.LU R0, [R1+0xfe0] ;  /* 0x000fe00001007983 */ /* 0x001f220000300800 */
[----:B------:R-:W-:-:S02]  /*26670*/  IADD3 R16, P4, R16, R8, RZ ;  /* 0x0000000810107210 */ /* 0x000fc40007f9e0ff */
[----:B--2---:R-:W-:-:S05]  /*26680*/  IADD3 R247, P3, R247, R8, RZ ;  /* 0x00000008f7f77210 */ /* 0x004fca0007f7e0ff */
[----:B------:R-:W-:Y:S04]  /*26690*/  STL [R1+0xab0], R247 ;  /* 0x000ab0f701007387 */ /* 0x000fe80000100800 */
[----:B------:R-:W2:Y:S01]  /*266a0*/  LDL.LU R252, [R1+0xaa0] ;  /* 0x000aa00001fc7983 */ /* 0x000ea20000300800 */
[--C-:B----4-:R-:W-:Y:S01]  /*266b0*/  IMAD.X R15, R15, 0x1, R0.reuse, P4 ;  /* 0x000000010f0f7824 */ /* 0x110fe200020e0600 */
[----:B------:R-:W-:Y:S01]  /*266c0*/  IADD3 R245, P4, R245, R8, RZ ;  /* 0x00000008f5f57210 */ /* 0x000fe20007f9e0ff */
[----:B---3--:R-:W-:-:S04]  /*266d0*/  IMAD.X R246, R246, 0x1, R0, P5 ;  /* 0x00000001f6f67824 */ /* 0x008fc800028e0600 */
[----:B------:R0:W-:Y:S04]  /*266e0*/  STL [R1+0xaa8], R245 ;  /* 0x000aa8f501007387 */ /* 0x0001e80000100800 */
[----:B0-----:R-:W3:Y:S04]  /*266f0*/  LDL.LU R245, [R1+0xac4] ;  /* 0x000ac40001f57983 */ /* 0x001ee80000300800 */
[----:B------:R-:W4:Y:S04]  /*26700*/  LDL.LU R251, [R1+0xa98] ;  /* 0x000a980001fb7983 */ /* 0x000f280000300800 */
[----:B------:R-:W4:Y:S04]  /*26710*/  LDL.LU R250, [R1+0xabc] ;  /* 0x000abc0001fa7983 */ /* 0x000f280000300800 */
[----:B------:R0:W-:Y:S04]  /*26720*/  STL [R1+0xacc], R246 ;  /* 0x000accf601007387 */ /* 0x0001e80000100800 */
[----:B------:R-:W4:Y:S04]  /*26730*/  LDL.LU R249, [R1+0xa90] ;  /* 0x000a900001f97983 */ /* 0x000f280000300800 */
[----:B------:R-:W4:Y:S04]  /*26740*/  LDL.LU R248, [R1+0xab4] ;  /* 0x000ab40001f87983 */ /* 0x000f280000300800 */
[----:B------:R-:W4:Y:S04]  /*26750*/  LDL.LU R247, [R1+0xa88] ;  /* 0x000a880001f77983 */ /* 0x000f280000300800 */
[----:B0-----:R-:W4:Y:S01]  /*26760*/  LDL.LU R246, [R1+0xaac] ;  /* 0x000aac0001f67983 */ /* 0x001f220000300800 */
[-C--:B--2---:R-:W-:Y:S01]  /*26770*/  IADD3 R252, P5, R252, R8.reuse, RZ ;  /* 0x00000008fcfc7210 */ /* 0x084fe20007fbe0ff */
[----:B---3--:R-:W-:Y:S01]  /*26780*/  IMAD.X R245, R245, 0x1, R0, P6 ;  /* 0x00000001f5f57824 */ /* 0x008fe200030e0600 */
[----:B----4-:R-:W-:-:S04]  /*26790*/  IADD3 R251, P6, R251, R8, RZ ;  /* 0x00000008fbfb7210 */ /* 0x010fc80007fde0ff */
[----:B------:R0:W-:Y:S01]  /*267a0*/  STL [R1+0xac4], R245 ;  /* 0x000ac4f501007387 */ /* 0x0001e20000100800 */
[----:B------:R-:W-:-:S03]  /*267b0*/  IMAD.X R250, R250, 0x1, R0, P1 ;  /* 0x00000001fafa7824 */ /* 0x000fc600008e0600 */
[----:B0-----:R-:W2:Y:S01]  /*267c0*/  LDL.LU R245, [R1+0xa80] ;  /* 0x000a800001f57983 */ /* 0x001ea20000300800 */
[----:B------:R-:W-:-:S03]  /*267d0*/  IADD3 R249, P1, R249, R8, RZ ;  /* 0x00000008f9f97210 */ /* 0x000fc60007f3e0ff */
[----:B------:R0:W-:Y:S01]  /*267e0*/  STL [R1+0xaa0], R252 ;  /* 0x000aa0fc01007387 */ /* 0x0001e20000100800 */
[----:B------:R-:W-:-:S03]  /*267f0*/  IMAD.X R248, R248, 0x1, R0, P2 ;  /* 0x00000001f8f87824 */ /* 0x000fc600010e0600 */
[----:B------:R-:W-:Y:S01]  /*26800*/  STL [R1+0xa98], R251 ;  /* 0x000a98fb01007387 */ /* 0x000fe20000100800 */
[----:B------:R-:W-:-:S03]  /*26810*/  IADD3 R247, P2, R247, R8, RZ ;  /* 0x00000008f7f77210 */ /* 0x000fc60007f5e0ff */
[----:B------:R-:W-:Y:S01]  /*26820*/  STL [R1+0xabc], R250 ;  /* 0x000abcfa01007387 */ /* 0x000fe20000100800 */
[----:B------:R-:W-:-:S03]  /*26830*/  IMAD.X R246, R246, 0x1, R0, P3 ;  /* 0x00000001f6f67824 */ /* 0x000fc600018e0600 */
[----:B------:R-:W-:Y:S04]  /*26840*/  STL [R1+0xa90], R249 ;  /* 0x000a90f901007387 */ /* 0x000fe80000100800 */
[----:B------:R-:W-:Y:S04]  /*26850*/  STL [R1+0xab4], R248 ;  /* 0x000ab4f801007387 */ /* 0x000fe80000100800 */
[----:B0-----:R-:W3:Y:S04]  /*26860*/  LDL.LU R252, [R1+0xaa4] ;  /* 0x000aa40001fc7983 */ /* 0x001ee80000300800 */
[----:B------:R0:W-:Y:S04]  /*26870*/  STL [R1+0xaac], R246 ;  /* 0x000aacf601007387 */ /* 0x0001e80000100800 */
[----:B------:R1:W-:Y:S04]  /*26880*/  STL [R1+0xa88], R247 ;  /* 0x000a88f701007387 */ /* 0x0003e80000100800 */
[----:B0-----:R-:W4:Y:S04]  /*26890*/  LDL.LU R246, [R1+0xa78] ;  /* 0x000a780001f67983 */ /* 0x001f280000300800 */
[----:B------:R-:W4:Y:S04]  /*268a0*/  LDL.LU R251, [R1+0xa9c] ;  /* 0x000a9c0001fb7983 */ /* 0x000f280000300800 */
[----:B------:R-:W4:Y:S01]  /*268b0*/  LDL.LU R250, [R1+0xa70] ;  /* 0x000a700001fa7983 */ /* 0x000f220000300800 */
[----:B--2---:R-:W-:-:S05]  /*268c0*/  IADD3 R245, P3, R245, R8, RZ ;  /* 0x00000008f5f57210 */ /* 0x004fca0007f7e0ff */
[----:B------:R0:W-:Y:S04]  /*268d0*/  STL [R1+0xa80], R245 ;  /* 0x000a80f501007387 */ /* 0x0001e80000100800 */
[----:B------:R-:W2:Y:S04]  /*268e0*/  LDL.LU R249, [R1+0xa94] ;  /* 0x000a940001f97983 */ /* 0x000ea80000300800 */
[----:B------:R-:W2:Y:S04]  /*268f0*/  LDL.LU R248, [R1+0xa68] ;  /* 0x000a680001f87983 */ /* 0x000ea80000300800 */
[----:B-1----:R-:W2:Y:S04]  /*26900*/  LDL.LU R247, [R1+0xa8c] ;  /* 0x000a8c0001f77983 */ /* 0x002ea80000300800 */
[----:B0-----:R-:W2:Y:S01]  /*26910*/  LDL.LU R245, [R1+0xa60] ;  /* 0x000a600001f57983 */ /* 0x001ea20000300800 */
[----:B---3--:R-:W-:Y:S01]  /*26920*/  IMAD.X R252, R252, 0x1, R0, P4 ;  /* 0x00000001fcfc7824 */ /* 0x008fe200020e0600 */
[----:B----4-:R-:W-:-:S05]  /*26930*/  IADD3 R246, P4, R246, R8, RZ ;  /* 0x00000008f6f67210 */ /* 0x010fca0007f9e0ff */
[----:B------:R0:W-:Y:S04]  /*26940*/  STL [R1+0xa78], R246 ;  /* 0x000a78f601007387 */ /* 0x0001e80000100800 */
[----:B0-----:R-:W3:Y:S01]  /*26950*/  LDL.LU R246, [R1+0xa84] ;  /* 0x000a840001f67983 */ /* 0x001ee20000300800 */
[--C-:B------:R-:W-:Y:S01]  /*26960*/  IMAD.X R251, R251, 0x1, R0.reuse, P5 ;  /* 0x00000001fbfb7824 */ /* 0x100fe200028e0600 */
[-C--:B------:R-:W-:Y:S02]  /*26970*/  IADD3 R250, P5, R250, R8.reuse, RZ ;  /* 0x00000008fafa7210 */ /* 0x080fe40007fbe0ff */
[----:B------:R0:W-:Y:S04]  /*26980*/  STL [R1+0xaa4], R252 ;  /* 0x000aa4fc01007387 */ /* 0x0001e80000100800 */
[----:B------:R-:W-:Y:S04]  /*26990*/  STL [R1+0xa9c], R251 ;  /* 0x000a9cfb01007387 */ /* 0x000fe80000100800 */
[----:B------:R-:W-:Y:S01]  /*269a0*/  STL [R1+0xa70], R250 ;  /* 0x000a70fa01007387 */ /* 0x000fe20000100800 */
[----:B--2---:R-:W-:Y:S01]  /*269b0*/  IMAD.X R249, R249, 0x1, R0, P6 ;  /* 0x00000001f9f97824 */ /* 0x004fe200030e0600 */
[----:B------:R-:W-:-:S04]  /*269c0*/  IADD3 R248, P6, R248, R8, RZ ;  /* 0x00000008f8f87210 */ /* 0x000fc80007fde0ff */
[----:B------:R-:W-:Y:S01]  /*269d0*/  STL [R1+0xa94], R249 ;  /* 0x000a94f901007387 */ /* 0x000fe20000100800 */
[----:B------:R-:W-:-:S03]  /*269e0*/  IMAD.X R247, R247, 0x1, R0, P1 ;  /* 0x00000001f7f77824 */ /* 0x000fc600008e0600 */
[----:B------:R-:W-:Y:S01]  /*269f0*/  STL [R1+0xa68], R248 ;  /* 0x000a68f801007387 */ /* 0x000fe20000100800 */
[----:B------:R-:W-:-:S03]  /*26a00*/  IADD3 R245, P1, R245, R8, RZ ;  /* 0x00000008f5f57210 */ /* 0x000fc60007f3e0ff */
[----:B0-----:R-:W2:Y:S04]  /*26a10*/  LDL.LU R252, [R1+0xa58] ;  /* 0x000a580001fc7983 */ /* 0x001ea80000300800 */
[----:B------:R0:W-:Y:S04]  /*26a20*/  STL [R1+0xa60], R245 ;  /* 0x000a60f501007387 */ /* 0x0001e80000100800 */
[----:B------:R1:W-:Y:S04]  /*26a30*/  STL [R1+0xa8c], R247 ;  /* 0x000a8cf701007387 */ /* 0x0003e80000100800 */
[----:B0-----:R-:W4:Y:S04]  /*26a40*/  LDL.LU R245, [R1+0xa7c] ;  /* 0x000a7c0001f57983 */ /* 0x001f280000300800 */
[----:B------:R-:W4:Y:S04]  /*26a50*/  LDL.LU R251, [R1+0xa50] ;  /* 0x000a500001fb7983 */ /* 0x000f280000300800 */
[----:B------:R-:W4:Y:S01]  /*26a60*/  LDL.LU R250, [R1+0xa74] ;  /* 0x000a740001fa7983 */ /* 0x000f220000300800 */
[----:B---3--:R-:W-:-:S05]  /*26a70*/  IMAD.X R246, R246, 0x1, R0, P2 ;  /* 0x00000001f6f67824 */ /* 0x008fca00010e0600 */
[----:B------:R0:W-:Y:S04]  /*26a80*/  STL [R1+0xa84], R246 ;  /* 0x000a84f601007387 */ /* 0x0001e80000100800 */
[----:B------:R-:W3:Y:S04]  /*26a90*/  LDL.LU R249, [R1+0xa48] ;  /* 0x000a480001f97983 */ /* 0x000ee80000300800 */
[----:B------:R-:W3:Y:S04]  /*26aa0*/  LDL.LU R248, [R1+0xa6c] ;  /* 0x000a6c0001f87983 */ /* 0x000ee80000300800 */
[----:B-1----:R-:W3:Y:S04]  /*26ab0*/  LDL.LU R247, [R1+0xa40] ;  /* 0x000a400001f77983 */ /* 0x002ee80000300800 */
[----:B0-----:R-:W3:Y:S01]  /*26ac0*/  LDL.LU R246, [R1+0xa64] ;  /* 0x000a640001f67983 */ /* 0x001ee20000300800 */
[-C--:B--2---:R-:W-:Y:S01]  /*26ad0*/  IADD3 R252, P2, R252, R8.reuse, RZ ;  /* 0x00000008fcfc7210 */ /* 0x084fe20007f5e0ff */
[----:B----4-:R-:W-:Y:S01]  /*26ae0*/  IMAD.X R245, R245, 0x1, R0, P3 ;  /* 0x00000001f5f57824 */ /* 0x010fe200018e0600 */
[----:B------:R-:W-:-:S04]  /*26af0*/  IADD3 R251, P3, R251, R8, RZ ;  /* 0x00000008fbfb7210 */ /* 0x000fc80007f7e0ff */
[----:B------:R0:W-:Y:S01]  /*26b00*/  STL [R1+0xa7c], R245 ;  /* 0x000a7cf501007387 */ /* 0x0001e20000100800 */
[----:B------:R-:W-:-:S03]  /*26b10*/  IMAD.X R250, R250, 0x1, R0, P4 ;  /* 0x00000001fafa7824 */ /* 0x000fc600020e0600 */
[----:B0-----:R-:W2:Y:S04]  /*26b20*/  LDL.LU R245, [R1+0xa38] ;  /* 0x000a380001f57983 */ /* 0x001ea80000300800 */
[----:B------:R0:W-:Y:S04]  /*26b30*/  STL [R1+0xa58], R252 ;  /* 0x000a58fc01007387 */ /* 0x0001e80000100800 */
[----:B------:R-:W-:Y:S01]  /*26b40*/  STL [R1+0xa50], R251 ;  /* 0x000a50fb01007387 */ /* 0x000fe20000100800 */
[----:B---3--:R-:W-:-:S03]  /*26b50*/  IADD3 R249, P4, R249, R8, RZ ;  /* 0x00000008f9f97210 */ /* 0x008fc60007f9e0ff */
[----:B------:R-:W-:Y:S01]  /*26b60*/  STL [R1+0xa74], R250 ;  /* 0x000a74fa01007387 */ /* 0x000fe20000100800 */
[----:B------:R-:W-:-:S03]  /*26b70*/  IMAD.X R248, R248, 0x1, R0, P5 ;  /* 0x00000001f8f87824 */ /* 0x000fc600028e0600 */
[----:B------:R-:W-:Y:S01]  /*26b80*/  STL [R1+0xa48], R249 ;  /* 0x000a48f901007387 */ /* 0x000fe20000100800 */
[----:B------:R-:W-:-:S03]  /*26b90*/  IADD3 R247, P5, R247, R8, RZ ;  /* 0x00000008f7f77210 */ /* 0x000fc60007fbe0ff */
[----:B------:R-:W-:Y:S01]  /*26ba0*/  STL [R1+0xa6c], R248 ;  /* 0x000a6cf801007387 */ /* 0x000fe20000100800 */
[----:B------:R-:W-:-:S03]  /*26bb0*/  IMAD.X R246, R246, 0x1, R0, P6 ;  /* 0x00000001f6f67824 */ /* 0x000fc600030e0600 */
        /* <DEDUP_REMOVED lines=478> */
[----:B------:R-:W-:Y:S04]  /*289a0*/  STL [R1+0x7c8], R251 ;  /* 0x0007c8fb01007387 */ /* 0x000fe80000100800 */
[----:B------:R-:W-:Y:S01]  /*289b0*/  STL [R1+0x7ec], R250 ;  /* 0x0007ecfa01007387 */ /* 0x000fe20000100800 */
[----:B---3--:R-:W-:Y:S01]  /*289c0*/  IADD3 R249, P1, R249, R8, RZ ;  /* 0x00000008f9f97210 */ /* 0x008fe20007f3e0ff */
[----:B------:R-:W-:-:S04]  /*289d0*/  IMAD.X R248, R248, 0x1, R0, P2 ;  /* 0x00000001f8f87824 */ /* 0x000fc800010e0600 */
[----:B------:R-:W-:Y:S01]  /*289e0*/  STL [R1+0x7c0], R249 ;  /* 0x0007c0f901007387 */ /* 0x000fe20000100800 */
[----:B------:R-:W-:-:S03]  /*289f0*/  IADD3 R247, P2, R247, R8, RZ ;  /* 0x00000008f7f77210 */ /* 0x000fc60007f5e0ff */
[----:B------:R-:W-:Y:S04]  /*28a00*/  STL [R1+0x7e4], R248 ;  /* 0x0007e4f801007387 */ /* 0x000fe80000100800 */
[----:B0-----:R-:W3:Y:S01]  /*28a10*/  LDL.LU R252, [R1+0x7d4] ;  /* 0x0007d40001fc7983 */ /* 0x001ee20000300800 */
[----:B------:R-:W-:-:S05]  /*28a20*/  IMAD.X R246, R246, 0x1, R0, P3 ;  /* 0x00000001f6f67824 */ /* 0x000fca00018e0600 */
        /* <DEDUP_REMOVED lines=20> */
[--C-:B--2---:R-:W-:Y:S01]  /*28b70*/  IMAD.X R249, R249, 0x1, R0.reuse, P6 ;  /* 0x00000001f9f97824 */ /* 0x104fe200030e0600 */
[----:B------:R-:W-:Y:S01]  /*28b80*/  IADD3 R248, P6, R248, R8, RZ ;  /* 0x00000008f8f87210 */ /* 0x000fe20007fde0ff */
[----:B------:R-:W-:-:S03]  /*28b90*/  IMAD.X R247, R247, 0x1, R0, P1 ;  /* 0x00000001f7f77824 */ /* 0x000fc600008e0600 */
[----:B------:R-:W-:Y:S04]  /*28ba0*/  STL [R1+0x7c4], R249 ;  /* 0x0007c4f901007387 */ /* 0x000fe80000100800 */
[----:B------:R-:W-:Y:S04]  /*28bb0*/  STL [R1+0x798], R248 ;  /* 0x000798f801007387 */ /* 0x000fe80000100800 */
[----:B0-----:R-:W2:Y:S01]  /*28bc0*/  LDL.LU R252, [R1+0x788] ;  /* 0x0007880001fc7983 */ /* 0x001ea20000300800 */
[----:B------:R-:W-:-:S05]  /*28bd0*/  IADD3 R245, P1, R245, R8, RZ ;  /* 0x00000008f5f57210 */ /* 0x000fca0007f3e0ff */
        /* <DEDUP_REMOVED lines=12> */
[--C-:B----4-:R-:W-:Y:S01]  /*28ca0*/  IMAD.X R245, R245, 0x1, R0.reuse, P3 ;  /* 0x00000001f5f57824 */ /* 0x110fe200018e0600 */
[----:B------:R-:W-:Y:S01]  /*28cb0*/  IADD3 R251, P3, R251, R8, RZ ;  /* 0x00000008fbfb7210 */ /* 0x000fe20007f7e0ff */
[----:B------:R-:W-:-:S03]  /*28cc0*/  IMAD.X R250, R250, 0x1, R0, P4 ;  /* 0x00000001fafa7824 */ /* 0x000fc600020e0600 */
[----:B------:R0:W-:Y:S04]  /*28cd0*/  STL [R1+0x7ac], R245 ;  /* 0x0007acf501007387 */ /* 0x0001e80000100800 */
[----:B0-----:R-:W2:Y:S04]  /*28ce0*/  LDL.LU R245, [R1+0x768] ;  /* 0x0007680001f57983 */ /* 0x001ea80000300800 */
[----:B------:R0:W-:Y:S04]  /*28cf0*/  STL [R1+0x788], R252 ;  /* 0x000788fc01007387 */ /* 0x0001e80000100800 */
[----:B------:R-:W-:Y:S04]  /*28d00*/  STL [R1+0x780], R251 ;  /* 0x000780fb01007387 */ /* 0x000fe80000100800 */
[----:B------:R-:W-:Y:S01]  /*28d10*/  STL [R1+0x7a4], R250 ;  /* 0x0007a4fa01007387 */ /* 0x000fe20000100800 */
[-C--:B---3--:R-:W-:Y:S01]  /*28d20*/  IADD3 R249, P4, R249, R8.reuse, RZ ;  /* 0x00000008f9f97210 */ /* 0x088fe20007f9e0ff */
[----:B------:R-:W-:Y:S01]  /*28d30*/  IMAD.X R248, R248, 0x1, R0, P5 ;  /* 0x00000001f8f87824 */ /* 0x000fe200028e0600 */
[----:B------:R-:W-:-:S03]  /*28d40*/  IADD3 R247, P5, R247, R8, RZ ;  /* 0x00000008f7f77210 */ /* 0x000fc60007fbe0ff */
[----:B------:R-:W-:Y:S04]  /*28d50*/  STL [R1+0x778], R249 ;  /* 0x000778f901007387 */ /* 0x000fe80000100800 */
        /* <DEDUP_REMOVED lines=66> */
[----:B-1----:R-:W2:Y:S01]  /*29180*/  LDL.LU R247, [R1+0x72c] ;  /* 0x00072c0001f77983 */ /* 0x002ea20000300800 */
[----:B0-----:R-:W-:-:S03]  /*29190*/  IMAD.MOV.U32 R245, RZ, RZ, R226 ;  /* 0x000000fffff57224 */ /* 0x001fc600078e00e2 */
[----:B------:R-:W2:Y:S01]  /*291a0*/  LDL.LU R226, [R1+0x700] ;  /* 0x0007000001e27983 */ /* 0x000ea20000300800 */
[----:B---3--:R-:W-:Y:S01]  /*291b0*/  IMAD.X R252, R252, 0x1, R0, P4 ;  /* 0x00000001fcfc7824 */ /* 0x008fe200020e0600 */
[----:B----4-:R-:W-:-:S05]  /*291c0*/  IADD3 R246, P4, R246, R8, RZ ;  /* 0x00000008f6f67210 */ /* 0x010fca0007f9e0ff */
[----:B------:R0:W-:Y:S04]  /*291d0*/  STL [R1+0x718], R246 ;  /* 0x000718f601007387 */ /* 0x0001e80000100800 */
[----:B0-----:R-:W3:Y:S01]  /*291e0*/  LDL.LU R246, [R1+0x724] ;  /* 0x0007240001f67983 */ /* 0x001ee20000300800 */
[--C-:B------:R-:W-:Y:S01]  /*291f0*/  IMAD.X R251, R251, 0x1, R0.reuse, P5 ;  /* 0x00000001fbfb7824 */ /* 0x100fe200028e0600 */
[-C--:B------:R-:W-:Y:S02]  /*29200*/  IADD3 R250, P5, R250, R8.reuse, RZ ;  /* 0x00000008fafa7210 */ /* 0x080fe40007fbe0ff */
[----:B------:R-:W-:Y:S04]  /*29210*/  STL [R1+0x744], R252 ;  /* 0x000744fc01007387 */ /* 0x000fe80000100800 */
[----:B------:R-:W-:Y:S04]  /*29220*/  STL [R1+0x73c], R251 ;  /* 0x00073cfb01007387 */ /* 0x000fe80000100800 */
[----:B------:R-:W-:Y:S01]  /*29230*/  STL [R1+0x710], R250 ;  /* 0x000710fa01007387 */ /* 0x000fe20000100800 */
[--C-:B--2---:R-:W-:Y:S01]  /*29240*/  IMAD.X R249, R249, 0x1, R0.reuse, P6 ;  /* 0x00000001f9f97824 */ /* 0x104fe200030e0600 */
[----:B------:R-:W-:Y:S01]  /*29250*/  IADD3 R248, P6, R248, R8, RZ ;  /* 0x00000008f8f87210 */ /* 0x000fe20007fde0ff */
[----:B------:R-:W-:-:S03]  /*29260*/  IMAD.X R247, R247, 0x1, R0, P1 ;  /* 0x00000001f7f77824 */ /* 0x000fc600008e0600 */
[----:B------:R-:W-:Y:S04]  /*29270*/  STL [R1+0x734], R249 ;  /* 0x000734f901007387 */ /* 0x000fe80000100800 */
[----:B------:R-:W-:Y:S01]  /*29280*/  STL [R1+0x708], R248 ;  /* 0x000708f801007387 */ /* 0x000fe20000100800 */
[----:B------:R-:W-:-:S05]  /*29290*/  IADD3 R226, P1, R226, R8, RZ ;  /* 0x00000008e2e27210 */ /* 0x000fca0007f3e0ff */
[----:B------:R0:W-:Y:S04]  /*292a0*/  STL [R1+0x700], R226 ;  /* 0x000700e201007387 */ /* 0x0001e80000100800 */
[----:B0-----:R-:W2:Y:S04]  /*292b0*/  LDL.LU R226, [R1+0x6f8] ;  /* 0x0006f80001e27983 */ /* 0x001ea80000300800 */
        /* <DEDUP_REMOVED lines=8> */
[----:B------:R-:W3:Y:S04]  /*29340*/  LDL.LU R248, [R1+0x6e0] ;  /* 0x0006e00001f87983 */ /* 0x000ee80000300800 */
[----:B0-----:R-:W3:Y:S01]  /*29350*/  LDL.LU R246, [R1+0x704] ;  /* 0x0007040001f67983 */ /* 0x001ee20000300800 */
[----:B--2---:R-:W-:-:S05]  /*29360*/  IADD3 R226, P2, R226, R8, RZ ;  /* 0x00000008e2e27210 */ /* 0x004fca0007f5e0ff */
[----:B------:R0:W-:Y:S01]  /*29370*/  STL [R1+0x6f8], R226 ;  /* 0x0006f8e201007387 */ /* 0x0001e20000100800 */
[--C-:B----4-:R-:W-:Y:S01]  /*29380*/  IMAD.X R247, R247, 0x1, R0.reuse, P3 ;  /* 0x00000001f7f77824 */ /* 0x110fe200018e0600 */
[-C--:B------:R-:W-:Y:S01]  /*29390*/  IADD3 R252, P3, R252, R8.reuse, RZ ;  /* 0x00000008fcfc7210 */ /* 0x080fe20007f7e0ff */
[--C-:B------:R-:W-:Y:S01]  /*293a0*/  IMAD.X R251, R251, 0x1, R0.reuse, P4 ;  /* 0x00000001fbfb7824 */ /* 0x100fe200020e0600 */
[----:B0-----:R0:W5:Y:S04]  /*293b0*/  LDL.LU R226, [R1+0xfdc] ;  /* 0x000fdc0001e27983 */ /* 0x0011680000300800 */
[----:B------:R1:W-:Y:S01]  /*293c0*/  STL [R1+0x71c], R247 ;  /* 0x00071cf701007387 */ /* 0x0003e20000100800 */
[-C--:B---3--:R-:W-:Y:S01]  /*293d0*/  IADD3 R250, P4, R250, R8.reuse, RZ ;  /* 0x00000008fafa7210 */ /* 0x088fe20007f9e0ff */
[--C-:B------:R-:W-:Y:S01]  /*293e0*/  IMAD.X R249, R249, 0x1, R0.reuse, P5 ;  /* 0x00000001f9f97824 */ /* 0x100fe200028e0600 */
[----:B------:R-:W-:Y:S01]  /*293f0*/  IADD3 R248, P5, R248, R8, RZ ;  /* 0x00000008f8f87210 */ /* 0x000fe20007fbe0ff */
[----:B-1----:R-:W2:Y:S04]  /*29400*/  LDL.LU R247, [R1+0xef0] ;  /* 0x000ef00001f77983 */ /* 0x002ea80000300800 */
[----:B------:R-:W-:Y:S01]  /*29410*/  STL [R1+0x6f0], R252 ;  /* 0x0006f0fc01007387 */ /* 0x000fe20000100800 */
[----:B------:R-:W-:-:S03]  /*29420*/  IMAD.X R246, R246, 0x1, R0, P6 ;  /* 0x00000001f6f67824 */ /* 0x000fc600030e0600 */
[----:B------:R-:W-:Y:S04]  /*29430*/  STL [R1+0x714], R251 ;  /* 0x000714fb01007387 */ /* 0x000fe80000100800 */
[----:B------:R-:W-:Y:S04]  /*29440*/  STL [R1+0x6e8], R250 ;  /* 0x0006e8fa01007387 */ /* 0x000fe80000100800 */
[----:B------:R-:W-:Y:S04]  /*29450*/  STL [R1+0x70c], R249 ;  /* 0x00070cf901007387 */ /* 0x000fe80000100800 */
[----:B------:R-:W3:Y:S04]  /*29460*/  LDL.LU R8, [R1+0x6fc] ;  /* 0x0006fc0001087983 */ /* 0x000ee80000300800 */
[----:B------:R1:W-:Y:S04]  /*29470*/  STL [R1+0x704], R246 ;  /* 0x000704f601007387 */ /* 0x0003e80000100800 */
[----:B------:R4:W-:Y:S04]  /*29480*/  STL [R1+0x6e0], R248 ;  /* 0x0006e0f801007387 */ /* 0x0009e80000100800 */
[----:B-1----:R-:W3:Y:S04]  /*29490*/  LDL.LU R246, [R1+0xae8] ;  /* 0x000ae80001f67983 */ /* 0x002ee80000300800 */
[----:B------:R-:W3:Y:S04]  /*294a0*/  LDL.LU R252, [R1+0x6f4] ;  /* 0x0006f40001fc7983 */ /* 0x000ee80000300800 */
[----:B------:R-:W3:Y:S01]  /*294b0*/  LDL.LU R251, [R1+0xeec] ;  /* 0x000eec0001fb7983 */ /* 0x000ee20000300800 */
[----:B--2---:R-:W-:-:S05]  /*294c0*/  IADD3 R247, P6, R247, UR5, RZ ;  /* 0x00000005f7f77c10 */ /* 0x004fca000ffde0ff */
[----:B------:R1:W-:Y:S04]  /*294d0*/  STL [R1+0xef0], R247 ;  /* 0x000ef0f701007387 */ /* 0x0003e80000100800 */
[----:B------:R-:W2:Y:S04]  /*294e0*/  LDL.LU R250, [R1+0x6ec] ;  /* 0x0006ec0001fa7983 */ /* 0x000ea80000300800 */
[----:B------:R-:W2:Y:S04]  /*294f0*/  LDL.LU R249, [R1+0xee8] ;  /* 0x000ee80001f97983 */ /* 0x000ea80000300800 */
[----:B----4-:R-:W4:Y:S01]  /*29500*/  LDL.LU R248, [R1+0x6e4] ;  /* 0x0006e40001f87983 */ /* 0x010f220000300800 */
[----:B---3--:R-:W-:-:S03]  /*29510*/  IMAD.X R8, R8, 0x1, R0, P1 ;  /* 0x0000000108087824 */ /* 0x008fc600008e0600 */
[----:B-1----:R-:W3:Y:S01]  /*29520*/  LDL.LU R247, [R1+0xee4] ;  /* 0x000ee40001f77983 */ /* 0x002ee20000300800 */
[----:B------:R-:W-:-:S05]  /*29530*/  IADD3 R246, P1, R246, UR5, RZ ;  /* 0x00000005f6f67c10 */ /* 0x000fca000ff3e0ff */
[----:B------:R1:W-:Y:S04]  /*29540*/  STL [R1+0xae8], R246 ;  /* 0x000ae8f601007387 */ /* 0x0003e80000100800 */
[----:B-1----:R-:W3:Y:S01]  /*29550*/  LDL.LU R246, [R1+0x6dc] ;  /* 0x0006dc0001f67983 */ /* 0x002ee20000300800 */
[--C-:B------:R-:W-:Y:S01]  /*29560*/  IMAD.X R252, R252, 0x1, R0.reuse, P2 ;  /* 0x00000001fcfc7824 */ /* 0x100fe200010e0600 */
[----:B------:R-:W-:Y:S02]  /*29570*/  IADD3 R251, P2, R251, UR5, RZ ;  /* 0x00000005fbfb7c10 */ /* 0x000fe4000ff5e0ff */
[----:B------:R-:W-:Y:S04]  /*29580*/  STL [R1+0x6fc], R8 ;  /* 0x0006fc0801007387 */ /* 0x000fe80000100800 */
[----:B------:R1:W-:Y:S04]  /*29590*/  STL [R1+0x6f4], R252 ;  /* 0x0006f4fc01007387 */ /* 0x0003e80000100800 */
[----:B------:R-:W-:Y:S01]  /*295a0*/  STL [R1+0xeec], R251 ;  /* 0x000eecfb01007387 */ /* 0x000fe20000100800 */
[--C-:B--2---:R-:W-:Y:S01]  /*295b0*/  IMAD.X R250, R250, 0x1, R0.reuse, P3 ;  /* 0x00000001fafa7824 */ /* 0x104fe200018e0600 */
[----:B------:R-:W-:Y:S01]  /*295c0*/  IADD3 R249, P3, R249, UR5, RZ ;  /* 0x00000005f9f97c10 */ /* 0x000fe2000ff7e0ff */
[----:B----4-:R-:W-:-:S03]  /*295d0*/  IMAD.X R248, R248, 0x1, R0, P4 ;  /* 0x00000001f8f87824 */ /* 0x010fc600020e0600 */
[----:B------:R-:W-:Y:S04]  /*295e0*/  STL [R1+0x6ec], R250 ;  /* 0x0006ecfa01007387 */ /* 0x000fe80000100800 */
[----:B------:R-:W-:Y:S04]  /*295f0*/  STL [R1+0xee8], R249 ;  /* 0x000ee8f901007387 */ /* 0x000fe80000100800 */
[----:B-1----:R-:W2:Y:S01]  /*29600*/  LDL.LU R252, [R1+0xee0] ;  /* 0x000ee00001fc7983 */ /* 0x002ea20000300800 */
[----:B---3--:R-:W-:-:S05]  /*29610*/  IADD3 R247, P4, R247, UR5, RZ ;  /* 0x00000005f7f77c10 */ /* 0x008fca000ff9e0ff */
[----:B------:R1:W-:Y:S04]  /*29620*/  STL [R1+0xee4], R247 ;  /* 0x000ee4f701007387 */ /* 0x0003e80000100800 */
[----:B------:R3:W-:Y:S04]  /*29630*/  STL [R1+0x6e4], R248 ;  /* 0x0006e4f801007387 */ /* 0x0007e80000100800 */
[----:B-1----:R-:W4:Y:S04]  /*29640*/  LDL.LU R247, [R1+0xaec] ;  /* 0x000aec0001f77983 */ /* 0x002f280000300800 */
[----:B------:R-:W4:Y:S01]  /*29650*/  LDL.LU R251, [R1+0xedc] ;  /* 0x000edc0001fb7983 */ /* 0x000f220000300800 */
[----:B------:R-:W-:-:S03]  /*29660*/  IMAD.X R246, R246, 0x1, R0, P5 ;  /* 0x00000001f6f67824 */ /* 0x000fc600028e0600 */
[----:B------:R-:W4:Y:S04]  /*29670*/  LDL.LU R250, [R1+0x6d8] ;  /* 0x0006d80001fa7983 */ /* 0x000f280000300800 */
[----:B------:R1:W-:Y:S04]  /*29680*/  STL [R1+0x6dc], R246 ;  /* 0x0006dcf601007387 */ /* 0x0003e80000100800 */
[----:B------:R-:W4:Y:S04]  /*29690*/  LDL.LU R249, [R1+0xed8] ;  /* 0x000ed80001f97983 */ /* 0x000f280000300800 */
[----:B---3--:R-:W3:Y:S04]  /*296a0*/  LDL.LU R248, [R1+0xae4] ;  /* 0x000ae40001f87983 */ /* 0x008ee80000300800 */
[----:B-1----:R-:W3:Y:S01]  /*296b0*/  LDL.LU R246, [R1+0xed0] ;  /* 0x000ed00001f67983 */ /* 0x002ee20000300800 */
[----:B--2---:R-:W-:-:S02]  /*296c0*/  IADD3 R252, P5, R252, UR5, RZ ;  /* 0x00000005fcfc7c10 */ /* 0x004fc4000ffbe0ff */
[----:B----4-:R-:W-:Y:S02]  /*296d0*/  IADD3.X R247, R247, UR60, RZ, P6, !PT ;  /* 0x0000003cf7f77c10 */ /* 0x010fe4000b7fe4ff */
[----:B------:R-:W-:Y:S02]  /*296e0*/  IADD3 R251, P6, R251, UR5, RZ ;  /* 0x00000005fbfb7c10 */ /* 0x000fe4000ffde0ff */
[----:B------:R-:W-:Y:S01]  /*296f0*/  IADD3.X R250, R250, UR60, RZ, P1, !PT ;  /* 0x0000003cfafa7c10 */ /* 0x000fe20008ffe4ff */
[----:B------:R1:W-:Y:S01]  /*29700*/  STL [R1+0xaec], R247 ;  /* 0x000aecf701007387 */ /* 0x0003e20000100800 */
[----:B------:R-:W-:Y:S02]  /*29710*/  IADD3 R249, P1, R249, UR5, RZ ;  /* 0x00000005f9f97c10 */ /* 0x000fe4000ff3e0ff */
[----:B---3--:R-:W-:Y:S01]  /*29720*/  IADD3.X R248, R248, UR60, RZ, P2, !PT ;  /* 0x0000003cf8f87c10 */ /* 0x008fe200097fe4ff */
[----:B-1----:R-:W2:Y:S04]  /*29730*/  LDL.LU R247, [R1+0xae0] ;  /* 0x000ae00001f77983 */ /* 0x002ea80000300800 */
[----:B------:R-:W-:Y:S04]  /*29740*/  STL [R1+0xee0], R252 ;  /* 0x000ee0fc01007387 */ /* 0x000fe80000100800 */
[----:B------:R-:W-:Y:S04]  /*29750*/  STL [R1+0xedc], R251 ;  /* 0x000edcfb01007387 */ /* 0x000fe80000100800 */
[----:B------:R-:W-:Y:S04]  /*29760*/  STL [R1+0x6d8], R250 ;  /* 0x0006d8fa01007387 */ /* 0x000fe80000100800 */
[----:B------:R-:W-:Y:S04]  /*29770*/  STL [R1+0xed8], R249 ;  /* 0x000ed8f901007387 */ /* 0x000fe80000100800 */
[----:B------:R1:W-:Y:S01]  /*29780*/  STL [R1+0xae4], R248 ;  /* 0x000ae4f801007387 */ /* 0x0003e20000100800 */
[----:B------:R-:W-:-:S03]  /*29790*/  IADD3 R246, P2, R246, UR5, RZ ;  /* 0x00000005f6f67c10 */ /* 0x000fc6000ff5e0ff */
[----:B-1----:R-:W3:Y:S04]  /*297a0*/  LDL.LU R248, [R1+0xec8] ;  /* 0x000ec80001f87983 */ /* 0x002ee80000300800 */
[----:B------:R-:W4:Y:S04]  /*297b0*/  LDL.LU R252, [R1+0xadc] ;  /* 0x000adc0001fc7983 */ /* 0x000f280000300800 */
[----:B------:R1:W-:Y:S04]  /*297c0*/  STL [R1+0xed0], R246 ;  /* 0x000ed0f601007387 */ /* 0x0003e80000100800 */
[----:B-1----:R-:W4:Y:S04]  /*297d0*/  LDL.LU R246, [R1+0xec0] ;  /* 0x000ec00001f67983 */ /* 0x002f280000300800 */
[----:B------:R-:W4:Y:S04]  /*297e0*/  LDL.LU R251, [R1+0xad8] ;  /* 0x000ad80001fb7983 */ /* 0x000f280000300800 */
[----:B------:R-:W4:Y:S01]  /*297f0*/  LDL.LU R250, [R1+0xeb8] ;  /* 0x000eb80001fa7983 */ /* 0x000f220000300800 */
[----:B--2---:R-:W-:-:S05]  /*29800*/  IADD3.X R247, R247, UR60, RZ, P3, !PT ;  /* 0x0000003cf7f77c10 */ /* 0x004fca0009ffe4ff */
[----:B------:R1:W-:Y:S04]  /*29810*/  STL [R1+0xae0], R247 ;  /* 0x000ae0f701007387 */ /* 0x0003e80000100800 */
[----:B------:R-:W2:Y:S01]  /*29820*/  LDL.LU R249, [R1+0xad4] ;  /* 0x000ad40001f97983 */ /* 0x000ea20000300800 */
[----:B---3--:R-:W-:-:S03]  /*29830*/  IADD3 R248, P3, R248, UR5, RZ ;  /* 0x00000005f8f87c10 */ /* 0x008fc6000ff7e0ff */
[----:B-1----:R-:W3:Y:S01]  /*29840*/  LDL.LU R247, [R1+0xeb0] ;  /* 0x000eb00001f77983 */ /* 0x002ee20000300800 */
[----:B----4-:R-:W-:-:S03]  /*29850*/  IADD3.X R252, R252, UR60, RZ, P4, !PT ;  /* 0x0000003cfcfc7c10 */ /* 0x010fc6000a7fe4ff */
[----:B------:R1:W-:Y:S01]  /*29860*/  STL [R1+0xec8], R248 ;  /* 0x000ec8f801007387 */ /* 0x0003e20000100800 */
[----:B------:R-:W-:-:S03]  /*29870*/  IADD3 R246, P4, R246, UR5, RZ ;  /* 0x00000005f6f67c10 */ /* 0x000fc6000ff9e0ff */
[----:B-1----:R-:W4:Y:S04]  /*29880*/  LDL.LU R248, [R1+0xed4] ;  /* 0x000ed40001f87983 */ /* 0x002f280000300800 */
[----:B------:R1:W-:Y:S04]  /*29890*/  STL [R1+0xec0], R246 ;  /* 0x000ec0f601007387 */ /* 0x0003e80000100800 */
[----:B-1----:R-:W4:Y:S01]  /*298a0*/  LDL.LU R246, [R1+0xea8] ;  /* 0x000ea80001f67983 */ /* 0x002f220000300800 */
[----:B------:R-:W-:Y:S02]  /*298b0*/  IADD3.X R251, R251, UR60, RZ, P5, !PT ;  /* 0x0000003cfbfb7c10 */ /* 0x000fe4000affe4ff */
[----:B------:R-:W-:Y:S01]  /*298c0*/  IADD3 R250, P5, R250, UR5, RZ ;  /* 0x00000005fafa7c10 */ /* 0x000fe2000ffbe0ff */
[----:B------:R-:W-:Y:S04]  /*298d0*/  STL [R1+0xadc], R252 ;  /* 0x000adcfc01007387 */ /* 0x000fe80000100800 */
[----:B------:R-:W-:Y:S04]  /*298e0*/  STL [R1+0xad8], R251 ;  /* 0x000ad8fb01007387 */ /* 0x000fe80000100800 */
[----:B------:R-:W-:Y:S01]  /*298f0*/  STL [R1+0xeb8], R250 ;  /* 0x000eb8fa01007387 */ /* 0x000fe20000100800 */
[----:B--2---:R-:W-:-:S05]  /*29900*/  IADD3.X R249, R249, UR60, RZ, P6, !PT ;  /* 0x0000003cf9f97c10 */ /* 0x004fca000b7fe4ff */
[----:B------:R-:W-:Y:S01]  /*29910*/  STL [R1+0xad4], R249 ;  /* 0x000ad4f901007387 */ /* 0x000fe20000100800 */
[----:B---3--:R-:W-:-:S05]  /*29920*/  IADD3 R247, P6, R247, UR5, RZ ;  /* 0x00000005f7f77c10 */ /* 0x008fca000ffde0ff */
[----:B------:R1:W-:Y:S01]  /*29930*/  STL [R1+0xeb0], R247 ;  /* 0x000eb0f701007387 */ /* 0x0003e20000100800 */
[----:B----4-:R-:W-:-:S03]  /*29940*/  IADD3.X R248, R248, UR60, RZ, P1, !PT ;  /* 0x0000003cf8f87c10 */ /* 0x010fc60008ffe4ff */
[----:B-1----:R-:W2:Y:S04]  /*29950*/  LDL.LU R247, [R1+0xecc] ;  /* 0x000ecc0001f77983 */ /* 0x002ea80000300800 */
[----:B------:R-:W3:Y:S04]  /*29960*/  LDL.LU R252, [R1+0xea0] ;  /* 0x000ea00001fc7983 */ /* 0x000ee80000300800 */
[----:B------:R1:W-:Y:S01]  /*29970*/  STL [R1+0xed4], R248 ;  /* 0x000ed4f801007387 */ /* 0x0003e20000100800 */
[----:B------:R-:W-:-:S03]  /*29980*/  IADD3 R246, P1, R246, UR5, RZ ;  /* 0x00000005f6f67c10 */ /* 0x000fc6000ff3e0ff */
[----:B-1----:R-:W4:Y:S04]  /*29990*/  LDL.LU R248, [R1+0xec4] ;  /* 0x000ec40001f87983 */ /* 0x002f280000300800 */
[----:B------:R-:W4:Y:S04]  /*299a0*/  LDL.LU R251, [R1+0xe98] ;  /* 0x000e980001fb7983 */ /* 0x000f280000300800 */
[----:B------:R-:W4:Y:S04]  /*299b0*/  LDL.LU R250, [R1+0xebc] ;  /* 0x000ebc0001fa7983 */ /* 0x000f280000300800 */
[----:B------:R1:W-:Y:S04]  /*299c0*/  STL [R1+0xea8], R246 ;  /* 0x000ea8f601007387 */ /* 0x0003e80000100800 */
[----:B------:R-:W4:Y:S04]  /*299d0*/  LDL.LU R249, [R1+0xe90] ;  /* 0x000e900001f97983 */ /* 0x000f280000300800 */
[----:B-1----:R-:W4:Y:S01]  /*299e0*/  LDL.LU R246, [R1+0xeb4] ;  /* 0x000eb40001f67983 */ /* 0x002f220000300800 */
[----:B--2---:R-:W-:-:S02]  /*299f0*/  IADD3.X R247, R247, UR60, RZ, P2, !PT ;  /* 0x0000003cf7f77c10 */ /* 0x004fc400097fe4ff */
[----:B---3--:R-:W-:-:S03]  /*29a00*/  IADD3 R252, P2, R252, UR5, RZ ;  /* 0x00000005fcfc7c10 */ /* 0x008fc6000ff5e0ff */
[----:B------:R1:W-:Y:S01]  /*29a10*/  STL [R1+0xecc], R247 ;  /* 0x000eccf701007387 */ /* 0x0003e20000100800 */
[----:B----4-:R-:W-:-:S03]  /*29a20*/  IADD3.X R248, R248, UR60, RZ, P3, !PT ;  /* 0x0000003cf8f87c10 */ /* 0x010fc60009ffe4ff */
[----:B-1----:R-:W2:Y:S01]  /*29a30*/  LDL.LU R247, [R1+0xe88] ;  /* 0x000e880001f77983 */ /* 0x002ea20000300800 */
[----:B------:R-:W-:Y:S02]  /*29a40*/  IADD3 R251, P3, R251, UR5, RZ ;  /* 0x00000005fbfb7c10 */ /* 0x000fe4000ff7e0ff */
[----:B------:R-:W-:Y:S02]  /*29a50*/  IADD3.X R250, R250, UR60, RZ, P4, !PT ;  /* 0x0000003cfafa7c10 */ /* 0x000fe4000a7fe4ff */
[----:B------:R-:W-:Y:S01]  /*29a60*/  IADD3 R249, P4, R249, UR5, RZ ;  /* 0x00000005f9f97c10 */ /* 0x000fe2000ff9e0ff */
[----:B------:R1:W-:Y:S01]  /*29a70*/  STL [R1+0xec4], R248 ;  /* 0x000ec4f801007387 */ /* 0x0003e20000100800 */
[----:B------:R-:W-:-:S03]  /*29a80*/  IADD3.X R246, R246, UR60, RZ, P5, !PT ;  /* 0x0000003cf6f67c10 */ /* 0x000fc6000affe4ff */
[----:B-1----:R-:W3:Y:S04]  /*29a90*/  LDL.LU R248, [R1+0xeac] ;  /* 0x000eac0001f87983 */ /* 0x002ee80000300800 */
[----:B------:R-:W-:Y:S04]  /*29aa0*/  STL [R1+0xea0], R252 ;  /* 0x000ea0fc01007387 */ /* 0x000fe80000100800 */
[----:B------:R-:W-:Y:S04]  /*29ab0*/  STL [R1+0xe98], R251 ;  /* 0x000e98fb01007387 */ /* 0x000fe80000100800 */
[----:B------:R-:W-:Y:S04]  /*29ac0*/  STL [R1+0xebc], R250 ;  /* 0x000ebcfa01007387 */ /* 0x000fe80000100800 */
[----:B------:R-:W-:Y:S04]  /*29ad0*/  STL [R1+0xe90], R249 ;  /* 0x000e90f901007387 */ /* 0x000fe80000100800 */
[----:B------:R1:W-:Y:S04]  /*29ae0*/  STL [R1+0xeb4], R246 ;  /* 0x000eb4f601007387 */ /* 0x0003e80000100800 */
[----:B-1----:R-:W4:Y:S04]  /*29af0*/  LDL.LU R246, [R1+0xe80] ;  /* 0x000e800001f67983 */ /* 0x002f280000300800 */
[----:B------:R-:W4:Y:S01]  /*29b00*/  LDL.LU R252, [R1+0xea4] ;  /* 0x000ea40001fc7983 */ /* 0x000f220000300800 */
[----:B--2---:R-:W-:-:S05]  /*29b10*/  IADD3 R247, P5, R247, UR5, RZ ;  /* 0x00000005f7f77c10 */ /* 0x004fca000ffbe0ff */
[----:B------:R1:W-:Y:S01]  /*29b20*/  STL [R1+0xe88], R247 ;  /* 0x000e88f701007387 */ /* 0x0003e20000100800 */
[----:B---3--:R-:W-:-:S03]  /*29b30*/  IADD3.X R248, R248, UR60, RZ, P6, !PT ;  /* 0x0000003cf8f87c10 */ /* 0x008fc6000b7fe4ff */
[----:B-1----:R-:W2:Y:S04]  /*29b40*/  LDL.LU R247, [R1+0xe78] ;  /* 0x000e780001f77983 */ /* 0x002ea80000300800 */
[----:B------:R-:W3:Y:S04]  /*29b50*/  LDL.LU R251, [R1+0xe9c] ;  /* 0x000e9c0001fb7983 */ /* 0x000ee80000300800 */
[----:B------:R-:W3:Y:S04]  /*29b60*/  LDL.LU R250, [R1+0xe70] ;  /* 0x000e700001fa7983 */ /* 0x000ee80000300800 */
[----:B------:R1:W-:Y:S04]  /*29b70*/  STL [R1+0xeac], R248 ;  /* 0x000eacf801007387 */ /* 0x0003e80000100800 */
[----:B------:R-:W3:Y:S01]  /*29b80*/  LDL.LU R249, [R1+0xe94] ;  /* 0x000e940001f97983 */ /* 0x000ee20000300800 */
[----:B----4-:R-:W-:-:S03]  /*29b90*/  IADD3 R246, P6, R246, UR5, RZ ;  /* 0x00000005f6f67c10 */ /* 0x010fc6000ffde0ff */
[----:B-1----:R-:W4:Y:S04]  /*29ba0*/  LDL.LU R248, [R1+0xe68] ;  /* 0x000e680001f87983 */ /* 0x002f280000300800 */
[----:B------:R1:W-:Y:S04]  /*29bb0*/  STL [R1+0xe80], R246 ;  /* 0x000e80f601007387 */ /* 0x0003e80000100800 */
[----:B-1----:R-:W4:Y:S01]  /*29bc0*/  LDL.LU R246, [R1+0xe8c] ;  /* 0x000e8c0001f67983 */ /* 0x002f220000300800 */
[----:B------:R-:W-:Y:S02]  /*29bd0*/  IADD3.X R252, R252, UR60, RZ, P1, !PT ;  /* 0x0000003cfcfc7c10 */ /* 0x000fe40008ffe4ff */
[----:B--2---:R-:W-:-:S02]  /*29be0*/  IADD3 R247, P1, R247, UR5, RZ ;  /* 0x00000005f7f77c10 */ /* 0x004fc4000ff3e0ff */
[----:B---3--:R-:W-:Y:S02]  /*29bf0*/  IADD3.X R251, R251, UR60, RZ, P2, !PT ;  /* 0x0000003cfbfb7c10 */ /* 0x008fe400097fe4ff */
[----:B------:R-:W-:Y:S01]  /*29c00*/  IADD3 R250, P2, R250, UR5, RZ ;  /* 0x00000005fafa7c10 */ /* 0x000fe2000ff5e0ff */
[----:B------:R1:W-:Y:S01]  /*29c10*/  STL [R1+0xe78], R247 ;  /* 0x000e78f701007387 */ /* 0x0003e20000100800 */
[----:B------:R-:W-:-:S03]  /*29c20*/  IADD3.X R249, R249, UR60, RZ, P3, !PT ;  /* 0x0000003cf9f97c10 */ /* 0x000fc60009ffe4ff */
[----:B-1----:R-:W2:Y:S01]  /*29c30*/  LDL.LU R247, [R1+0xe60] ;  /* 0x000e600001f77983 */ /* 0x002ea20000300800 */
[----:B----4-:R-:W-:-:S03]  /*29c40*/  IADD3 R248, P3, R248, UR5, RZ ;  /* 0x00000005f8f87c10 */ /* 0x010fc6000ff7e0ff */
[----:B------:R-:W-:Y:S04]  /*29c50*/  STL [R1+0xea4], R252 ;  /* 0x000ea4fc01007387 */ /* 0x000fe80000100800 */
[----:B------:R-:W-:Y:S04]  /*29c60*/  STL [R1+0xe9c], R251 ;  /* 0x000e9cfb01007387 */ /* 0x000fe80000100800 */
[----:B------:R-:W-:Y:S04]  /*29c70*/  STL [R1+0xe70], R250 ;  /* 0x000e70fa01007387 */ /* 0x000fe80000100800 */
[----:B------:R-:W-:Y:S04]  /*29c80*/  STL [R1+0xe94], R249 ;  /* 0x000e94f901007387 */ /* 0x000fe80000100800 */
[----:B------:R1:W-:Y:S01]  /*29c90*/  STL [R1+0xe68], R248 ;  /* 0x000e68f801007387 */ /* 0x0003e20000100800 */
[----:B------:R-:W-:-:S03]  /*29ca0*/  IADD3.X R246, R246, UR60, RZ, P4, !PT ;  /* 0x0000003cf6f67c10 */ /* 0x000fc6000a7fe4ff */
[----:B-1----:R-:W3:Y:S04]  /*29cb0*/  LDL.LU R248, [R1+0xe84] ;  /* 0x000e840001f87983 */ /* 0x002ee80000300800 */
[----:B------:R-:W4:Y:S04]  /*29cc0*/  LDL.LU R252, [R1+0xe58] ;  /* 0x000e580001fc7983 */ /* 0x000f280000300800 */
[----:B------:R1:W-:Y:S04]  /*29cd0*/  STL [R1+0xe8c], R246 ;  /* 0x000e8cf601007387 */ /* 0x0003e80000100800 */
[----:B-1----:R-:W4:Y:S04]  /*29ce0*/  LDL.LU R246, [R1+0xe7c] ;  /* 0x000e7c0001f67983 */ /* 0x002f280000300800 */
[----:B------:R-:W4:Y:S04]  /*29cf0*/  LDL.LU R251, [R1+0xe50] ;  /* 0x000e500001fb7983 */ /* 0x000f280000300800 */
[----:B------:R-:W4:Y:S01]  /*29d00*/  LDL.LU R250, [R1+0xe74] ;  /* 0x000e740001fa7983 */ /* 0x000f220000300800 */
[----:B--2---:R-:W-:-:S05]  /*29d10*/  IADD3 R247, P4, R247, UR5, RZ ;  /* 0x00000005f7f77c10 */ /* 0x004fca000ff9e0ff */
[----:B------:R1:W-:Y:S04]  /*29d20*/  STL [R1+0xe60], R247 ;  /* 0x000e60f701007387 */ /* 0x0003e80000100800 */
[----:B------:R-:W2:Y:S04]  /*29d30*/  LDL.LU R249, [R1+0xe48] ;  /* 0x000e480001f97983 */ /* 0x000ea80000300800 */
[----:B-1----:R-:W2:Y:S01]  /*29d40*/  LDL.LU R247, [R1+0xe6c] ;  /* 0x000e6c0001f77983 */ /* 0x002ea20000300800 */
[----:B---3--:R-:W-:-:S05]  /*29d50*/  IADD3.X R248, R248, UR60, RZ, P5, !PT ;  /* 0x0000003cf8f87c10 */ /* 0x008fca000affe4ff */
[----:B------:R1:W-:Y:S01]  /*29d60*/  STL [R1+0xe84], R248 ;  /* 0x000e84f801007387 */ /* 0x0003e20000100800 */
[----:B----4-:R-:W-:-:S03]  /*29d70*/  IADD3.X R246, R246, UR60, RZ, P6, !PT ;  /* 0x0000003cf6f67c10 */ /* 0x010fc6000b7fe4ff */
[----:B-1----:R-:W3:Y:S04]  /*29d80*/  LDL.LU R248, [R1+0xe40] ;  /* 0x000e400001f87983 */ /* 0x002ee80000300800 */
[----:B------:R1:W-:Y:S04]  /*29d90*/  STL [R1+0xe7c], R246 ;  /* 0x000e7cf601007387 */ /* 0x0003e80000100800 */
[----:B-1----:R-:W4:Y:S01]  /*29da0*/  LDL.LU R246, [R1+0xe64] ;  /* 0x000e640001f67983 */ /* 0x002f220000300800 */
[----:B------:R-:W-:Y:S02]  /*29db0*/  IADD3 R252, P5, R252, UR5, RZ ;  /* 0x00000005fcfc7c10 */ /* 0x000fe4000ffbe0ff */
[----:B------:R-:W-:-:S02]  /*29dc0*/  IADD3 R251, P6, R251, UR5, RZ ;  /* 0x00000005fbfb7c10 */ /* 0x000fc4000ffde0ff */
[----:B------:R-:W-:Y:S01]  /*29dd0*/  IADD3.X R250, R250, UR60, RZ, P1, !PT ;  /* 0x0000003cfafa7c10 */ /* 0x000fe20008ffe4ff */
[----:B------:R-:W-:Y:S04]  /*29de0*/  STL [R1+0xe58], R252 ;  /* 0x000e58fc01007387 */ /* 0x000fe80000100800 */
[----:B------:R-:W-:Y:S04]  /*29df0*/  STL [R1+0xe50], R251 ;  /* 0x000e50fb01007387 */ /* 0x000fe80000100800 */
[----:B------:R-:W-:Y:S01]  /*29e00*/  STL [R1+0xe74], R250 ;  /* 0x000e74fa01007387 */ /* 0x000fe20000100800 */
[----:B--2---:R-:W-:-:S05]  /*29e10*/  IADD3 R249, P1, R249, UR5, RZ ;  /* 0x00000005f9f97c10 */ /* 0x004fca000ff3e0ff */
[----:B------:R-:W-:Y:S01]  /*29e20*/  STL [R1+0xe48], R249 ;  /* 0x000e48f901007387 */ /* 0x000fe20000100800 */
[----:B------:R-:W-:-:S05]  /*29e30*/  IADD3.X R247, R247, UR60, RZ, P2, !PT ;  /* 0x0000003cf7f77c10 */ /* 0x000fca00097fe4ff */
[----:B------:R1:W-:Y:S04]  /*29e40*/  STL [R1+0xe6c], R247 ;  /* 0x000e6cf701007387 */ /* 0x0003e80000100800 */
[----:B-1----:R-:W2:Y:S01]  /*29e50*/  LDL.LU R247, [R1+0xe38] ;  /* 0x000e380001f77983 */ /* 0x002ea20000300800 */
[----:B---3--:R-:W-:-:S03]  /*29e60*/  IADD3 R248, P2, R248, UR5, RZ ;  /* 0x00000005f8f87c10 */ /* 0x008fc6000ff5e0ff */
[----:B------:R-:W3:Y:S04]  /*29e70*/  LDL.LU R252, [R1+0xe5c] ;  /* 0x000e5c0001fc7983 */ /* 0x000ee80000300800 */
[----:B------:R1:W-:Y:S01]  /*29e80*/  STL [R1+0xe40], R248 ;  /* 0x000e40f801007387 */ /* 0x0003e20000100800 */
[----:B----4-:R-:W-:-:S03]  /*29e90*/  IADD3.X R246, R246, UR60, RZ, P3, !PT ;  /* 0x0000003cf6f67c10 */ /* 0x010fc60009ffe4ff */
[----:B-1----:R-:W4:Y:S04]  /*29ea0*/  LDL.LU R248, [R1+0xe30] ;  /* 0x000e300001f87983 */ /* 0x002f280000300800 */
[----:B------:R-:W4:Y:S04]  /*29eb0*/  LDL.LU R251, [R1+0xe54] ;  /* 0x000e540001fb7983 */ /* 0x000f280000300800 */
[----:B------:R-:W4:Y:S04]  /*29ec0*/  LDL.LU R250, [R1+0xe28] ;  /* 0x000e280001fa7983 */ /* 0x000f280000300800 */
[----:B------:R1:W-:Y:S04]  /*29ed0*/  STL [R1+0xe64], R246 ;  /* 0x000e64f601007387 */ /* 0x0003e80000100800 */
[----:B------:R-:W4:Y:S04]  /*29ee0*/  LDL.LU R249, [R1+0xe4c] ;  /* 0x000e4c0001f97983 */ /* 0x000f280000300800 */
[----:B-1----:R-:W4:Y:S01]  /*29ef0*/  LDL.LU R246, [R1+0xe20] ;  /* 0x000e200001f67983 */ /* 0x002f220000300800 */
[----:B--2---:R-:W-:-:S02]  /*29f00*/  IADD3 R247, P3, R247, UR5, RZ ;  /* 0x00000005f7f77c10 */ /* 0x004fc4000ff7e0ff */
[----:B---3--:R-:W-:-:S03]  /*29f10*/  IADD3.X R252, R252, UR60, RZ, P4, !PT ;  /* 0x0000003cfcfc7c10 */ /* 0x008fc6000a7fe4ff */
[----:B------:R1:W-:Y:S04]  /*29f20*/  STL [R1+0xe38], R247 ;  /* 0x000e38f701007387 */ /* 0x0003e80000100800 */
[----:B-1----:R-:W2:Y:S01]  /*29f30*/  LDL.LU R247, [R1+0xe44] ;  /* 0x000e440001f77983 */ /* 0x002ea20000300800 */
[----:B----4-:R-:W-:Y:S02]  /*29f40*/  IADD3 R248, P4, R248, UR5, RZ ;  /* 0x00000005f8f87c10 */ /* 0x010fe4000ff9e0ff */
[----:B------:R-:W-:Y:S02]  /*29f50*/  IADD3.X R251, R251, UR60, RZ, P5, !PT ;  /* 0x0000003cfbfb7c10 */ /* 0x000fe4000affe4ff */
[----:B------:R-:W-:Y:S02]  /*29f60*/  IADD3 R250, P5, R250, UR5, RZ ;  /* 0x00000005fafa7c10 */ /* 0x000fe4000ffbe0ff */
[----:B------:R-:W-:Y:S01]  /*29f70*/  IADD3.X R249, R249, UR60, RZ, P6, !PT ;  /* 0x0000003cf9f97c10 */ /* 0x000fe2000b7fe4ff */
[----:B------:R1:W-:Y:S01]  /*29f80*/  STL [R1+0xe30], R248 ;  /* 0x000e30f801007387 */ /* 0x0003e20000100800 */
[----:B------:R-:W-:-:S03]  /*29f90*/  IADD3 R246, P6, R246, UR5, RZ ;  /* 0x00000005f6f67c10 */ /* 0x000fc6000ffde0ff */
        /* <DEDUP_REMOVED lines=8> */
[----:B--2---:R-:W-:-:S05]  /*2a020*/  IADD3.X R247, R247, UR60, RZ, P1, !PT ;  /* 0x0000003cf7f77c10 */ /* 0x004fca0008ffe4ff */
[----:B------:R1:W-:Y:S04]  /*2a030*/  STL [R1+0xe44], R247 ;  /* 0x000e44f701007387 */ /* 0x0003e80000100800 */
[----:B-1----:R-:W2:Y:S01]  /*2a040*/  LDL.LU R247, [R1+0xe34] ;  /* 0x000e340001f77983 */ /* 0x002ea20000300800 */
[----:B---3--:R-:W-:-:S03]  /*2a050*/  IADD3 R248, P1, R248, UR5, RZ ;  /* 0x00000005f8f87c10 */ /* 0x008fc6000ff3e0ff */
[----:B------:R-:W3:Y:S04]  /*2a060*/  LDL.LU R251, [R1+0xe08] ;  /* 0x000e080001fb7983 */ /* 0x000ee80000300800 */
[----:B------:R-:W3:Y:S04]  /*2a070*/  LDL.LU R250, [R1+0xe2c] ;  /* 0x000e2c0001fa7983 */ /* 0x000ee80000300800 */
[----:B------:R1:W-:Y:S04]  /*2a080*/  STL [R1+0xe18], R248 ;  /* 0x000e18f801007387 */ /* 0x0003e80000100800 */
[----:B------:R-:W3:Y:S01]  /*2a090*/  LDL.LU R249, [R1+0xe00] ;  /* 0x000e000001f97983 */ /* 0x000ee20000300800 */
[----:B----4-:R-:W-:-:S03]  /*2a0a0*/  IADD3.X R246, R246, UR60, RZ, P2, !PT ;  /* 0x0000003cf6f67c10 */ /* 0x010fc600097fe4ff */
[----:B-1----:R-:W4:Y:S04]  /*2a0b0*/  LDL.LU R248, [R1+0xe24] ;  /* 0x000e240001f87983 */ /* 0x002f280000300800 */
[----:B------:R1:W-:Y:S04]  /*2a0c0*/  STL [R1+0xe3c], R246 ;  /* 0x000e3cf601007387 */ /* 0x0003e80000100800 */
[----:B-1----:R-:W4:Y:S01]  /*2a0d0*/  LDL.LU R246, [R1+0xdf8] ;  /* 0x000df80001f67983 */ /* 0x002f220000300800 */
[----:B------:R-:W-:Y:S02]  /*2a0e0*/  IADD3 R252, P2, R252, UR5, RZ ;  /* 0x00000005fcfc7c10 */ /* 0x000fe4000ff5e0ff */
[----:B--2---:R-:W-:-:S02]  /*2a0f0*/  IADD3.X R247, R247, UR60, RZ, P3, !PT ;  /* 0x0000003cf7f77c10 */ /* 0x004fc40009ffe4ff */
[----:B---3--:R-:W-:Y:S02]  /*2a100*/  IADD3 R251, P3, R251, UR5, RZ ;  /* 0x00000005fbfb7c10 */ /* 0x008fe4000ff7e0ff */
[----:B------:R-:W-:Y:S01]  /*2a110*/  IADD3.X R250, R250, UR60, RZ, P4, !PT ;  /* 0x0000003cfafa7c10 */ /* 0x000fe2000a7fe4ff */
[----:B------:R1:W-:Y:S01]  /*2a120*/  STL [R1+0xe34], R247 ;  /* 0x000e34f701007387 */ /* 0x0003e20000100800 */
[----:B------:R-:W-:-:S03]  /*2a130*/  IADD3 R249, P4, R249, UR5, RZ ;  /* 0x00000005f9f97c10 */ /* 0x000fc6000ff9e0ff */
[----:B-1----:R-:W2:Y:S04]  /*2a140*/  LDL.LU R247, [R1+0xe1c] ;  /* 0x000e1c0001f77983 */ /* 0x002ea80000300800 */
[----:B------:R-:W-:Y:S01]  /*2a150*/  STL [R1+0xe10], R252 ;  /* 0x000e10fc01007387 */ /* 0x000fe20000100800 */
[----:B----4-:R-:W-:-:S03]  /*2a160*/  IADD3.X R248, R248, UR60, RZ, P5, !PT ;  /* 0x0000003cf8f87c10 */ /* 0x010fc6000affe4ff */
        /* <DEDUP_REMOVED lines=13> */
[----:B------:R-:W2:Y:S04]  /*2a240*/  LDL.LU R249, [R1+0xe04] ;  /* 0x000e040001f97983 */ /* 0x000ea80000300800 */
[----:B-1----:R-:W2:Y:S01]  /*2a250*/  LDL.LU R247, [R1+0xdd8] ;  /* 0x000dd80001f77983 */ /* 0x002ea20000300800 */
[----:B---3--:R-:W-:Y:S02]  /*2a260*/  IADD3 R248, P6, R248, UR5, RZ ;  /* 0x00000005f8f87c10 */ /* 0x008fe4000ffde0ff */
[----:B----4-:R-:W-:-:S03]  /*2a270*/  IADD3.X R252, R252, UR60, RZ, P1, !PT ;  /* 0x0000003cfcfc7c10 */ /* 0x010fc60008ffe4ff */
[----:B------:R1:W-:Y:S01]  /*2a280*/  STL [R1+0xdf0], R248 ;  /* 0x000df0f801007387 */ /* 0x0003e20000100800 */
[----:B------:R-:W-:-:S03]  /*2a290*/  IADD3 R246, P1, R246, UR5, RZ ;  /* 0x00000005f6f67c10 */ /* 0x000fc6000ff3e0ff */
[----:B-1----:R-:W3:Y:S04]  /*2a2a0*/  LDL.LU R248, [R1+0xdfc] ;  /* 0x000dfc0001f87983 */ /* 0x002ee80000300800 */
        /* <DEDUP_REMOVED lines=9> */
[----:B------:R-:W-:-:S05]  /*2a340*/  IADD3 R247, P3, R247, UR5, RZ ;  /* 0x00000005f7f77c10 */ /* 0x000fca000ff7e0ff */
[----:B------:R1:W-:Y:S04]  /*2a350*/  STL [R1+0xdd8], R247 ;  /* 0x000dd8f701007387 */ /* 0x0003e80000100800 */
[----:B-1----:R-:W2:Y:S04]  /*2a360*/  LDL.LU R247, [R1+0xdf4] ;  /* 0x000df40001f77983 */ /* 0x002ea80000300800 */
[----:B------:R-:W2:Y:S01]  /*2a370*/  LDL.LU R252, [R1+0xdc8] ;  /* 0x000dc80001fc7983 */ /* 0x000ea20000300800 */
[----:B---3--:R-:W-:-:S05]  /*2a380*/  IADD3.X R248, R248, UR60, RZ, P4, !PT ;  /* 0x0000003cf8f87c10 */ /* 0x008fca000a7fe4ff */
[----:B------:R1:W-:Y:S01]  /*2a390*/  STL [R1+0xdfc], R248 ;  /* 0x000dfcf801007387 */ /* 0x0003e20000100800 */
[----:B----4-:R-:W-:-:S03]  /*2a3a0*/  IADD3 R246, P4, R246, UR5, RZ ;  /* 0x00000005f6f67c10 */ /* 0x010fc6000ff9e0ff */
[----:B-1----:R-:W3:Y:S04]  /*2a3b0*/  LDL.LU R248, [R1+0xdec] ;  /* 0x000dec0001f87983 */ /* 0x002ee80000300800 */
[----:B------:R-:W4:Y:S04]  /*2a3c0*/  LDL.LU R251, [R1+0xdc0] ;  /* 0x000dc00001fb7983 */ /* 0x000f280000300800 */
[----:B------:R-:W4:Y:S04]  /*2a3d0*/  LDL.LU R250, [R1+0xde4] ;  /* 0x000de40001fa7983 */ /* 0x000f280000300800 */
[----:B------:R1:W-:Y:S04]  /*2a3e0*/  STL [R1+0xdd0], R246 ;  /* 0x000dd0f601007387 */ /* 0x0003e80000100800 */
[----:B------:R-:W4:Y:S04]  /*2a3f0*/  LDL.LU R249, [R1+0xdb8] ;  /* 0x000db80001f97983 */ /* 0x000f280000300800 */
[----:B-1----:R-:W4:Y:S01]  /*2a400*/  LDL.LU R246, [R1+0xddc] ;  /* 0x000ddc0001f67983 */ /* 0x002f220000300800 */
[----:B--2---:R-:W-:-:S02]  /*2a410*/  IADD3.X R247, R247, UR60, RZ, P5, !PT ;  /* 0x0000003cf7f77c10 */ /* 0x004fc4000affe4ff */
[----:B------:R-:W-:-:S03]  /*2a420*/  IADD3 R252, P5, R252, UR5, RZ ;  /* 0x00000005fcfc7c10 */ /* 0x000fc6000ffbe0ff */
[----:B------:R1:W-:Y:S04]  /*2a430*/  STL [R1+0xdf4], R247 ;  /* 0x000df4f701007387 */ /* 0x0003e80000100800 */
[----:B-1----:R-:W2:Y:S01]  /*2a440*/  LDL.LU R247, [R1+0xdb0] ;  /* 0x000db00001f77983 */ /* 0x002ea20000300800 */
[----:B---3--:R-:W-:Y:S02]  /*2a450*/  IADD3.X R248, R248, UR60, RZ, P6, !PT ;  /* 0x0000003cf8f87c10 */ /* 0x008fe4000b7fe4ff */
[----:B----4-:R-:W-:Y:S02]  /*2a460*/  IADD3 R251, P6, R251, UR5, RZ ;  /* 0x00000005fbfb7c10 */ /* 0x010fe4000ffde0ff */
[----:B------:R-:W-:Y:S01]  /*2a470*/  IADD3.X R250, R250, UR60, RZ, P1, !PT ;  /* 0x0000003cfafa7c10 */ /* 0x000fe20008ffe4ff */
[----:B------:R1:W-:Y:S01]  /*2a480*/  STL [R1+0xdec], R248 ;  /* 0x000decf801007387 */ /* 0x0003e20000100800 */
[----:B------:R-:W-:-:S02]  /*2a490*/  IADD3 R249, P1, R249, UR5, RZ ;  /* 0x00000005f9f97c10 */ /* 0x000fc4000ff3e0ff */
[----:B------:R-:W-:Y:S01]  /*2a4a0*/  IADD3.X R246, R246, UR60, RZ, P2, !PT ;  /* 0x0000003cf6f67c10 */ /* 0x000fe200097fe4ff */
        /* <DEDUP_REMOVED lines=9> */
[----:B------:R1:W-:Y:S04]  /*2a540*/  STL [R1+0xdb0], R247 ;  /* 0x000db0f701007387 */ /* 0x0003e80000100800 */
[----:B-1----:R-:W2:Y:S04]  /*2a550*/  LDL.LU R247, [R1+0xda0] ;  /* 0x000da00001f77983 */ /* 0x002ea80000300800 */
[----:B------:R-:W2:Y:S01]  /*2a560*/  LDL.LU R251, [R1+0xdc4] ;  /* 0x000dc40001fb7983 */ /* 0x000ea20000300800 */
[----:B---3--:R-:W-:-:S03]  /*2a570*/  IADD3.X R248, R248, UR60, RZ, P3, !PT ;  /* 0x0000003cf8f87c10 */ /* 0x008fc60009ffe4ff */
        /* <DEDUP_REMOVED lines=9> */
[----:B------:R-:W-:Y:S02]  /*2a610*/  IADD3.X R251, R251, UR60, RZ, P5, !PT ;  /* 0x0000003cfbfb7c10 */ /* 0x000fe4000affe4ff */
[----:B---3--:R-:W-:Y:S01]  /*2a620*/  IADD3 R250, P5, R250, UR5, RZ ;  /* 0x00000005fafa7c10 */ /* 0x008fe2000ffbe0ff */
[----:B------:R1:W-:Y:S01]  /*2a630*/  STL [R1+0xda0], R247 ;  /* 0x000da0f701007387 */ /* 0x0003e20000100800 */
[----:B------:R-:W-:-:S03]  /*2a640*/  IADD3.X R249, R249, UR60, RZ, P6, !PT ;  /* 0x0000003cf9f97c10 */ /* 0x000fc6000b7fe4ff */
[----:B-1----:R-:W2:Y:S04]  /*2a650*/  LDL.LU R247, [R1+0xd88] ;  /* 0x000d880001f77983 */ /* 0x002ea80000300800 */
[----:B------:R-:W-:Y:S01]  /*2a660*/  STL [R1+0xdcc], R252 ;  /* 0x000dccfc01007387 */ /* 0x000fe20000100800 */
[----:B----4-:R-:W-:-:S03]  /*2a670*/  IADD3 R248, P6, R248, UR5, RZ ;  /* 0x00000005f8f87c10 */ /* 0x010fc6000ffde0ff */
        /* <DEDUP_REMOVED lines=31> */
[----:B-1----:R-:W2:Y:S04]  /*2a870*/  LDL.LU R247, [R1+0xd60] ;  /* 0x000d600001f77983 */ /* 0x002ea80000300800 */
[----:B------:R-:W2:Y:S01]  /*2a880*/  LDL.LU R252, [R1+0xd84] ;  /* 0x000d840001fc7983 */ /* 0x000ea20000300800 */
[----:B---3--:R-:W-:-:S05]  /*2a890*/  IADD3 R248, P5, R248, UR5, RZ ;  /* 0x00000005f8f87c10 */ /* 0x008fca000ffbe0ff */
[----:B------:R1:W-:Y:S01]  /*2a8a0*/  STL [R1+0xd68], R248 ;  /* 0x000d68f801007387 */ /* 0x0003e20000100800 */
[----:B----4-:R-:W-:-:S03]  /*2a8b0*/  IADD3.X R246, R246, UR60, RZ, P6, !PT ;  /* 0x0000003cf6f67c10 */ /* 0x010fc6000b7fe4ff */
[----:B-1----:R-:W3:Y:S04]  /*2a8c0*/  LDL.LU R248, [R1+0xd58] ;  /* 0x000d580001f87983 */ /* 0x002ee80000300800 */
[----:B------:R-:W4:Y:S04]  /*2a8d0*/  LDL.LU R251, [R1+0xd7c] ;  /* 0x000d7c0001fb7983 */ /* 0x000f280000300800 */
[----:B------:R-:W4:Y:S04]  /*2a8e0*/  LDL.LU R250, [R1+0xd50] ;  /* 0x000d500001fa7983 */ /* 0x000f280000300800 */
[----:B------:R1:W-:Y:S04]  /*2a8f0*/  STL [R1+0xd8c], R246 ;  /* 0x000d8cf601007387 */ /* 0x0003e80000100800 */
[----:B------:R-:W4:Y:S04]  /*2a900*/  LDL.LU R249, [R1+0xd74] ;  /* 0x000d740001f97983 */ /* 0x000f280000300800 */
[----:B-1----:R-:W4:Y:S01]  /*2a910*/  LDL.LU R246, [R1+0xd48] ;  /* 0x000d480001f67983 */ /* 0x002f220000300800 */
[----:B--2---:R-:W-:-:S02]  /*2a920*/  IADD3 R247, P6, R247, UR5, RZ ;  /* 0x00000005f7f77c10 */ /* 0x004fc4000ffde0ff */
[----:B------:R-:W-:-:S03]  /*2a930*/  IADD3.X R252, R252, UR60, RZ, P1, !PT ;  /* 0x0000003cfcfc7c10 */ /* 0x000fc60008ffe4ff */
[----:B------:R1:W-:Y:S04]  /*2a940*/  STL [R1+0xd60], R247 ;  /* 0x000d60f701007387 */ /* 0x0003e80000100800 */
[----:B-1----:R-:W2:Y:S01]  /*2a950*/  LDL.LU R247, [R1+0xd6c] ;  /* 0x000d6c0001f77983 */ /* 0x002ea20000300800 */
[----:B---3--:R-:W-:Y:S02]  /*2a960*/  IADD3 R248, P1, R248, UR5, RZ ;  /* 0x00000005f8f87c10 */ /* 0x008fe4000ff3e0ff */
[----:B----4-:R-:W-:Y:S02]  /*2a970*/  IADD3.X R251, R251, UR60, RZ, P2, !PT ;  /* 0x0000003cfbfb7c10 */ /* 0x010fe400097fe4ff */
[----:B------:R-:W-:Y:S01]  /*2a980*/  IADD3 R250, P2, R250, UR5, RZ ;  /* 0x00000005fafa7c10 */ /* 0x000fe2000ff5e0ff */
[----:B------:R1:W-:Y:S01]  /*2a990*/  STL [R1+0xd58], R248 ;  /* 0x000d58f801007387 */ /* 0x0003e20000100800 */
[----:B------:R-:W-:-:S02]  /*2a9a0*/  IADD3.X R249, R249, UR60, RZ, P3, !PT ;  /* 0x0000003cf9f97c10 */ /* 0x000fc40009ffe4ff */
[----:B------:R-:W-:Y:S01]  /*2a9b0*/  IADD3 R246, P3, R246, UR5, RZ ;  /* 0x00000005f6f67c10 */ /* 0x000fe2000ff7e0ff */
        /* <DEDUP_REMOVED lines=10> */
[----:B-1----:R-:W2:Y:S04]  /*2aa60*/  LDL.LU R247, [R1+0xd5c] ;  /* 0x000d5c0001f77983 */ /* 0x002ea80000300800 */
[----:B------:R-:W2:Y:S04]  /*2aa70*/  LDL.LU R251, [R1+0xd30] ;  /* 0x000d300001fb7983 */ /* 0x000ea80000300800 */
[----:B------:R-:W2:Y:S01]  /*2aa80*/  LDL.LU R250, [R1+0xd54] ;  /* 0x000d540001fa7983 */ /* 0x000ea20000300800 */
[----:B---3--:R-:W-:-:S05]  /*2aa90*/  IADD3 R248, P4, R248, UR5, RZ ;  /* 0x00000005f8f87c10 */ /* 0x008fca000ff9e0ff */
        /* <DEDUP_REMOVED lines=8> */
[----:B------:R-:W-:Y:S02]  /*2ab20*/  IADD3 R251, P6, R251, UR5, RZ ;  /* 0x00000005fbfb7c10 */ /* 0x000fe4000ffde0ff */
[----:B------:R-:W-:Y:S01]  /*2ab30*/  IADD3.X R250, R250, UR60, RZ, P1, !PT ;  /* 0x0000003cfafa7c10 */ /* 0x000fe20008ffe4ff */
[----:B------:R1:W-:Y:S01]  /*2ab40*/  STL [R1+0xd5c], R247 ;  /* 0x000d5cf701007387 */ /* 0x0003e20000100800 */
[----:B---3--:R-:W-:-:S03]  /*2ab50*/  IADD3 R249, P1, R249, UR5, RZ ;  /* 0x00000005f9f97c10 */ /* 0x008fc6000ff3e0ff */
[----:B-1----:R-:W2:Y:S04]  /*2ab60*/  LDL.LU R247, [R1+0xd44] ;  /* 0x000d440001f77983 */ /* 0x002ea80000300800 */
[----:B------:R-:W-:Y:S04]  /*2ab70*/  STL [R1+0xd38], R252 ;  /* 0x000d38fc01007387 */ /* 0x000fe80000100800 */
[----:B------:R-:W-:Y:S01]  /*2ab80*/  STL [R1+0xd30], R251 ;  /* 0x000d30fb01007387 */ /* 0x000fe20000100800 */
[----:B----4-:R-:W-:-:S03]  /*2ab90*/  IADD3.X R248, R248, UR60, RZ, P2, !PT ;  /* 0x0000003cf8f87c10 */ /* 0x010fc600097fe4ff */
        /* <DEDUP_REMOVED lines=62> */
[----:B------:R-:W2:Y:S04]  /*2af80*/  LDL.LU R251, [R1+0xcec] ;  /* 0x000cec0001fb7983 */ /* 0x000ea80000300800 */
[----:B------:R-:W2:Y:S01]  /*2af90*/  LDL.LU R250, [R1+0xcc0] ;  /* 0x000cc00001fa7983 */ /* 0x000ea20000300800 */
[----:B---3--:R-:W-:-:S05]  /*2afa0*/  IADD3.X R248, R248, UR60, RZ, P6, !PT ;  /* 0x0000003cf8f87c10 */ /* 0x008fca000b7fe4ff */
        /* <DEDUP_REMOVED lines=9> */
[----:B------:R-:W-:Y:S01]  /*2b040*/  IADD3 R250, P2, R250, UR5, RZ ;  /* 0x00000005fafa7c10 */ /* 0x000fe2000ff5e0ff */
[----:B------:R1:W-:Y:S01]  /*2b050*/  STL [R1+0xcc8], R247 ;  /* 0x000cc8f701007387 */ /* 0x0003e20000100800 */
[----:B---3--:R-:W-:-:S03]  /*2b060*/  IADD3.X R249, R249, UR60, RZ, P3, !PT ;  /* 0x0000003cf9f97c10 */ /* 0x008fc60009ffe4ff */
[----:B-1----:R-:W2:Y:S04]  /*2b070*/  LDL.LU R247, [R1+0xcb0] ;  /* 0x000cb00001f77983 */ /* 0x002ea80000300800 */
[----:B------:R-:W-:Y:S04]  /*2b080*/  STL [R1+0xcf4], R252 ;  /* 0x000cf4fc01007387 */ /* 0x000fe80000100800 */
[----:B------:R-:W-:Y:S01]  /*2b090*/  STL [R1+0xcec], R251 ;  /* 0x000cecfb01007387 */ /* 0x000fe20000100800 */
[----:B----4-:R-:W-:-:S03]  /*2b0a0*/  IADD3 R248, P3, R248, UR5, RZ ;  /* 0x00000005f8f87c10 */ /* 0x010fc6000ff7e0ff */
        /* <DEDUP_REMOVED lines=78> */
[----:B------:R1:W-:Y:S04]  /*2b590*/  STL [R1+0xc60], R252 ;  /* 0x000c60fc01007387 */ /* 0x0003e80000100800 */
[----:B------:R3:W-:Y:S04]  /*2b5a0*/  STL [R1+0xc58], R251 ;  /* 0x000c58fb01007387 */ /* 0x0007e80000100800 */
[----:B------:R-:W-:Y:S01]  /*2b5b0*/  STL [R1+0xc7c], R250 ;  /* 0x000c7cfa01007387 */ /* 0x000fe20000100800 */
[----:B----4-:R-:W-:-:S03]  /*2b5c0*/  IADD3.X R248, R248, UR60, RZ, P5, !PT ;  /* 0x0000003cf8f87c10 */ /* 0x010fc6000affe4ff */
[----:B------:R-:W-:Y:S04]  /*2b5d0*/  STL [R1+0xc50], R249 ;  /* 0x000c50f901007387 */ /* 0x000fe80000100800 */
[----:B-1----:R-:W4:Y:S04]  /*2b5e0*/  LDL.LU R252, [R1+0xc40] ;  /* 0x000c400001fc7983 */ /* 0x002f280000300800 */
[----:B------:R-:W-:Y:S04]  /*2b5f0*/  STL [R1+0xc74], R248 ;  /* 0x000c74f801007387 */ /* 0x000fe80000100800 */
[----:B---3--:R-:W3:Y:S01]  /*2b600*/  LDL.LU R251, [R1+0xc64] ;  /* 0x000c640001fb7983 */ /* 0x008ee20000300800 */
[----:B------:R-:W-:-:S05]  /*2b610*/  IADD3 R246, P5, R246, UR5, RZ ;  /* 0x00000005f6f67c10 */ /* 0x000fca000ffbe0ff */
[----:B------:R1:W-:Y:S04]  /*2b620*/  STL [R1+0xc48], R246 ;  /* 0x000c48f601007387 */ /* 0x0003e80000100800 */
[----:B-1----:R-:W3:Y:S04]  /*2b630*/  LDL.LU R246, [R1+0xc38] ;  /* 0x000c380001f67983 */ /* 0x002ee80000300800 */
[----:B------:R-:W3:Y:S04]  /*2b640*/  LDL.LU R250, [R1+0xc5c] ;  /* 0x000c5c0001fa7983 */ /* 0x000ee80000300800 */
[----:B------:R-:W3:Y:S01]  /*2b650*/  LDL.LU R249, [R1+0xc30] ;  /* 0x000c300001f97983 */ /* 0x000ee20000300800 */
[----:B--2---:R-:W-:-:S05]  /*2b660*/  IADD3.X R247, R247, UR60, RZ, P6, !PT ;  /* 0x0000003cf7f77c10 */ /* 0x004fca000b7fe4ff */
[----:B------:R1:W-:Y:S04]  /*2b670*/  STL [R1+0xc6c], R247 ;  /* 0x000c6cf701007387 */ /* 0x0003e80000100800 */
[----:B------:R-:W2:Y:S01]  /*2b680*/  LDL.LU R248, [R1+0xc54] ;  /* 0x000c540001f87983 */ /* 0x000ea20000300800 */
[----:B----4-:R-:W-:Y:S02]  /*2b690*/  IADD3 R252, P6, R252, UR5, RZ ;  /* 0x00000005fcfc7c10 */ /* 0x010fe4000ffde0ff */
[----:B---3--:R-:W-:Y:S01]  /*2b6a0*/  IADD3.X R251, R251, UR60, RZ, P1, !PT ;  /* 0x0000003cfbfb7c10 */ /* 0x008fe20008ffe4ff */
[----:B-1----:R-:W3:Y:S04]  /*2b6b0*/  LDL.LU R247, [R1+0xc28] ;  /* 0x000c280001f77983 */ /* 0x002ee80000300800 */
[----:B------:R-:W-:Y:S01]  /*2b6c0*/  STL [R1+0xc40], R252 ;  /* 0x000c40fc01007387 */ /* 0x000fe20000100800 */
[----:B------:R-:W-:-:S05]  /*2b6d0*/  IADD3 R246, P1, R246, UR5, RZ ;  /* 0x00000005f6f67c10 */ /* 0x000fca000ff3e0ff */
[----:B------:R1:W-:Y:S04]  /*2b6e0*/  STL [R1+0xc38], R246 ;  /* 0x000c38f601007387 */ /* 0x0003e80000100800 */
[----:B-1----:R-:W4:Y:S01]  /*2b6f0*/  LDL.LU R246, [R1+0xc4c] ;  /* 0x000c4c0001f67983 */ /* 0x002f220000300800 */
[----:B------:R-:W-:Y:S02]  /*2b700*/  IADD3.X R250, R250, UR60, RZ, P2, !PT ;  /* 0x0000003cfafa7c10 */ /* 0x000fe400097fe4ff */
[----:B------:R-:W-:Y:S01]  /*2b710*/  IADD3 R249, P2, R249, UR5, RZ ;  /* 0x00000005f9f97c10 */ /* 0x000fe2000ff5e0ff */
[----:B------:R1:W-:Y:S04]  /*2b720*/  STL [R1+0xc64], R251 ;  /* 0x000c64fb01007387 */ /* 0x0003e80000100800 */
[----:B------:R-:W-:Y:S04]  /*2b730*/  STL [R1+0xc5c], R250 ;  /* 0x000c5cfa01007387 */ /* 0x000fe80000100800 */
[----:B------:R-:W-:Y:S01]  /*2b740*/  STL [R1+0xc30], R249 ;  /* 0x000c30f901007387 */ /* 0x000fe20000100800 */
[----:B--2---:R-:W-:-:S05]  /*2b750*/  IADD3.X R248, R248, UR60, RZ, P3, !PT ;  /* 0x0000003cf8f87c10 */ /* 0x004fca0009ffe4ff */
[----:B------:R-:W-:Y:S04]  /*2b760*/  STL [R1+0xc54], R248 ;  /* 0x000c54f801007387 */ /* 0x000fe80000100800 */
[----:B------:R-:W2:Y:S04]  /*2b770*/  LDL.LU R8, [R1+0xc20] ;  /* 0x000c200001087983 */ /* 0x000ea80000300800 */
[----:B------:R-:W2:Y:S01]  /*2b780*/  LDL.LU R252, [R1+0xc44] ;  /* 0x000c440001fc7983 */ /* 0x000ea20000300800 */
[----:B---3--:R-:W-:-:S05]  /*2b790*/  IADD3 R247, P3, R247, UR5, RZ ;  /* 0x00000005f7f77c10 */ /* 0x008fca000ff7e0ff */
[----:B------:R3:W-:Y:S04]  /*2b7a0*/  STL [R1+0xc28], R247 ;  /* 0x000c28f701007387 */ /* 0x0007e80000100800 */
[----:B-1----:R-:W2:Y:S04]  /*2b7b0*/  LDL.LU R251, [R1+0xc18] ;  /* 0x000c180001fb7983 */ /* 0x002ea80000300800 */
[----:B---3--:R-:W3:Y:S04]  /*2b7c0*/  LDL.LU R247, [R1+0xc3c] ;  /* 0x000c3c0001f77983 */ /* 0x008ee80000300800 */
[----:B------:R-:W3:Y:S04]  /*2b7d0*/  LDL.LU R250, [R1+0xc10] ;  /* 0x000c100001fa7983 */ /* 0x000ee80000300800 */
[----:B------:R-:W3:Y:S01]  /*2b7e0*/  LDL.LU R249, [R1+0xc34] ;  /* 0x000c340001f97983 */ /* 0x000ee20000300800 */
[----:B----4-:R-:W-:-:S05]  /*2b7f0*/  IADD3.X R246, R246, UR60, RZ, P4, !PT ;  /* 0x0000003cf6f67c10 */ /* 0x010fca000a7fe4ff */
[----:B------:R1:W-:Y:S04]  /*2b800*/  STL [R1+0xc4c], R246 ;  /* 0x000c4cf601007387 */ /* 0x0003e80000100800 */
[----:B------:R-:W4:Y:S04]  /*2b810*/  LDL.LU R248, [R1+0xc08] ;  /* 0x000c080001f87983 */ /* 0x000f280000300800 */
[----:B-1----:R-:W4:Y:S01]  /*2b820*/  LDL.LU R246, [R1+0xc2c] ;  /* 0x000c2c0001f67983 */ /* 0x002f220000300800 */
[----:B--2---:R-:W-:Y:S02]  /*2b830*/  IADD3 R8, P4, R8, UR5, RZ ;  /* 0x0000000508087c10 */ /* 0x004fe4000ff9e0ff */
[----:B------:R-:W-:-:S03]  /*2b840*/  IADD3.X R252, R252, UR60, RZ, P5, !PT ;  /* 0x0000003cfcfc7c10 */ /* 0x000fc6000affe4ff */
[----:B------:R-:W-:Y:S01]  /*2b850*/  STL [R1+0xc20], R8 ;  /* 0x000c200801007387 */ /* 0x000fe20000100800 */
[----:B------:R-:W-:Y:S02]  /*2b860*/  IADD3 R251, P5, R251, UR5, RZ ;  /* 0x00000005fbfb7c10 */ /* 0x000fe4000ffbe0ff */
[----:B---3--:R-:W-:Y:S02]  /*2b870*/  IADD3.X R247, R247, UR60, RZ, P6, !PT ;  /* 0x0000003cf7f77c10 */ /* 0x008fe4000b7fe4ff */
[----:B------:R-:W-:Y:S02]  /*2b880*/  IADD3 R250, P6, R250, UR5, RZ ;  /* 0x00000005fafa7c10 */ /* 0x000fe4000ffde0ff */
[----:B------:R-:W-:Y:S01]  /*2b890*/  IADD3.X R249, R249, UR60, RZ, P1, !PT ;  /* 0x0000003cf9f97c10 */ /* 0x000fe20008ffe4ff */
[----:B------:R1:W-:Y:S04]  /*2b8a0*/  STL [R1+0xc3c], R247 ;  /* 0x000c3cf701007387 */ /* 0x0003e80000100800 */
[----:B------:R2:W-:Y:S04]  /*2b8b0*/  STL [R1+0xc44], R252 ;  /* 0x000c44fc01007387 */ /* 0x0005e80000100800 */
[----:B-1----:R-:W3:Y:S04]  /*2b8c0*/  LDL.LU R247, [R1+0xc00] ;  /* 0x000c000001f77983 */ /* 0x002ee80000300800 */
[----:B------:R1:W-:Y:S04]  /*2b8d0*/  STL [R1+0xc18], R251 ;  /* 0x000c18fb01007387 */ /* 0x0003e80000100800 */
[----:B------:R-:W-:Y:S04]  /*2b8e0*/  STL [R1+0xc10], R250 ;  /* 0x000c10fa01007387 */ /* 0x000fe80000100800 */
[----:B------:R-:W-:Y:S01]  /*2b8f0*/  STL [R1+0xc34], R249 ;  /* 0x000c34f901007387 */ /* 0x000fe20000100800 */
[----:B----4-:R-:W-:-:S05]  /*2b900*/  IADD3 R248, P1, R248, UR5, RZ ;  /* 0x00000005f8f87c10 */ /* 0x010fca000ff3e0ff */
[----:B------:R-:W-:Y:S04]  /*2b910*/  STL [R1+0xc08], R248 ;  /* 0x000c08f801007387 */ /* 0x000fe80000100800 */
[----:B------:R-:W4:Y:S04]  /*2b920*/  LDL.LU R8, [R1+0xc24] ;  /* 0x000c240001087983 */ /* 0x000f280000300800 */
[----:B--2---:R-:W2:Y:S01]  /*2b930*/  LDL.LU R252, [R1+0xbf8] ;  /* 0x000bf80001fc7983 */ /* 0x004ea20000300800 */
[----:B------:R-:W-:-:S05]  /*2b940*/  IADD3.X R246, R246, UR60, RZ, P2, !PT ;  /* 0x0000003cf6f67c10 */ /* 0x000fca00097fe4ff */
[----:B------:R0:W-:Y:S04]  /*2b950*/  STL [R1+0xc2c], R246 ;  /* 0x000c2cf601007387 */ /* 0x0001e80000100800 */
[----:B-1----:R-:W2:Y:S04]  /*2b960*/  LDL.LU R251, [R1+0xc1c] ;  /* 0x000c1c0001fb7983 */ /* 0x002ea80000300800 */
[----:B0-----:R-:W2:Y:S04]  /*2b970*/  LDL.LU R246, [R1+0xbf0] ;  /* 0x000bf00001f67983 */ /* 0x001ea80000300800 */
[----:B------:R-:W2:Y:S04]  /*2b980*/  LDL.LU R250, [R1+0xc14] ;  /* 0x000c140001fa7983 */ /* 0x000ea80000300800 */
[----:B------:R-:W2:Y:S01]  /*2b990*/  LDL.LU R249, [R1+0xbe8] ;  /* 0x000be80001f97983 */ /* 0x000ea20000300800 */
[----:B---3--:R-:W-:-:S05]  /*2b9a0*/  IADD3 R247, P2, R247, UR5, RZ ;  /* 0x00000005f7f77c10 */ /* 0x008fca000ff5e0ff */
[----:B------:R0:W-:Y:S04]  /*2b9b0*/  STL [R1+0xc00], R247 ;  /* 0x000c00f701007387 */ /* 0x0001e80000100800 */
[----:B------:R-:W3:Y:S04]  /*2b9c0*/  LDL.LU R248, [R1+0xc0c] ;  /* 0x000c0c0001f87983 */ /* 0x000ee80000300800 */
[----:B0-----:R-:W3:Y:S01]  /*2b9d0*/  LDL.LU R247, [R1+0xbe0] ;  /* 0x000be00001f77983 */ /* 0x001ee20000300800 */
[----:B----4-:R-:W-:Y:S02]  /*2b9e0*/  IADD3.X R8, R8, UR60, RZ, P3, !PT ;  /* 0x0000003c08087c10 */ /* 0x010fe40009ffe4ff */
[----:B--2---:R-:W-:-:S02]  /*2b9f0*/  IADD3 R252, P3, R252, UR5, RZ ;  /* 0x00000005fcfc7c10 */ /* 0x004fc4000ff7e0ff */
[----:B------:R-:W-:Y:S01]  /*2ba00*/  IADD3.X R251, R251, UR60, RZ, P4, !PT ;  /* 0x0000003cfbfb7c10 */ /* 0x000fe2000a7fe4ff */
[----:B------:R-:W-:Y:S01]  /*2ba10*/  STL [R1+0xc24], R8 ;  /* 0x000c240801007387 */ /* 0x000fe20000100800 */
[----:B------:R-:W-:-:S05]  /*2ba20*/  IADD3 R246, P4, R246, UR5, RZ ;  /* 0x00000005f6f67c10 */ /* 0x000fca000ff9e0ff */
[----:B------:R0:W-:Y:S04]  /*2ba30*/  STL [R1+0xbf0], R246 ;  /* 0x000bf0f601007387 */ /* 0x0001e80000100800 */
[----:B------:R1:W-:Y:S04]  /*2ba40*/  STL [R1+0xbf8], R252 ;  /* 0x000bf8fc01007387 */ /* 0x0003e80000100800 */
[----:B0-----:R-:W2:Y:S01]  /*2ba50*/  LDL.LU R246, [R1+0xc04] ;  /* 0x000c040001f67983 */ /* 0x001ea20000300800 */
[----:B------:R-:W-:Y:S02]  /*2ba60*/  IADD3.X R250, R250, UR60, RZ, P5, !PT ;  /* 0x0000003cfafa7c10 */ /* 0x000fe4000affe4ff */
[----:B------:R-:W-:Y:S01]  /*2ba70*/  IADD3 R249, P5, R249, UR5, RZ ;  /* 0x00000005f9f97c10 */ /* 0x000fe2000ffbe0ff */
[----:B------:R0:W-:Y:S04]  /*2ba80*/  STL [R1+0xc1c], R251 ;  /* 0x000c1cfb01007387 */ /* 0x0001e80000100800 */
[----:B------:R-:W-:Y:S04]  /*2ba90*/  STL [R1+0xc14], R250 ;  /* 0x000c14fa01007387 */ /* 0x000fe80000100800 */
[----:B------:R-:W-:Y:S01]  /*2baa0*/  STL [R1+0xbe8], R249 ;  /* 0x000be8f901007387 */ /* 0x000fe20000100800 */
[----:B---3--:R-:W-:-:S05]  /*2bab0*/  IADD3.X R248, R248, UR60, RZ, P6, !PT ;  /* 0x0000003cf8f87c10 */ /* 0x008fca000b7fe4ff */
[----:B------:R-:W-:Y:S04]  /*2bac0*/  STL [R1+0xc0c], R248 ;  /* 0x000c0cf801007387 */ /* 0x000fe80000100800 */
[----:B------:R-:W3:Y:S04]  /*2bad0*/  LDL.LU R8, [R1+0xbd8] ;  /* 0x000bd80001087983 */ /* 0x000ee80000300800 */
[----:B-1----:R-:W4:Y:S01]  /*2bae0*/  LDL.LU R252, [R1+0xbfc] ;  /* 0x000bfc0001fc7983 */ /* 0x002f220000300800 */
[----:B------:R-:W-:-:S05]  /*2baf0*/  IADD3 R247, P6, R247, UR5, RZ ;  /* 0x00000005f7f77c10 */ /* 0x000fca000ffde0ff */
[----:B------:R1:W-:Y:S04]  /*2bb00*/  STL [R1+0xbe0], R247 ;  /* 0x000be0f701007387 */ /* 0x0003e80000100800 */
[----:B0-----:R-:W4:Y:S04]  /*2bb10*/  LDL.LU R251, [R1+0xbd0] ;  /* 0x000bd00001fb7983 */ /* 0x001f280000300800 */
[----:B-1----:R-:W4:Y:S04]  /*2bb20*/  LDL.LU R247, [R1+0xbf4] ;  /* 0x000bf40001f77983 */ /* 0x002f280000300800 */
[----:B------:R-:W4:Y:S04]  /*2bb30*/  LDL.LU R250, [R1+0xbc8] ;  /* 0x000bc80001fa7983 */ /* 0x000f280000300800 */
[----:B------:R-:W4:Y:S01]  /*2bb40*/  LDL.LU R249, [R1+0xbec] ;  /* 0x000bec0001f97983 */ /* 0x000f220000300800 */
[----:B--2---:R-:W-:-:S05]  /*2bb50*/  IADD3.X R246, R246, UR60, RZ, P1, !PT ;  /* 0x0000003cf6f67c10 */ /* 0x004fca0008ffe4ff */
[----:B------:R0:W-:Y:S04]  /*2bb60*/  STL [R1+0xc04], R246 ;  /* 0x000c04f601007387 */ /* 0x0001e80000100800 */
[----:B------:R-:W2:Y:S04]  /*2bb70*/  LDL.LU R248, [R1+0xbc0] ;  /* 0x000bc00001f87983 */ /* 0x000ea80000300800 */
[----:B0-----:R-:W2:Y:S01]  /*2bb80*/  LDL.LU R246, [R1+0xbe4] ;  /* 0x000be40001f67983 */ /* 0x001ea20000300800 */
[----:B---3--:R-:W-:Y:S02]  /*2bb90*/  IADD3 R8, P1, R8, UR5, RZ ;  /* 0x0000000508087c10 */ /* 0x008fe4000ff3e0ff */
[----:B----4-:R-:W-:-:S03]  /*2bba0*/  IADD3.X R252, R252, UR60, RZ, P2, !PT ;  /* 0x0000003cfcfc7c10 */ /* 0x010fc600097fe4ff */
[----:B------:R-:W-:Y:S01]  /*2bbb0*/  STL [R1+0xbd8], R8 ;  /* 0x000bd80801007387 */ /* 0x000fe20000100800 */
[----:B------:R-:W-:Y:S02]  /*2bbc0*/  IADD3 R251, P2, R251, UR5, RZ ;  /* 0x00000005fbfb7c10 */ /* 0x000fe4000ff5e0ff */
[----:B------:R-:W-:Y:S02]  /*2bbd0*/  IADD3.X R247, R247, UR60, RZ, P3, !PT ;  /* 0x0000003cf7f77c10 */ /* 0x000fe40009ffe4ff */
[----:B------:R-:W-:Y:S02]  /*2bbe0*/  IADD3 R250, P3, R250, UR5, RZ ;  /* 0x00000005fafa7c10 */ /* 0x000fe4000ff7e0ff */
[----:B------:R-:W-:Y:S01]  /*2bbf0*/  IADD3.X R249, R249, UR60, RZ, P4, !PT ;  /* 0x0000003cf9f97c10 */ /* 0x000fe2000a7fe4ff */
[----:B------:R0:W-:Y:S04]  /*2bc00*/  STL [R1+0xbf4], R247 ;  /* 0x000bf4f701007387 */ /* 0x0001e80000100800 */
[----:B------:R1:W-:Y:S04]  /*2bc10*/  STL [R1+0xbfc], R252 ;  /* 0x000bfcfc01007387 */ /* 0x0003e80000100800 */
[----:B0-----:R-:W3:Y:S04]  /*2bc20*/  LDL.LU R247, [R1+0xbb8] ;  /* 0x000bb80001f77983 */ /* 0x001ee80000300800 */
[----:B------:R0:W-:Y:S04]  /*2bc30*/  STL [R1+0xbd0], R251 ;  /* 0x000bd0fb01007387 */ /* 0x0001e80000100800 */
[----:B------:R-:W-:Y:S04]  /*2bc40*/  STL [R1+0xbc8], R250 ;  /* 0x000bc8fa01007387 */ /* 0x000fe80000100800 */
[----:B------:R-:W-:Y:S01]  /*2bc50*/  STL [R1+0xbec], R249 ;  /* 0x000becf901007387 */ /* 0x000fe20000100800 */
[----:B--2---:R-:W-:-:S05]  /*2bc60*/  IADD3 R248, P4, R248, UR5, RZ ;  /* 0x00000005f8f87c10 */ /* 0x004fca000ff9e0ff */
[----:B------:R-:W-:Y:S04]  /*2bc70*/  STL [R1+0xbc0], R248 ;  /* 0x000bc0f801007387 */ /* 0x000fe80000100800 */
[----:B------:R-:W2:Y:S04]  /*2bc80*/  LDL.LU R8, [R1+0xbdc] ;  /* 0x000bdc0001087983 */ /* 0x000ea80000300800 */
[----:B-1----:R-:W4:Y:S01]  /*2bc90*/  LDL.LU R252, [R1+0xbb0] ;  /* 0x000bb00001fc7983 */ /* 0x002f220000300800 */
[----:B------:R-:W-:-:S05]  /*2bca0*/  IADD3.X R246, R246, UR60, RZ, P5, !PT ;  /* 0x0000003cf6f67c10 */ /* 0x000fca000affe4ff */
[----:B------:R1:W-:Y:S04]  /*2bcb0*/  STL [R1+0xbe4], R246 ;  /* 0x000be4f601007387 */ /* 0x0003e80000100800 */
[----:B0-----:R-:W4:Y:S04]  /*2bcc0*/  LDL.LU R251, [R1+0xbd4] ;  /* 0x000bd40001fb7983 */ /* 0x001f280000300800 */
[----:B-1----:R-:W4:Y:S04]  /*2bcd0*/  LDL.LU R246, [R1+0xba8] ;  /* 0x000ba80001f67983 */ /* 0x002f280000300800 */
[----:B------:R-:W4:Y:S04]  /*2bce0*/  LDL.LU R250, [R1+0xbcc] ;  /* 0x000bcc0001fa7983 */ /* 0x000f280000300800 */
[----:B------:R-:W4:Y:S01]  /*2bcf0*/  LDL.LU R249, [R1+0xba0] ;  /* 0x000ba00001f97983 */ /* 0x000f220000300800 */
[----:B---3--:R-:W-:-:S05]  /*2bd00*/  IADD3 R247, P5, R247, UR5, RZ ;  /* 0x00000005f7f77c10 */ /* 0x008fca000ffbe0ff */
[----:B------:R0:W-:Y:S04]  /*2bd10*/  STL [R1+0xbb8], R247 ;  /* 0x000bb8f701007387 */ /* 0x0001e80000100800 */
[----:B------:R-:W3:Y:S04]  /*2bd20*/  LDL.LU R248, [R1+0xbc4] ;  /* 0x000bc40001f87983 */ /* 0x000ee80000300800 */
[----:B0-----:R-:W3:Y:S01]  /*2bd30*/  LDL.LU R247, [R1+0xb98] ;  /* 0x000b980001f77983 */ /* 0x001ee20000300800 */
[----:B--2---:R-:W-:Y:S02]  /*2bd40*/  IADD3.X R8, R8, UR60, RZ, P6, !PT ;  /* 0x0000003c08087c10 */ /* 0x004fe4000b7fe4ff */
[----:B----4-:R-:W-:-:S02]  /*2bd50*/  IADD3 R252, P6, R252, UR5, RZ ;  /* 0x00000005fcfc7c10 */ /* 0x010fc4000ffde0ff */
        /* <DEDUP_REMOVED lines=309> */
[----:B------:R-:W-:Y:S01]  /*2d0b0*/  STL [R1+0x5f8], R248 ;  /* 0x0005f8f801007387 */ /* 0x000fe20000100800 */
[----:B------:R-:W-:-:S05]  /*2d0c0*/  IADD3.X R246, R246, UR60, RZ, P5, !PT ;  /* 0x0000003cf6f67c10 */ /* 0x000fca000affe4ff */
[----:B------:R2:W-:Y:S04]  /*2d0d0*/  STL [R1+0x61c], R246 ;  /* 0x00061cf601007387 */ /* 0x0005e80000100800 */
[----:B------:R-:W4:Y:S04]  /*2d0e0*/  LDL.LU R8, [R1+0x614] ;  /* 0x0006140001087983 */ /* 0x000f280000300800 */
[----:B-1----:R-:W4:Y:S04]  /*2d0f0*/  LDL.LU R252, [R1+0x5e8] ;  /* 0x0005e80001fc7983 */ /* 0x002f280000300800 */
[----:B0-----:R-:W4:Y:S01]  /*2d100*/  LDL.LU R251, [R1+0x60c] ;  /* 0x00060c0001fb7983 */ /* 0x001f220000300800 */
[----:B--2---:R-:W-:-:S03]  /*2d110*/  IMAD.MOV.U32 R246, RZ, RZ, R245 ;  /* 0x000000fffff67224 */ /* 0x004fc600078e00f5 */
[----:B------:R-:W2:Y:S04]  /*2d120*/  LDL.LU R245, [R1+0x5e0] ;  /* 0x0005e00001f57983 */ /* 0x000ea80000300800 */
[----:B------:R-:W2:Y:S04]  /*2d130*/  LDL.LU R250, [R1+0x604] ;  /* 0x0006040001fa7983 */ /* 0x000ea80000300800 */
[----:B------:R-:W2:Y:S01]  /*2d140*/  LDL.LU R249, [R1+0x5d8] ;  /* 0x0005d80001f97983 */ /* 0x000ea20000300800 */
[----:B---3--:R-:W-:-:S05]  /*2d150*/  IADD3 R247, P5, R247, UR5, RZ ;  /* 0x00000005f7f77c10 */ /* 0x008fca000ffbe0ff */
[----:B------:R0:W-:Y:S04]  /*2d160*/  STL [R1+0x5f0], R247 ;  /* 0x0005f0f701007387 */ /* 0x0001e80000100800 */
[----:B------:R-:W3:Y:S04]  /*2d170*/  LDL.LU R248, [R1+0x5fc] ;  /* 0x0005fc0001f87983 */ /* 0x000ee80000300800 */
[----:B0-----:R-:W3:Y:S01]  /*2d180*/  LDL.LU R247, [R1+0x5d0] ;  /* 0x0005d00001f77983 */ /* 0x001ee20000300800 */
[----:B----4-:R-:W-:Y:S02]  /*2d190*/  IADD3.X R8, R8, UR60, RZ, P6, !PT ;  /* 0x0000003c08087c10 */ /* 0x010fe4000b7fe4ff */
[----:B------:R-:W-:-:S02]  /*2d1a0*/  IADD3.X R251, R251, UR60, RZ, P1, !PT ;  /* 0x0000003cfbfb7c10 */ /* 0x000fc40008ffe4ff */
[----:B------:R-:W-:Y:S01]  /*2d1b0*/  IADD3 R252, P6, R252, UR5, RZ ;  /* 0x00000005fcfc7c10 */ /* 0x000fe2000ffde0ff */
[----:B------:R-:W-:Y:S01]  /*2d1c0*/  STL [R1+0x614], R8 ;  /* 0x0006140801007387 */ /* 0x000fe20000100800 */
[----:B--2---:R-:W-:-:S05]  /*2d1d0*/  IADD3 R245, P1, R245, UR5, RZ ;  /* 0x00000005f5f57c10 */ /* 0x004fca000ff3e0ff */
[----:B------:R0:W-:Y:S04]  /*2d1e0*/  STL [R1+0x5e0], R245 ;  /* 0x0005e0f501007387 */ /* 0x0001e80000100800 */
[----:B------:R1:W-:Y:S04]  /*2d1f0*/  STL [R1+0x5e8], R252 ;  /* 0x0005e8fc01007387 */ /* 0x0003e80000100800 */
[----:B0-----:R-:W2:Y:S01]  /*2d200*/  LDL.LU R245, [R1+0x5f4] ;  /* 0x0005f40001f57983 */ /* 0x001ea20000300800 */
[----:B------:R-:W-:Y:S02]  /*2d210*/  IADD3.X R250, R250, UR60, RZ, P2, !PT ;  /* 0x0000003cfafa7c10 */ /* 0x000fe400097fe4ff */
[----:B------:R-:W-:Y:S01]  /*2d220*/  IADD3 R249, P2, R249, UR5, RZ ;  /* 0x00000005f9f97c10 */ /* 0x000fe2000ff5e0ff */
[----:B------:R0:W-:Y:S04]  /*2d230*/  STL [R1+0x60c], R251 ;  /* 0x00060cfb01007387 */ /* 0x0001e80000100800 */
[----:B------:R4:W-:Y:S04]  /*2d240*/  STL [R1+0x604], R250 ;  /* 0x000604fa01007387 */ /* 0x0009e80000100800 */
[----:B------:R-:W-:Y:S01]  /*2d250*/  STL [R1+0x5d8], R249 ;  /* 0x0005d8f901007387 */ /* 0x000fe20000100800 */
[----:B------:R-:W-:Y:S01]  /*2d260*/  IMAD.MOV.U32 R8, RZ, RZ, R246 ;  /* 0x000000ffff087224 */ /* 0x000fe200078e00f6 */
[----:B---3--:R-:W-:-:S05]  /*2d270*/  IADD3.X R248, R248, UR60, RZ, P3, !PT ;  /* 0x0000003cf8f87c10 */ /* 0x008fca0009ffe4ff */
[----:B------:R-:W-:Y:S04]  /*2d280*/  STL [R1+0x5fc], R248 ;  /* 0x0005fcf801007387 */ /* 0x000fe80000100800 */
[----:B-1----:R-:W3:Y:S04]  /*2d290*/  LDL.LU R252, [R1+0x5ec] ;  /* 0x0005ec0001fc7983 */ /* 0x002ee80000300800 */
[----:B0-----:R-:W3:Y:S01]  /*2d2a0*/  LDL.LU R251, [R1+0x5c0] ;  /* 0x0005c00001fb7983 */ /* 0x001ee20000300800 */
[----:B------:R-:W-:-:S05]  /*2d2b0*/  IADD3 R247, P3, R247, UR5, RZ ;  /* 0x00000005f7f77c10 */ /* 0x000fca000ff7e0ff */
[----:B------:R0:W-:Y:S04]  /*2d2c0*/  STL [R1+0x5d0], R247 ;  /* 0x0005d0f701007387 */ /* 0x0001e80000100800 */
[----:B----4-:R-:W4:Y:S04]  /*2d2d0*/  LDL.LU R250, [R1+0x5e4] ;  /* 0x0005e40001fa7983 */ /* 0x010f280000300800 */
[----:B0-----:R-:W4:Y:S04]  /*2d2e0*/  LDL.LU R247, [R1+0x5b8] ;  /* 0x0005b80001f77983 */ /* 0x001f280000300800 */
[----:B------:R-:W4:Y:S04]  /*2d2f0*/  LDL.LU R249, [R1+0x5dc] ;  /* 0x0005dc0001f97983 */ /* 0x000f280000300800 */
[----:B------:R-:W4:Y:S01]  /*2d300*/  LDL.LU R248, [R1+0x5b0] ;  /* 0x0005b00001f87983 */ /* 0x000f220000300800 */
[----:B--2---:R-:W-:-:S05]  /*2d310*/  IADD3.X R245, R245, UR60, RZ, P4, !PT ;  /* 0x0000003cf5f57c10 */ /* 0x004fca000a7fe4ff */
[----:B------:R0:W-:Y:S04]  /*2d320*/  STL [R1+0x5f4], R245 ;  /* 0x0005f4f501007387 */ /* 0x0001e80000100800 */
[----:B------:R-:W2:Y:S01]  /*2d330*/  LDL.LU R246, [R1+0x5d4] ;  /* 0x0005d40001f67983 */ /* 0x000ea20000300800 */
[----:B0-----:R-:W-:Y:S02]  /*2d340*/  IMAD.MOV.U32 R245, RZ, RZ, R244 ;  /* 0x000000fffff57224 */ /* 0x001fe400078e00f4 */
[----:B------:R-:W-:Y:S02]  /*2d350*/  IMAD.MOV.U32 R244, RZ, RZ, R229 ;  /* 0x000000fffff47224 */ /* 0x000fe400078e00e5 */
[----:B------:R-:W-:Y:S02]  /*2d360*/  IMAD.MOV.U32 R229, RZ, RZ, R227 ;  /* 0x000000ffffe57224 */ /* 0x000fe400078e00e3 */
[----:B------:R-:W2:Y:S01]  /*2d370*/  LDL.LU R227, [R1+0x5a8] ;  /* 0x0005a80001e37983 */ /* 0x000ea20000300800 */
[----:B------:R-:W-:-:S05]  /*2d380*/  IADD3 R8, P4, R8, UR5, RZ ;  /* 0x0000000508087c10 */ /* 0x000fca000ff9e0ff */
[----:B------:R-:W-:Y:S01]  /*2d390*/  STL [R1+0x5c8], R8 ;  /* 0x0005c80801007387 */ /* 0x000fe20000100800 */
[----:B---3--:R-:W-:Y:S02]  /*2d3a0*/  IADD3.X R252, R252, UR60, RZ, P5, !PT ;  /* 0x0000003cfcfc7c10 */ /* 0x008fe4000affe4ff */
[----:B------:R-:W-:Y:S02]  /*2d3b0*/  IADD3 R251, P5, R251, UR5, RZ ;  /* 0x00000005fbfb7c10 */ /* 0x000fe4000ffbe0ff */
[----:B----4-:R-:W-:Y:S01]  /*2d3c0*/  IADD3.X R250, R250, UR60, RZ, P6, !PT ;  /* 0x0000003cfafa7c10 */ /* 0x010fe2000b7fe4ff */
[----:B------:R-:W-:Y:S01]  /*2d3d0*/  STL [R1+0x5ec], R252 ;  /* 0x0005ecfc01007387 */ /* 0x000fe20000100800 */
[----:B------:R-:W-:Y:S02]  /*2d3e0*/  IADD3 R247, P6, R247, UR5, RZ ;  /* 0x00000005f7f77c10 */ /* 0x000fe4000ffde0ff */
[----:B------:R-:W-:Y:S02]  /*2d3f0*/  IADD3.X R249, R249, UR60, RZ, P1, !PT ;  /* 0x0000003cf9f97c10 */ /* 0x000fe40008ffe4ff */
[----:B------:R-:W-:Y:S01]  /*2d400*/  IADD3 R248, P1, R248, UR5, RZ ;  /* 0x00000005f8f87c10 */ /* 0x000fe2000ff3e0ff */
[----:B------:R0:W-:Y:S04]  /*2d410*/  STL [R1+0x5b8], R247 ;  /* 0x0005b8f701007387 */ /* 0x0001e80000100800 */
[----:B------:R-:W-:Y:S04]  /*2d420*/  STL [R1+0x5c0], R251 ;  /* 0x0005c0fb01007387 */ /* 0x000fe80000100800 */
[----:B0-----:R-:W3:Y:S04]  /*2d430*/  LDL.LU R247, [R1+0x5cc] ;  /* 0x0005cc0001f77983 */ /* 0x001ee80000300800 */
[----:B------:R-:W-:Y:S04]  /*2d440*/  STL [R1+0x5e4], R250 ;  /* 0x0005e4fa01007387 */ /* 0x000fe80000100800 */
[----:B------:R-:W-:Y:S04]  /*2d450*/  STL [R1+0x5dc], R249 ;  /* 0x0005dcf901007387 */ /* 0x000fe80000100800 */
[----:B------:R-:W-:Y:S01]  /*2d460*/  STL [R1+0x5b0], R248 ;  /* 0x0005b0f801007387 */ /* 0x000fe20000100800 */
[----:B--2---:R-:W-:-:S05]  /*2d470*/  IADD3.X R246, R246, UR60, RZ, P2, !PT ;  /* 0x0000003cf6f67c10 */ /* 0x004fca00097fe4ff */
[----:B------:R-:W-:Y:S01]  /*2d480*/  STL [R1+0x5d4], R246 ;  /* 0x0005d4f601007387 */ /* 0x000fe20000100800 */
[----:B------:R-:W-:-:S05]  /*2d490*/  IADD3 R227, P2, R227, UR5, RZ ;  /* 0x00000005e3e37c10 */ /* 0x000fca000ff5e0ff */
[----:B------:R0:W-:Y:S04]  /*2d4a0*/  STL [R1+0x5a8], R227 ;  /* 0x0005a8e301007387 */ /* 0x0001e80000100800 */
[----:B0-----:R-:W2:Y:S04]  /*2d4b0*/  LDL.LU R227, [R1+0x5a0] ;  /* 0x0005a00001e37983 */ /* 0x001ea80000300800 */
[----:B------:R-:W4:Y:S04]  /*2d4c0*/  LDL.LU R8, [R1+0x5c4] ;  /* 0x0005c40001087983 */ /* 0x000f280000300800 */
[----:B------:R-:W4:Y:S04]  /*2d4d0*/  LDL.LU R252, [R1+0x598] ;  /* 0x0005980001fc7983 */ /* 0x000f280000300800 */
[----:B------:R-:W4:Y:S04]  /*2d4e0*/  LDL.LU R251, [R1+0x5bc] ;  /* 0x0005bc0001fb7983 */ /* 0x000f280000300800 */
[----:B------:R-:W4:Y:S04]  /*2d4f0*/  LDL.LU R246, [R1+0x590] ;  /* 0x0005900001f67983 */ /* 0x000f280000300800 */
[----:B------:R-:W4:Y:S04]  /*2d500*/  LDL.LU R250, [R1+0x5b4] ;  /* 0x0005b40001fa7983 */ /* 0x000f280000300800 */
[----:B------:R-:W4:Y:S01]  /*2d510*/  LDL.LU R249, [R1+0x588] ;  /* 0x0005880001f97983 */ /* 0x000f220000300800 */
[----:B---3--:R-:W-:-:S05]  /*2d520*/  IADD3.X R247, R247, UR60, RZ, P3, !PT ;  /* 0x0000003cf7f77c10 */ /* 0x008fca0009ffe4ff */
[----:B------:R0:W-:Y:S04]  /*2d530*/  STL [R1+0x5cc], R247 ;  /* 0x0005ccf701007387 */ /* 0x0001e80000100800 */
[----:B------:R-:W3:Y:S04]  /*2d540*/  LDL.LU R248, [R1+0x5ac] ;  /* 0x0005ac0001f87983 */ /* 0x000ee80000300800 */
[----:B0-----:R-:W3:Y:S01]  /*2d550*/  LDL.LU R247, [R1+0x580] ;  /* 0x0005800001f77983 */ /* 0x001ee20000300800 */
[----:B--2---:R-:W-:Y:S02]  /*2d560*/  IADD3 R227, P3, R227, UR5, RZ ;  /* 0x00000005e3e37c10 */ /* 0x004fe4000ff7e0ff */
[----:B----4-:R-:W-:-:S02]  /*2d570*/  IADD3.X R8, R8, UR60, RZ, P4, !PT ;  /* 0x0000003c08087c10 */ /* 0x010fc4000a7fe4ff */
[----:B------:R-:W-:Y:S02]  /*2d580*/  IADD3.X R251, R251, UR60, RZ, P5, !PT ;  /* 0x0000003cfbfb7c10 */ /* 0x000fe4000affe4ff */
[----:B------:R-:W-:Y:S02]  /*2d590*/  IADD3 R246, P5, R246, UR5, RZ ;  /* 0x00000005f6f67c10 */ /* 0x000fe4000ffbe0ff */
[----:B------:R-:W-:Y:S01]  /*2d5a0*/  IADD3 R252, P4, R252, UR5, RZ ;  /* 0x00000005fcfc7c10 */ /* 0x000fe2000ff9e0ff */
[----:B------:R0:W-:Y:S04]  /*2d5b0*/  STL [R1+0x5a0], R227 ;  /* 0x0005a0e301007387 */ /* 0x0001e80000100800 */
[----:B0-----:R0:W5:Y:S04]  /*2d5c0*/  LDL.LU R227, [R1+0xfd8] ;  /* 0x000fd80001e37983 */ /* 0x0011680000300800 */
[----:B------:R-:W-:Y:S04]  /*2d5d0*/  STL [R1+0x5c4], R8 ;  /* 0x0005c40801007387 */ /* 0x000fe80000100800 */
[----:B------:R1:W-:Y:S04]  /*2d5e0*/  STL [R1+0x590], R246 ;  /* 0x000590f601007387 */ /* 0x0003e80000100800 */
[----:B------:R2:W-:Y:S04]  /*2d5f0*/  STL [R1+0x598], R252 ;  /* 0x000598fc01007387 */ /* 0x0005e80000100800 */
[----:B-1----:R-:W4:Y:S01]  /*2d600*/  LDL.LU R246, [R1+0x5a4] ;  /* 0x0005a40001f67983 */ /* 0x002f220000300800 */
[----:B------:R-:W-:-:S02]  /*2d610*/  IADD3.X R250, R250, UR60, RZ, P6, !PT ;  /* 0x0000003cfafa7c10 */ /* 0x000fc4000b7fe4ff */
[----:B------:R-:W-:Y:S01]  /*2d620*/  IADD3 R249, P6, R249, UR5, RZ ;  /* 0x00000005f9f97c10 */ /* 0x000fe2000ffde0ff */
[----:B------:R1:W-:Y:S04]  /*2d630*/  STL [R1+0x5bc], R251 ;  /* 0x0005bcfb01007387 */ /* 0x0003e80000100800 */
[----:B------:R0:W-:Y:S04]  /*2d640*/  STL [R1+0x5b4], R250 ;  /* 0x0005b4fa01007387 */ /* 0x0001e80000100800 */
[----:B------:R-:W-:Y:S01]  /*2d650*/  STL [R1+0x588], R249 ;  /* 0x000588f901007387 */ /* 0x000fe20000100800 */
[----:B---3--:R-:W-:-:S05]  /*2d660*/  IADD3.X R248, R248, UR60, RZ, P1, !PT ;  /* 0x0000003cf8f87c10 */ /* 0x008fca0008ffe4ff */
[----:B------:R3:W-:Y:S04]  /*2d670*/  STL [R1+0x5ac], R248 ;  /* 0x0005acf801007387 */ /* 0x0007e80000100800 */
[----:B------:R-:W4:Y:S04]  /*2d680*/  LDL.LU R8, [R1+0x578] ;  /* 0x0005780001087983 */ /* 0x000f280000300800 */
[----:B--2---:R-:W2:Y:S04]  /*2d690*/  LDL.LU R252, [R1+0x59c] ;  /* 0x00059c0001fc7983 */ /* 0x004ea80000300800 */
[----:B-1----:R-:W2:Y:S01]  /*2d6a0*/  LDL.LU R251, [R1+0x570] ;  /* 0x0005700001fb7983 */ /* 0x002ea20000300800 */
[----:B------:R-:W-:-:S05]  /*2d6b0*/  IADD3 R247, P1, R247, UR5, RZ ;  /* 0x00000005f7f77c10 */ /* 0x000fca000ff3e0ff */
[----:B------:R-:W-:Y:S04]  /*2d6c0*/  STL [R1+0x580], R247 ;  /* 0x000580f701007387 */ /* 0x000fe80000100800 */
[----:B0-----:R-:W2:Y:S04]  /*2d6d0*/  LDL.LU R250, [R1+0x594] ;  /* 0x0005940001fa7983 */ /* 0x001ea80000300800 */
[----:B---3--:R-:W3:Y:S04]  /*2d6e0*/  LDL.LU R248, [R1+0x568] ;  /* 0x0005680001f87983 */ /* 0x008ee80000300800 */
[----:B------:R-:W3:Y:S01]  /*2d6f0*/  LDL.LU R249, [R1+0x58c] ;  /* 0x00058c0001f97983 */ /* 0x000ee20000300800 */
[----:B----4-:R-:W-:-:S05]  /*2d700*/  IADD3.X R246, R246, UR60, RZ, P2, !PT ;  /* 0x0000003cf6f67c10 */ /* 0x010fca00097fe4ff */
[----:B------:R0:W-:Y:S04]  /*2d710*/  STL [R1+0x5a4], R246 ;  /* 0x0005a4f601007387 */ /* 0x0001e80000100800 */
[----:B0-----:R-:W4:Y:S04]  /*2d720*/  LDL.LU R246, [R1+0x560] ;  /* 0x0005600001f67983 */ /* 0x001f280000300800 */
[----:B------:R-:W4:Y:S01]  /*2d730*/  LDL.LU R247, [R1+0x584] ;  /* 0x0005840001f77983 */ /* 0x000f220000300800 */
[----:B------:R-:W-:Y:S02]  /*2d740*/  IADD3 R8, P2, R8, UR5, RZ ;  /* 0x0000000508087c10 */ /* 0x000fe4000ff5e0ff */
[----:B--2---:R-:W-:-:S02]  /*2d750*/  IADD3.X R252, R252, UR60, RZ, P3, !PT ;  /* 0x0000003cfcfc7c10 */ /* 0x004fc40009ffe4ff */
[----:B------:R-:W-:Y:S01]  /*2d760*/  IADD3 R251, P3, R251, UR5, RZ ;  /* 0x00000005fbfb7c10 */ /* 0x000fe2000ff7e0ff */
[----:B------:R-:W-:Y:S01]  /*2d770*/  STL [R1+0x578], R8 ;  /* 0x0005780801007387 */ /* 0x000fe20000100800 */
[----:B------:R-:W-:Y:S02]  /*2d780*/  IADD3.X R250, R250, UR60, RZ, P4, !PT ;  /* 0x0000003cfafa7c10 */ /* 0x000fe4000a7fe4ff */
[----:B---3--:R-:W-:Y:S02]  /*2d790*/  IADD3 R248, P4, R248, UR5, RZ ;  /* 0x00000005f8f87c10 */ /* 0x008fe4000ff9e0ff */
[----:B------:R-:W-:Y:S01]  /*2d7a0*/  IADD3.X R249, R249, UR60, RZ, P5, !PT ;  /* 0x0000003cf9f97c10 */ /* 0x000fe2000affe4ff */
[----:B------:R-:W-:Y:S04]  /*2d7b0*/  STL [R1+0x59c], R252 ;  /* 0x00059cfc01007387 */ /* 0x000fe80000100800 */
[----:B------:R0:W-:Y:S04]  /*2d7c0*/  STL [R1+0x568], R248 ;  /* 0x000568f801007387 */ /* 0x0001e80000100800 */
[----:B------:R-:W-:Y:S04]  /*2d7d0*/  STL [R1+0x570], R251 ;  /* 0x000570fb01007387 */ /* 0x000fe80000100800 */
[----:B0-----:R-:W2:Y:S04]  /*2d7e0*/  LDL.LU R248, [R1+0x558] ;  /* 0x0005580001f87983 */ /* 0x001ea80000300800 */
[----:B------:R-:W-:Y:S01]  /*2d7f0*/  STL [R1+0x594], R250 ;  /* 0x000594fa01007387 */ /* 0x000fe20000100800 */
[----:B----4-:R-:W-:-:S02]  /*2d800*/  IADD3 R246, P5, R246, UR5, RZ ;  /* 0x00000005f6f67c10 */ /* 0x010fc4000ffbe0ff */
[----:B------:R-:W-:-:S03]  /*2d810*/  IADD3.X R247, R247, UR60, RZ, P6, !PT ;  /* 0x0000003cf7f77c10 */ /* 0x000fc6000b7fe4ff */
[----:B------:R0:W-:Y:S04]  /*2d820*/  STL [R1+0x560], R246 ;  /* 0x000560f601007387 */ /* 0x0001e80000100800 */
[----:B------:R-:W-:Y:S04]  /*2d830*/  STL [R1+0x58c], R249 ;  /* 0x00058cf901007387 */ /* 0x000fe80000100800 */
[----:B0-----:R-:W3:Y:S04]  /*2d840*/  LDL.LU R246, [R1+0x57c] ;  /* 0x00057c0001f67983 */ /* 0x001ee80000300800 */
[----:B------:R0:W-:Y:S04]  /*2d850*/  STL [R1+0x584], R247 ;  /* 0x000584f701007387 */ /* 0x0001e80000100800 */
[----:B------:R-:W4:Y:S04]  /*2d860*/  LDL.LU R8, [R1+0x550] ;  /* 0x0005500001087983 */ /* 0x000f280000300800 */
[----:B------:R-:W4:Y:S04]  /*2d870*/  LDL.LU R252, [R1+0x574] ;  /* 0x0005740001fc7983 */ /* 0x000f280000300800 */
[----:B------:R-:W4:Y:S04]  /*2d880*/  LDL.LU R251, [R1+0x548] ;  /* 0x0005480001fb7983 */ /* 0x000f280000300800 */
[----:B------:R-:W4:Y:S04]  /*2d890*/  LDL.LU R250, [R1+0x56c] ;  /* 0x00056c0001fa7983 */ /* 0x000f280000300800 */
[----:B0-----:R-:W4:Y:S04]  /*2d8a0*/  LDL.LU R247, [R1+0x540] ;  /* 0x0005400001f77983 */ /* 0x001f280000300800 */
[----:B------:R-:W4:Y:S01]  /*2d8b0*/  LDL.LU R249, [R1+0x564] ;  /* 0x0005640001f97983 */ /* 0x000f220000300800 */
[----:B--2---:R-:W-:-:S05]  /*2d8c0*/  IADD3 R248, P6, R248, UR5, RZ ;  /* 0x00000005f8f87c10 */ /* 0x004fca000ffde0ff */
[----:B------:R0:W-:Y:S04]  /*2d8d0*/  STL [R1+0x558], R248 ;  /* 0x000558f801007387 */ /* 0x0001e80000100800 */
[----:B0-----:R-:W2:Y:S01]  /*2d8e0*/  LDL.LU R248, [R1+0x538] ;  /* 0x0005380001f87983 */ /* 0x001ea20000300800 */
[----:B---3--:R-:W-:Y:S02]  /*2d8f0*/  IADD3.X R246, R246, UR60, RZ, P1, !PT ;  /* 0x0000003cf6f67c10 */ /* 0x008fe40008ffe4ff */
[----:B----4-:R-:W-:Y:S02]  /*2d900*/  IADD3 R8, P1, R8, UR5, RZ ;  /* 0x0000000508087c10 */ /* 0x010fe4000ff3e0ff */
[----:B------:R-:W-:Y:S01]  /*2d910*/  IADD3.X R252, R252, UR60, RZ, P2, !PT ;  /* 0x0000003cfcfc7c10 */ /* 0x000fe200097fe4ff */
[----:B------:R0:W-:Y:S01]  /*2d920*/  STL [R1+0x57c], R246 ;  /* 0x00057cf601007387 */ /* 0x0001e20000100800 */
[----:B------:R-:W-:-:S02]  /*2d930*/  IADD3.X R250, R250, UR60, RZ, P3, !PT ;  /* 0x0000003cfafa7c10 */ /* 0x000fc40009ffe4ff */
[----:B------:R-:W-:Y:S02]  /*2d940*/  IADD3 R251, P2, R251, UR5, RZ ;  /* 0x00000005fbfb7c10 */ /* 0x000fe4000ff5e0ff */
[----:B------:R-:W-:Y:S01]  /*2d950*/  IADD3 R247, P3, R247, UR5, RZ ;  /* 0x00000005f7f77c10 */ /* 0x000fe2000ff7e0ff */
[----:B0-----:R-:W3:Y:S04]  /*2d960*/  LDL.LU R246, [R1+0x55c] ;  /* 0x00055c0001f67983 */ /* 0x001ee80000300800 */
[----:B------:R-:W-:Y:S04]  /*2d970*/  STL [R1+0x550], R8 ;  /* 0x0005500801007387 */ /* 0x000fe80000100800 */
[----:B------:R-:W-:Y:S04]  /*2d980*/  STL [R1+0x574], R252 ;  /* 0x000574fc01007387 */ /* 0x000fe80000100800 */
[----:B------:R0:W-:Y:S04]  /*2d990*/  STL [R1+0x540], R247 ;  /* 0x000540f701007387 */ /* 0x0001e80000100800 */
[----:B------:R-:W-:Y:S04]  /*2d9a0*/  STL [R1+0x548], R251 ;  /* 0x000548fb01007387 */ /* 0x000fe80000100800 */
[----:B0-----:R-:W4:Y:S01]  /*2d9b0*/  LDL.LU R247, [R1+0x530] ;  /* 0x0005300001f77983 */ /* 0x001f220000300800 */
[----:B------:R-:W-:-:S03]  /*2d9c0*/  IADD3.X R249, R249, UR60, RZ, P4, !PT ;  /* 0x0000003cf9f97c10 */ /* 0x000fc6000a7fe4ff */
[----:B------:R-:W-:Y:S01]  /*2d9d0*/  STL [R1+0x56c], R250 ;  /* 0x00056cfa01007387 */ /* 0x000fe20000100800 */
[----:B--2---:R-:W-:-:S05]  /*2d9e0*/  IADD3 R248, P4, R248, UR5, RZ ;  /* 0x00000005f8f87c10 */ /* 0x004fca000ff9e0ff */
[----:B------:R0:W-:Y:S04]  /*2d9f0*/  STL [R1+0x538], R248 ;  /* 0x000538f801007387 */ /* 0x0001e80000100800 */
[----:B------:R-:W-:Y:S04]  /*2da00*/  STL [R1+0x564], R249 ;  /* 0x000564f901007387 */ /* 0x000fe80000100800 */
[----:B0-----:R-:W2:Y:S01]  /*2da10*/  LDL.LU R248, [R1+0x554] ;  /* 0x0005540001f87983 */ /* 0x001ea20000300800 */
[----:B---3--:R-:W-:-:S05]  /*2da20*/  IADD3.X R246, R246, UR60, RZ, P5, !PT ;  /* 0x0000003cf6f67c10 */ /* 0x008fca000affe4ff */
[----:B------:R0:W-:Y:S04]  /*2da30*/  STL [R1+0x55c], R246 ;  /* 0x00055cf601007387 */ /* 0x0001e80000100800 */
[----:B------:R-:W3:Y:S04]  /*2da40*/  LDL.LU R8, [R1+0x528] ;  /* 0x0005280001087983 */ /* 0x000ee80000300800 */
[----:B------:R-:W3:Y:S04]  /*2da50*/  LDL.LU R252, [R1+0x54c] ;  /* 0x00054c0001fc7983 */ /* 0x000ee80000300800 */
[----:B------:R-:W3:Y:S04]  /*2da60*/  LDL.LU R251, [R1+0x520] ;  /* 0x0005200001fb7983 */ /* 0x000ee80000300800 */
[----:B------:R-:W3:Y:S01]  /*2da70*/  LDL.LU R250, [R1+0x544] ;  /* 0x0005440001fa7983 */ /* 0x000ee20000300800 */
[----:B----4-:R-:W-:-:S03]  /*2da80*/  IADD3 R247, P5, R247, UR5, RZ ;  /* 0x00000005f7f77c10 */ /* 0x010fc6000ffbe0ff */
[----:B0-----:R-:W4:Y:S04]  /*2da90*/  LDL.LU R246, [R1+0x518] ;  /* 0x0005180001f67983 */ /* 0x001f280000300800 */
[----:B------:R-:W4:Y:S04]  /*2daa0*/  LDL.LU R249, [R1+0x53c] ;  /* 0x00053c0001f97983 */ /* 0x000f280000300800 */
[----:B------:R0:W-:Y:S04]  /*2dab0*/  STL [R1+0x530], R247 ;  /* 0x000530f701007387 */ /* 0x0001e80000100800 */
[----:B0-----:R-:W4:Y:S01]  /*2dac0*/  LDL.LU R247, [R1+0x510] ;  /* 0x0005100001f77983 */ /* 0x001f220000300800 */
[----:B--2---:R-:W-:-:S05]  /*2dad0*/  IADD3.X R248, R248, UR60, RZ, P6, !PT ;  /* 0x0000003cf8f87c10 */ /* 0x004fca000b7fe4ff */
[----:B------:R0:W-:Y:S04]  /*2dae0*/  STL [R1+0x554], R248 ;  /* 0x000554f801007387 */ /* 0x0001e80000100800 */
[----:B0-----:R-:W2:Y:S01]  /*2daf0*/  LDL.LU R248, [R1+0x534] ;  /* 0x0005340001f87983 */ /* 0x001ea20000300800 */
[----:B---3--:R-:W-:Y:S02]  /*2db00*/  IADD3 R8, P6, R8, UR5, RZ ;  /* 0x0000000508087c10 */ /* 0x008fe4000ffde0ff */
[----:B------:R-:W-:Y:S02]  /*2db10*/  IADD3.X R252, R252, UR60, RZ, P1, !PT ;  /* 0x0000003cfcfc7c10 */ /* 0x000fe40008ffe4ff */
[----:B------:R-:W-:Y:S02]  /*2db20*/  IADD3.X R250, R250, UR60, RZ, P2, !PT ;  /* 0x0000003cfafa7c10 */ /* 0x000fe400097fe4ff */
[----:B------:R-:W-:Y:S01]  /*2db30*/  IADD3 R251, P1, R251, UR5, RZ ;  /* 0x00000005fbfb7c10 */ /* 0x000fe2000ff3e0ff */
[----:B------:R-:W-:Y:S01]  /*2db40*/  STL [R1+0x528], R8 ;  /* 0x0005280801007387 */ /* 0x000fe20000100800 */
[----:B----4-:R-:W-:-:S03]  /*2db50*/  IADD3 R246, P2, R246, UR5, RZ ;  /* 0x00000005f6f67c10 */ /* 0x010fc6000ff5e0ff */
[----:B------:R-:W-:Y:S01]  /*2db60*/  STL [R1+0x54c], R252 ;  /* 0x00054cfc01007387 */ /* 0x000fe20000100800 */
[----:B------:R-:W-:-:S03]  /*2db70*/  IADD3.X R249, R249, UR60, RZ, P3, !PT ;  /* 0x0000003cf9f97c10 */ /* 0x000fc60009ffe4ff */
[----:B------:R0:W-:Y:S04]  /*2db80*/  STL [R1+0x518], R246 ;  /* 0x000518f601007387 */ /* 0x0001e80000100800 */
[----:B------:R-:W-:Y:S01]  /*2db90*/  STL [R1+0x520], R251 ;  /* 0x000520fb01007387 */ /* 0x000fe20000100800 */
[----:B------:R-:W-:-:S03]  /*2dba0*/  IADD3 R247, P3, R247, UR5, RZ ;  /* 0x00000005f7f77c10 */ /* 0x000fc6000ff7e0ff */
[----:B0-----:R-:W3:Y:S04]  /*2dbb0*/  LDL.LU R246, [R1+0x508] ;  /* 0x0005080001f67983 */ /* 0x001ee80000300800 */
[----:B------:R-:W-:Y:S04]  /*2dbc0*/  STL [R1+0x544], R250 ;  /* 0x000544fa01007387 */ /* 0x000fe80000100800 */
[----:B------:R0:W-:Y:S04]  /*2dbd0*/  STL [R1+0x510], R247 ;  /* 0x000510f701007387 */ /* 0x0001e80000100800 */
[----:B------:R-:W-:Y:S04]  /*2dbe0*/  STL [R1+0x53c], R249 ;  /* 0x00053cf901007387 */ /* 0x000fe80000100800 */
[----:B0-----:R-:W4:Y:S01]  /*2dbf0*/  LDL.LU R247, [R1+0x52c] ;  /* 0x00052c0001f77983 */ /* 0x001f220000300800 */
[----:B--2---:R-:W-:-:S05]  /*2dc00*/  IADD3.X R248, R248, UR60, RZ, P4, !PT ;  /* 0x0000003cf8f87c10 */ /* 0x004fca000a7fe4ff */
[----:B------:R0:W-:Y:S04]  /*2dc10*/  STL [R1+0x534], R248 ;  /* 0x000534f801007387 */ /* 0x0001e80000100800 */
[----:B------:R-:W2:Y:S04]  /*2dc20*/  LDL.LU R8, [R1+0x500] ;  /* 0x0005000001087983 */ /* 0x000ea80000300800 */
[----:B------:R-:W2:Y:S04]  /*2dc30*/  LDL.LU R252, [R1+0x524] ;  /* 0x0005240001fc7983 */ /* 0x000ea80000300800 */
[----:B------:R-:W2:Y:S04]  /*2dc40*/  LDL.LU R251, [R1+0x4f8] ;  /* 0x0004f80001fb7983 */ /* 0x000ea80000300800 */
[----:B------:R-:W2:Y:S04]  /*2dc50*/  LDL.LU R250, [R1+0x51c] ;  /* 0x00051c0001fa7983 */ /* 0x000ea80000300800 */
[----:B0-----:R-:W2:Y:S04]  /*2dc60*/  LDL.LU R248, [R1+0x4f0] ;  /* 0x0004f00001f87983 */ /* 0x001ea80000300800 */
[----:B------:R-:W2:Y:S01]  /*2dc70*/  LDL.LU R249, [R1+0x514] ;  /* 0x0005140001f97983 */ /* 0x000ea20000300800 */
[----:B---3--:R-:W-:-:S05]  /*2dc80*/  IADD3 R246, P4, R246, UR5, RZ ;  /* 0x00000005f6f67c10 */ /* 0x008fca000ff9e0ff */
[----:B------:R0:W-:Y:S01]  /*2dc90*/  STL [R1+0x508], R246 ;  /* 0x000508f601007387 */ /* 0x0001e20000100800 */
[----:B----4-:R-:W-:-:S03]  /*2dca0*/  IADD3.X R247, R247, UR60, RZ, P5, !PT ;  /* 0x0000003cf7f77c10 */ /* 0x010fc6000affe4ff */
[----:B0-----:R-:W3:Y:S04]  /*2dcb0*/  LDL.LU R246, [R1+0x4e8] ;  /* 0x0004e80001f67983 */ /* 0x001ee80000300800 */
[----:B------:R0:W-:Y:S04]  /*2dcc0*/  STL [R1+0x52c], R247 ;  /* 0x00052cf701007387 */ /* 0x0001e80000100800 */
[----:B0-----:R-:W4:Y:S01]  /*2dcd0*/  LDL.LU R247, [R1+0x50c] ;  /* 0x00050c0001f77983 */ /* 0x001f220000300800 */
[----:B--2---:R-:W-:Y:S02]  /*2dce0*/  IADD3 R8, P5, R8, UR5, RZ ;  /* 0x0000000508087c10 */ /* 0x004fe4000ffbe0ff */
[----:B------:R-:W-:-:S02]  /*2dcf0*/  IADD3.X R252, R252, UR60, RZ, P6, !PT ;  /* 0x0000003cfcfc7c10 */ /* 0x000fc4000b7fe4ff */
[----:B------:R-:W-:Y:S02]  /*2dd00*/  IADD3.X R250, R250, UR60, RZ, P1, !PT ;  /* 0x0000003cfafa7c10 */ /* 0x000fe40008ffe4ff */
[----:B------:R-:W-:Y:S01]  /*2dd10*/  IADD3 R251, P6, R251, UR5, RZ ;  /* 0x00000005fbfb7c10 */ /* 0x000fe2000ffde0ff */
[----:B------:R-:W-:Y:S01]  /*2dd20*/  STL [R1+0x500], R8 ;  /* 0x0005000801007387 */ /* 0x000fe20000100800 */
[----:B------:R-:W-:Y:S02]  /*2dd30*/  IADD3 R248, P1, R248, UR5, RZ ;  /* 0x00000005f8f87c10 */ /* 0x000fe4000ff3e0ff */
[----:B------:R-:W-:Y:S01]  /*2dd40*/  IADD3.X R249, R249, UR60, RZ, P2, !PT ;  /* 0x0000003cf9f97c10 */ /* 0x000fe200097fe4ff */
[----:B------:R-:W-:Y:S04]  /*2dd50*/  STL [R1+0x524], R252 ;  /* 0x000524fc01007387 */ /* 0x000fe80000100800 */
[----:B------:R0:W-:Y:S04]  /*2dd60*/  STL [R1+0x4f0], R248 ;  /* 0x0004f0f801007387 */ /* 0x0001e80000100800 */
[----:B------:R-:W-:Y:S04]  /*2dd70*/  STL [R1+0x4f8], R251 ;  /* 0x0004f8fb01007387 */ /* 0x000fe80000100800 */
[----:B0-----:R-:W2:Y:S04]  /*2dd80*/  LDL.LU R248, [R1+0x4e0] ;  /* 0x0004e00001f87983 */ /* 0x001ea80000300800 */
[----:B------:R-:W-:Y:S01]  /*2dd90*/  STL [R1+0x51c], R250 ;  /* 0x00051cfa01007387 */ /* 0x000fe20000100800 */
[----:B---3--:R-:W-:-:S05]  /*2dda0*/  IADD3 R246, P2, R246, UR5, RZ ;  /* 0x00000005f6f67c10 */ /* 0x008fca000ff5e0ff */
[----:B------:R0:W-:Y:S04]  /*2ddb0*/  STL [R1+0x4e8], R246 ;  /* 0x0004e8f601007387 */ /* 0x0001e80000100800 */
[----:B------:R-:W-:Y:S01]  /*2ddc0*/  STL [R1+0x514], R249 ;  /* 0x000514f901007387 */ /* 0x000fe20000100800 */
[----:B----4-:R-:W-:-:S03]  /*2ddd0*/  IADD3.X R247, R247, UR60, RZ, P3, !PT ;  /* 0x0000003cf7f77c10 */ /* 0x010fc60009ffe4ff */
        /* <DEDUP_REMOVED lines=198> */
[----:B0-----:R-:W-:Y:S02]  /*2ea40*/  IMAD.MOV.U32 R246, RZ, RZ, R245 ;  /* 0x000000fffff67224 */ /* 0x001fe400078e00f5 */
[----:B------:R-:W3:Y:S04]  /*2ea50*/  LDL.LU R245, [R1+0x3f4] ;  /* 0x0003f40001f57983 */ /* 0x000ee80000300800 */
        /* <DEDUP_REMOVED lines=17> */
[----:B----4-:R-:W-:Y:S01]  /*2eb70*/  IADD3 R247, P2, R247, UR5, RZ ;  /* 0x00000005f7f77c10 */ /* 0x010fe2000ff5e0ff */
[----:B0-----:R-:W-:-:S02]  /*2eb80*/  IMAD.MOV.U32 R245, RZ, RZ, R229 ;  /* 0x000000fffff57224 */ /* 0x001fc400078e00e5 */
[----:B------:R-:W4:Y:S04]  /*2eb90*/  LDL.LU R229, [R1+0x3ac] ;  /* 0x0003ac0001e57983 */ /* 0x000f280000300800 */
        /* <DEDUP_REMOVED lines=10> */
[----:B------:R-:W-:Y:S04]  /*2ec40*/  STL [R1+0x3c0], R8 ;  /* 0x0003c00801007387 */ /* 0x000fe80000100800 */
[----:B------:R-:W-:Y:S01]  /*2ec50*/  STL [R1+0x3e4], R252 ;  /* 0x0003e4fc01007387 */ /* 0x000fe20000100800 */
[----:B----4-:R-:W-:-:S02]  /*2ec60*/  IADD3 R229, P5, R229, UR5, RZ ;  /* 0x00000005e5e57c10 */ /* 0x010fc4000ffbe0ff */
[----:B------:R-:W-:-:S03]  /*2ec70*/  IADD3.X R249, R249, UR60, RZ, P6, !PT ;  /* 0x0000003cf9f97c10 */ /* 0x000fc6000b7fe4ff */
[----:B------:R0:W-:Y:S04]  /*2ec80*/  STL [R1+0x3ac], R229 ;  /* 0x0003ace501007387 */ /* 0x0001e80000100800 */
[----:B------:R-:W-:Y:S01]  /*2ec90*/  STL [R1+0x3b4], R251 ;  /* 0x0003b4fb01007387 */ /* 0x000fe20000100800 */
[----:B------:R-:W-:-:S03]  /*2eca0*/  IADD3 R247, P6, R247, UR5, RZ ;  /* 0x00000005f7f77c10 */ /* 0x000fc6000ffde0ff */
[----:B0-----:R-:W3:Y:S04]  /*2ecb0*/  LDL.LU R229, [R1+0x39c] ;  /* 0x00039c0001e57983 */ /* 0x001ee80000300800 */
[----:B------:R-:W-:Y:S04]  /*2ecc0*/  STL [R1+0x3dc], R250 ;  /* 0x0003dcfa01007387 */ /* 0x000fe80000100800 */
[----:B------:R0:W-:Y:S04]  /*2ecd0*/  STL [R1+0x3a4], R247 ;  /* 0x0003a4f701007387 */ /* 0x0001e80000100800 */
[----:B------:R1:W-:Y:S04]  /*2ece0*/  STL [R1+0x3d4], R249 ;  /* 0x0003d4f901007387 */ /* 0x0003e80000100800 */
[----:B0-----:R-:W4:Y:S01]  /*2ecf0*/  LDL.LU R247, [R1+0x3c4] ;  /* 0x0003c40001f77983 */ /* 0x001f220000300800 */
[----:B--2---:R-:W-:-:S05]  /*2ed00*/  IADD3.X R248, R248, UR60, RZ, P1, !PT ;  /* 0x0000003cf8f87c10 */ /* 0x004fca0008ffe4ff */
[----:B------:R0:W-:Y:S04]  /*2ed10*/  STL [R1+0x3cc], R248 ;  /* 0x0003ccf801007387 */ /* 0x0001e80000100800 */
[----:B------:R-:W2:Y:S04]  /*2ed20*/  LDL.LU R8, [R1+0x3b8] ;  /* 0x0003b80001087983 */ /* 0x000ea80000300800 */
[----:B------:R-:W2:Y:S04]  /*2ed30*/  LDL.LU R252, [R1+0x38c] ;  /* 0x00038c0001fc7983 */ /* 0x000ea80000300800 */
[----:B------:R-:W2:Y:S04]  /*2ed40*/  LDL.LU R251, [R1+0x3b0] ;  /* 0x0003b00001fb7983 */ /* 0x000ea80000300800 */
[----:B------:R-:W2:Y:S04]  /*2ed50*/  LDL.LU R250, [R1+0x384] ;  /* 0x0003840001fa7983 */ /* 0x000ea80000300800 */
[----:B-1----:R-:W2:Y:S04]  /*2ed60*/  LDL.LU R249, [R1+0x3a8] ;  /* 0x0003a80001f97983 */ /* 0x002ea80000300800 */
[----:B0-----:R-:W2:Y:S01]  /*2ed70*/  LDL.LU R248, [R1+0x3a0] ;  /* 0x0003a00001f87983 */ /* 0x001ea20000300800 */
[----:B---3--:R-:W-:-:S05]  /*2ed80*/  IADD3 R229, P1, R229, UR5, RZ ;  /* 0x00000005e5e57c10 */ /* 0x008fca000ff3e0ff */
[----:B------:R0:W-:Y:S01]  /*2ed90*/  STL [R1+0x39c], R229 ;  /* 0x00039ce501007387 */ /* 0x0001e20000100800 */
[----:B----4-:R-:W-:Y:S02]  /*2eda0*/  IADD3.X R247, R247, UR60, RZ, P2, !PT ;  /* 0x0000003cf7f77c10 */ /* 0x010fe400097fe4ff */
[----:B------:R-:W-:Y:S01]  /*2edb0*/  IADD3 R3, P2, R3, UR5, RZ ;  /* 0x0000000503037c10 */ /* 0x000fe2000ff5e0ff */
[----:B0-----:R-:W3:Y:S04]  /*2edc0*/  LDL.LU R229, [R1+0x374] ;  /* 0x0003740001e57983 */ /* 0x001ee80000300800 */
[----:B------:R0:W-:Y:S02]  /*2edd0*/  STL [R1+0x3c4], R247 ;  /* 0x0003c4f701007387 */ /* 0x0001e40000100800 */
[----:B0-----:R-:W-:-:S02]  /*2ede0*/  IMAD.MOV.U32 R247, RZ, RZ, R246 ;  /* 0x000000fffff77224 */ /* 0x001fc400078e00f6 */
[----:B------:R-:W4:Y:S04]  /*2edf0*/  LDL.LU R246, [R1+0x398] ;  /* 0x0003980001f67983 */ /* 0x000f280000300800 */
[----:B------:R0:W-:Y:S04]  /*2ee00*/  STL [R1+0x394], R3 ;  /* 0x0003940301007387 */ /* 0x0001e80000100800 */
[----:B0-----:R-:W4:Y:S01]  /*2ee10*/  LDL.LU R3, [R1+0xfd4] ;  /* 0x000fd40001037983 */ /* 0x001f220000300800 */
[----:B------:R-:W-:Y:S02]  /*2ee20*/  WARPGROUP.DEPBAR.LE gsb0, 0x0 ;  /* 0x00008000000079c5 */ /* 0x000fe40000010000 */
[----:B------:R-:W-:Y:S01]  /*2ee30*/  WARPGROUP.ARRIVE ;  /* 0x00000000000079c5 */ /* 0x000fe20000000000 */
[----:B------:R-:W-:Y:S01]  /*2ee40*/  UMOV UR42, UR18 ;  /* 0x00000012002a7c82 */ /* 0x000fe20008000000 */
[----:B------:R-:W-:-:S04]  /*2ee50*/  UMOV UR43, UR19 ;  /* 0x00000013002b7c82 */ /* 0x000fc80008000000 */
[----:B------:R-:W-:Y:S01]  /*2ee60*/  HGMMA.64x256x16.F32.BF16 R24, gdesc[UR40].tnspA, R24, gsb0 ;  /* 0x23e00000281879f0 */ /* 0x000fe20008001818 */
[----:B--2---:R-:W-:Y:S02]  /*2ee70*/  IADD3.X R8, R8, UR60, RZ, P3, !PT ;  /* 0x0000003c08087c10 */ /* 0x004fe40009ffe4ff */
[----:B------:R-:W-:Y:S02]  /*2ee80*/  IADD3 R252, P3, R252, UR5, RZ ;  /* 0x00000005fcfc7c10 */ /* 0x000fe4000ff7e0ff */
[----:B------:R-:W-:Y:S02]  /*2ee90*/  IADD3.X R251, R251, UR60, RZ, P4, !PT ;  /* 0x0000003cfbfb7c10 */ /* 0x000fe4000a7fe4ff */
[----:B------:R-:W-:Y:S02]  /*2eea0*/  IADD3.X R249, R249, UR60, RZ, P5, !PT ;  /* 0x0000003cf9f97c10 */ /* 0x000fe4000affe4ff */
[----:B------:R-:W-:Y:S01]  /*2eeb0*/  IADD3 R250, P4, R250, UR5, RZ ;  /* 0x00000005fafa7c10 */ /* 0x000fe2000ff9e0ff */
[----:B------:R-:W-:Y:S04]  /*2eec0*/  STL [R1+0x3b8], R8 ;  /* 0x0003b80801007387 */ /* 0x000fe80000100800 */
[----:B------:R-:W-:Y:S04]  /*2eed0*/  STL [R1+0x38c], R252 ;  /* 0x00038cfc01007387 */ /* 0x000fe80000100800 */
[----:B------:R-:W-:Y:S01]  /*2eee0*/  STL [R1+0x3b0], R251 ;  /* 0x0003b0fb01007387 */ /* 0x000fe20000100800 */
[----:B------:R-:W-:-:S02]  /*2eef0*/  IADD3.X R248, R248, UR60, RZ, P6, !PT ;  /* 0x0000003cf8f87c10 */ /* 0x000fc4000b7fe4ff */
[----:B---3--:R-:W-:Y:S02]  /*2ef00*/  IADD3 R229, P6, R229, UR5, RZ ;  /* 0x00000005e5e57c10 */ /* 0x008fe4000ffde0ff */
[----:B----4-:R-:W-:-:S05]  /*2ef10*/  IADD3 R3, P5, R3, UR5, RZ ;  /* 0x0000000503037c10 */ /* 0x010fca000ffbe0ff */
[----:B------:R0:W-:Y:S04]  /*2ef20*/  STL [R1+0x37c], R3 ;  /* 0x00037c0301007387 */ /* 0x0001e80000100800 */
[----:B------:R-:W-:Y:S04]  /*2ef30*/  STL [R1+0x384], R250 ;  /* 0x000384fa01007387 */ /* 0x000fe80000100800 */
[----:B0-----:R-:W2:Y:S04]  /*2ef40*/  LDL.LU R3, [R1+0xfd0] ;  /* 0x000fd00001037983 */ /* 0x001ea80000300800 */
[----:B------:R-:W-:Y:S04]  /*2ef50*/  STL [R1+0x3a8], R249 ;  /* 0x0003a8f901007387 */ /* 0x000fe80000100800 */
[----:B------:R0:W-:Y:S04]  /*2ef60*/  STL [R1+0x374], R229 ;  /* 0x000374e501007387 */ /* 0x0001e80000100800 */
[----:B------:R1:W-:Y:S04]  /*2ef70*/  STL [R1+0x3a0], R248 ;  /* 0x0003a0f801007387 */ /* 0x0003e80000100800 */
[----:B0-----:R-:W3:Y:S01]  /*2ef80*/  LDL.LU R229, [R1+0x364] ;  /* 0x0003640001e57983 */ /* 0x001ee20000300800 */
[----:B------:R-:W-:-:S05]  /*2ef90*/  IADD3.X R246, R246, UR60, RZ, P1, !PT ;  /* 0x0000003cf6f67c10 */ /* 0x000fca0008ffe4ff */
[----:B------:R0:W-:Y:S04]  /*2efa0*/  STL [R1+0x398], R246 ;  /* 0x000398f601007387 */ /* 0x0001e80000100800 */
[----:B-1----:R-:W4:Y:S04]  /*2efb0*/  LDL.LU R248, [R1+0x314] ;  /* 0x0003140001f87983 */ /* 0x002f280000300800 */
[----:B------:R-:W4:Y:S04]  /*2efc0*/  LDL.LU R249, [R1+0x338] ;  /* 0x0003380001f97983 */ /* 0x000f280000300800 */
[----:B------:R-:W4:Y:S04]  /*2efd0*/  LDL.LU R250, [R1+0x30c] ;  /* 0x00030c0001fa7983 */ /* 0x000f280000300800 */
[----:B------:R-:W4:Y:S04]  /*2efe0*/  LDL.LU R251, [R1+0x330] ;  /* 0x0003300001fb7983 */ /* 0x000f280000300800 */
[----:B------:R-:W4:Y:S01]  /*2eff0*/  LDL.LU R252, [R1+0x304] ;  /* 0x0003040001fc7983 */ /* 0x000f220000300800 */
[----:B0-----:R-:W-:-:S03]  /*2f000*/  IMAD.MOV.U32 R246, RZ, RZ, R4 ;  /* 0x000000fffff67224 */ /* 0x001fc600078e0004 */
[----:B------:R-:W4:Y:S01]  /*2f010*/  LDL.LU R4, [R1+0x328] ;  /* 0x0003280001047983 */ /* 0x000f220000300800 */
[----:B------:R-:W-:Y:S02]  /*2f020*/  WARPGROUP.DEPBAR.LE gsb0, 0x0 ;  /* 0x00008000000079c5 */ /* 0x000fe40000010000 */
[----:B------:R-:W-:Y:S01]  /*2f030*/  WARPGROUP.ARRIVE ;  /* 0x00000000000079c5 */ /* 0x000fe20000000000 */
[----:B------:R-:W-:Y:S01]  /*2f040*/  UMOV UR46, UR22 ;  /* 0x00000016002e7c82 */ /* 0x000fe20008000000 */
[----:B------:R-:W-:Y:S01]  /*2f050*/  UMOV UR47, UR23 ;  /* 0x00000017002f7c82 */ /* 0x000fe20008000000 */
[----:B------:R-:W-:-:S03]  /*2f060*/  IADD3 R2, P1, R2, UR5, RZ ;  /* 0x0000000502027c10 */ /* 0x000fc6000ff3e0ff */
[----:B------:R-:W-:Y:S01]  /*2f070*/  HGMMA.64x256x16.F32.BF16 R24, gdesc[UR44].tnspA, R24, gsb0 ;  /* 0x23e000002c1879f0 */ /* 0x000fe20008001818 */
[----:B------:R-:W-:Y:S01]  /*2f080*/  IMAD.MOV.U32 R8, RZ, RZ, R247 ;  /* 0x000000ffff087224 */ /* 0x000fe200078e00f7 */
[----:B------:R-:W-:-:S04]  /*2f090*/  IADD3.X R228, R228, UR60, RZ, P2, !PT ;  /* 0x0000003ce4e47c10 */ /* 0x000fc800097fe4ff */
[----:B------:R-:W-:Y:S02]  /*2f0a0*/  IADD3.X R8, R8, UR60, RZ, P3, !PT ;  /* 0x0000003c08087c10 */ /* 0x000fe40009ffe4ff */
[----:B------:R-:W-:Y:S02]  /*2f0b0*/  IADD3 R230, P3, R230, UR5, RZ ;  /* 0x00000005e6e67c10 */ /* 0x000fe4000ff7e0ff */
[----:B------:R-:W-:Y:S02]  /*2f0c0*/  IADD3.X R231, R231, UR60, RZ, P4, !PT ;  /* 0x0000003ce7e77c10 */ /* 0x000fe4000a7fe4ff */
[----:B------:R-:W-:Y:S02]  /*2f0d0*/  IADD3 R232, P4, R232, UR5, RZ ;  /* 0x00000005e8e87c10 */ /* 0x000fe4000ff9e0ff */
[----:B------:R-:W-:Y:S02]  /*2f0e0*/  IADD3.X R233, R233, UR60, RZ, P5, !PT ;  /* 0x0000003ce9e97c10 */ /* 0x000fe4000affe4ff */
[----:B------:R-:W-:-:S02]  /*2f0f0*/  IADD3 R234, P5, R234, UR5, RZ ;  /* 0x00000005eaea7c10 */ /* 0x000fc4000ffbe0ff */
        /* <DEDUP_REMOVED lines=9> */
[----:B------:R-:W-:Y:S01]  /*2f190*/  IADD3 R246, P5, R246, UR5, RZ ;  /* 0x00000005f6f67c10 */ /* 0x000fe2000ffbe0ff */
[----:B------:R-:W-:Y:S01]  /*2f1a0*/  UMOV UR50, UR26 ;  /* 0x0000001a00327c82 */ /* 0x000fe20008000000 */
[----:B------:R-:W-:Y:S01]  /*2f1b0*/  UMOV UR51, UR27 ;  /* 0x0000001b00337c82 */ /* 0x000fe20008000000 */
[----:B--2---:R-:W-:Y:S02]  /*2f1c0*/  IMAD.MOV.U32 R247, RZ, RZ, R3 ;  /* 0x000000fffff77224 */ /* 0x004fe400078e0003 */
[----:B------:R-:W2:Y:S04]  /*2f1d0*/  LDL.LU R3, [R1+0x320] ;  /* 0x0003200001037983 */ /* 0x000ea80000300800 */
[----:B------:R0:W-:Y:S01]  /*2f1e0*/  STL [R1+0x36c], R2 ;  /* 0x00036c0201007387 */ /* 0x0001e20000100800 */
[----:B---3--:R-:W-:-:S03]  /*2f1f0*/  IADD3 R229, P2, R229, UR5, RZ ;  /* 0x00000005e5e57c10 */ /* 0x008fc6000ff5e0ff */
[----:B0-----:R-:W3:Y:S04]  /*2f200*/  LDL.LU R2, [R1+0x318] ;  /* 0x0003180001027983 */ /* 0x001ee80000300800 */
[----:B------:R0:W-:Y:S04]  /*2f210*/  STL [R1+0x390], R228 ;  /* 0x000390e401007387 */ /* 0x0001e80000100800 */
[----:B0-----:R0:W5:Y:S04]  /*2f220*/  LDL.LU R228, [R1+0xfcc] ;  /* 0x000fcc0001e47983 */ /* 0x0011680000300800 */
[----:B------:R1:W-:Y:S04]  /*2f230*/  STL [R1+0x364], R229 ;  /* 0x000364e501007387 */ /* 0x0003e80000100800 */
[----:B-1----:R0:W5:Y:S04]  /*2f240*/  LDL.LU R229, [R1+0xfc8] ;  /* 0x000fc80001e57983 */ /* 0x0021680000300800 */
[----:B------:R1:W-:Y:S04]  /*2f250*/  STL [R1+0x388], R8 ;  /* 0x0003880801007387 */ /* 0x0003e80000100800 */
[----:B-1----:R-:W3:Y:S04]  /*2f260*/  LDL.LU R8, [R1+0x2f8] ;  /* 0x0002f80001087983 */ /* 0x002ee80000300800 */
[----:B------:R1:W-:Y:S04]  /*2f270*/  STL [R1+0x35c], R230 ;  /* 0x00035ce601007387 */ /* 0x0003e80000100800 */
[----:B-1----:R0:W5:Y:S04]  /*2f280*/  LDL.LU R230, [R1+0xfc4] ;  /* 0x000fc40001e67983 */ /* 0x0021680000300800 */
[----:B------:R1:W-:Y:S04]  /*2f290*/  STL [R1+0x380], R231 ;  /* 0x000380e701007387 */ /* 0x0003e80000100800 */
[----:B-1----:R0:W5:Y:S04]  /*2f2a0*/  LDL.LU R231, [R1+0xfc0] ;  /* 0x000fc00001e77983 */ /* 0x0021680000300800 */
[----:B------:R1:W-:Y:S01]  /*2f2b0*/  STL [R1+0x354], R232 ;  /* 0x000354e801007387 */ /* 0x0003e20000100800 */
[----:B------:R-:W-:-:S03]  /*2f2c0*/  IADD3.X R239, R239, UR60, RZ, P2, !PT ;  /* 0x0000003cefef7c10 */ /* 0x000fc600097fe4ff */
[----:B-1----:R0:W5:Y:S04]  /*2f2d0*/  LDL.LU R232, [R1+0xfbc] ;  /* 0x000fbc0001e87983 */ /* 0x0021680000300800 */
[----:B------:R1:W-:Y:S01]  /*2f2e0*/  STL [R1+0x378], R233 ;  /* 0x000378e901007387 */ /* 0x0003e20000100800 */
[----:B------:R-:W-:-:S03]  /*2f2f0*/  IADD3 R240, P2, R240, UR5, RZ ;  /* 0x00000005f0f07c10 */ /* 0x000fc6000ff5e0ff */
[----:B-1----:R0:W5:Y:S04]  /*2f300*/  LDL.LU R233, [R1+0xfb8] ;  /* 0x000fb80001e97983 */ /* 0x0021680000300800 */
[----:B------:R1:W-:Y:S04]  /*2f310*/  STL [R1+0x34c], R234 ;  /* 0x00034cea01007387 */ /* 0x0003e80000100800 */
        /* <DEDUP_REMOVED lines=15> */
[----:B----4-:R-:W-:-:S03]  /*2f410*/  IADD3 R248, P6, R248, UR5, RZ ;  /* 0x00000005f8f87c10 */ /* 0x010fc6000ffde0ff */
[----:B-1----:R0:W5:Y:S04]  /*2f420*/  LDL.LU R241, [R1+0xf98] ;  /* 0x000f980001f17983 */ /* 0x0021680000300800 */
[----:B------:R1:W-:Y:S01]  /*2f430*/  STL [R1+0x32c], R242 ;  /* 0x00032cf201007387 */ /* 0x0003e20000100800 */
[----:B------:R-:W-:-:S03]  /*2f440*/  IADD3.X R249, R249, UR60, RZ, P1, !PT ;  /* 0x0000003cf9f97c10 */ /* 0x000fc60008ffe4ff */
[----:B-1----:R0:W5:Y:S04]  /*2f450*/  LDL.LU R242, [R1+0xf94] ;  /* 0x000f940001f27983 */ /* 0x0021680000300800 */
[----:B------:R1:W-:Y:S01]  /*2f460*/  STL [R1+0x350], R243 ;  /* 0x000350f301007387 */ /* 0x0003e20000100800 */
[----:B------:R-:W-:-:S03]  /*2f470*/  IADD3 R250, P1, R250, UR5, RZ ;  /* 0x00000005fafa7c10 */ /* 0x000fc6000ff3e0ff */
        /* <DEDUP_REMOVED lines=23> */
[----:B-1----:R-:W4:Y:S01]  /*2f5f0*/  LDL.LU R4, [R1+0xf68] ;  /* 0x000f680001047983 */ /* 0x002f220000300800 */
[----:B------:R-:W-:-:S02]  /*2f600*/  WARPGROUP.DEPBAR.LE gsb0, 0x0 ;  /* 0x00008000000079c5 */ /* 0x000fc40000010000 */
[----:B------:R-:W-:-:S06]  /*2f610*/  WARPGROUP.ARRIVE ;  /* 0x00000000000079c5 */ /* 0x000fcc0000000000 */
[----:B------:R-:W-:Y:S01]  /*2f620*/  HGMMA.64x256x16.F32.BF16 R24, gdesc[UR48].tnspA, R24, gsb0 ;  /* 0x23e00000301879f0 */ /* 0x000fe20008001818 */
[----:B------:R-:W-:Y:S01]  /*2f630*/  UMOV UR54, UR30 ;  /* 0x0000001e00367c82 */ /* 0x000fe20008000000 */
[----:B------:R-:W-:Y:S01]  /*2f640*/  UMOV UR55, UR31 ;  /* 0x0000001f00377c82 */ /* 0x000fe20008000000 */
[----:B--2---:R-:W-:Y:S02]  /*2f650*/  IADD3.X R3, R3, UR60, RZ, P4, !PT ;  /* 0x0000003c03037c10 */ /* 0x004fe4000a7fe4ff */
[----:B---3--:R-:W-:Y:S01]  /*2f660*/  IADD3.X R2, R2, UR60, RZ, P5, !PT ;  /* 0x0000003c02027c10 */ /* 0x008fe2000affe4ff */
[----:B------:R-:W-:Y:S01]  /*2f670*/  UMOV UR58, UR34 ;  /* 0x00000022003a7c82 */ /* 0x000fe20008000000 */
[----:B------:R-:W-:Y:S01]  /*2f680*/  UMOV UR59, UR35 ;  /* 0x00000023003b7c82 */ /* 0x000fe20008000000 */
[----:B------:R-:W-:Y:S02]  /*2f690*/  WARPGROUP.DEPBAR.LE gsb0, 0x0 ;  /* 0x00008000000079c5 */ /* 0x000fe40000010000 */
[----:B------:R-:W-:-:S15]  /*2f6a0*/  WARPGROUP.ARRIVE ;  /* 0x00000000000079c5 */ /* 0x000fde0000000000 */
[----:B------:R-:W-:-:S03]  /*2f6b0*/  NOP ;  /* 0x0000000000007918 */ /* 0x000fc60000000000 */
[----:B------:R-:W-:Y:S01]  /*2f6c0*/  HGMMA.64x256x16.F32.BF16 R24, gdesc[UR52].tnspA, R24, gsb0 ;  /* 0x23e00000341879f0 */ /* 0x000fe20008001818 */
[----:B----4-:R-:W-:-:S05]  /*2f6d0*/  IADD3 R4, P3, R4, UR5, RZ ;  /* 0x0000000504047c10 */ /* 0x010fca000ff7e0ff */
[----:B------:R1:W-:Y:S04]  /*2f6e0*/  STL [R1+0x2fc], R4 ;  /* 0x0002fc0401007387 */ /* 0x0003e80000100800 */
[----:B-1----:R-:W2:Y:S04]  /*2f6f0*/  LDL.LU R4, [R1+0xf64] ;  /* 0x000f640001047983 */ /* 0x002ea80000300800 */
[----:B------:R1:W-:Y:S04]  /*2f700*/  STL [R1+0x320], R3 ;  /* 0x0003200301007387 */ /* 0x0003e80000100800 */
[----:B-1----:R-:W3:Y:S04]  /*2f710*/  LDL.LU R3, [R1+0xf60] ;  /* 0x000f600001037983 */ /* 0x002ee80000300800 */
[----:B------:R1:W-:Y:S04]  /*2f720*/  STL [R1+0x318], R2 ;  /* 0x0003180201007387 */ /* 0x0003e80000100800 */
[----:B-1----:R-:W4:Y:S01]  /*2f730*/  LDL.LU R2, [R1+0xf5c] ;  /* 0x000f5c0001027983 */ /* 0x002f220000300800 */
[----:B------:R-:W-:Y:S01]  /*2f740*/  IADD3.X R8, R8, UR60, RZ, P3, !PT ;  /* 0x0000003c08087c10 */ /* 0x000fe20009ffe4ff */
[----:B------:R-:W-:-:S02]  /*2f750*/  WARPGROUP.DEPBAR.LE gsb0, 0x0 ;  /* 0x00008000000079c5 */ /* 0x000fc40000010000 */
[----:B------:R-:W-:-:S06]  /*2f760*/  WARPGROUP.ARRIVE ;  /* 0x00000000000079c5 */ /* 0x000fcc0000000000 */
[----:B------:R-:W-:Y:S01]  /*2f770*/  HGMMA.64x256x16.F32.BF16 R24, gdesc[UR56].tnspA, R24, gsb0 ;  /* 0x23e00000381879f0 */ /* 0x000fe20008001818 */
[----:B--2---:R-:W-:Y:S02]  /*2f780*/  IADD3.X R4, R4, UR60, RZ, P2, !PT ;  /* 0x0000003c04047c10 */ /* 0x004fe400097fe4ff */
[----:B---3--:R-:W-:Y:S02]  /*2f790*/  IADD3.X R3, R3, UR60, RZ, P1, !PT ;  /* 0x0000003c03037c10 */ /* 0x008fe40008ffe4ff */
[----:B----4-:R-:W-:-:S05]  /*2f7a0*/  IADD3.X R2, R2, UR60, RZ, P6, !PT ;  /* 0x0000003c02027c10 */ /* 0x010fca000b7fe4ff */
[----:B------:R1:W-:Y:S04]  /*2f7b0*/  STL [R1+0x310], R2 ;  /* 0x0003100201007387 */ /* 0x0003e80000100800 */
[----:B-1----:R0:W5:Y:S04]  /*2f7c0*/  LDL.LU R2, [R1+0xf58] ;  /* 0x000f580001027983 */ /* 0x0021680000300800 */
[----:B------:R1:W-:Y:S04]  /*2f7d0*/  STL [R1+0x308], R3 ;  /* 0x0003080301007387 */ /* 0x0003e80000100800 */
[----:B-1----:R0:W5:Y:S04]  /*2f7e0*/  LDL.LU R3, [R1+0xf54] ;  /* 0x000f540001037983 */ /* 0x0021680000300800 */
[----:B------:R1:W-:Y:S04]  /*2f7f0*/  STL [R1+0x300], R4 ;  /* 0x0003000401007387 */ /* 0x0003e80000100800 */
[----:B-1----:R0:W5:Y:S04]  /*2f800*/  LDL.LU R4, [R1+0xf50] ;  /* 0x000f500001047983 */ /* 0x0021680000300800 */
[----:B------:R1:W-:Y:S02]  /*2f810*/  STL [R1+0x2f8], R8 ;  /* 0x0002f80801007387 */ /* 0x0003e40000100800 */
[----:B-1----:R-:W1:Y:S02]  /*2f820*/  LDC R8, c[0x0][0x238] ;  /* 0x00008e00ff087b82 */ /* 0x002e640000000800 */
[----:B-1----:R-:W-:-:S04]  /*2f830*/  IMAD.SHL.U32 R8, R8, 0x80, RZ ;  /* 0x0000008008087824 */ /* 0x002fc800078e00ff */
[----:B------:R-:W-:Y:S01]  /*2f840*/  IMAD.SHL.U32 R8, R8, 0x2, RZ ;  /* 0x0000000208087824 */ /* 0x000fe200078e00ff */
[----:B------:R-:W-:Y:S02]  /*2f850*/  WARPGROUP.DEPBAR.LE gsb0, 0x0 ;  /* 0x00008000000079c5 */ /* 0x000fe40000010000 */
[----:B0-----:R-:W-:Y:S05]  /*2f860*/  @P0 BRA `(.L_x_1) ;  /* 0xfffffe7800280947 */ /* 0x001fea000383ffff */
[----:B------:R0:W-:Y:S01]  /*2f870*/  STL [R1+0xf54], R6 ;  /* 0x000f540601007387 */ /* 0x0001e20000100800 */
[----:B------:R-:W-:-:S03]  /*2f880*/  F2FP.BF16.F32.PACK_AB R151, R151, R150 ;  /* 0x000000969797723e */ /* 0x000fc600000010ff */
[----:B0-----:R-:W2:Y:S04]  /*2f890*/  LDL.LU R6, [R1+0x1fc] ;  /* 0x0001fc0001067983 */ /* 0x001ea80000300800 */
[----:B-----5:R0:W-:Y:S01]  /*2f8a0*/  STL [R1+0xf50], R4 ;  /* 0x000f500401007387 */ /* 0x0201e20000100800 */
[----:B------:R-:W-:-:S03]  /*2f8b0*/  F2FP.BF16.F32.PACK_AB R150, R149, R148 ;  /* 0x000000949596723e */ /* 0x000fc600000010ff */
[----:B0-----:R-:W3:Y:S04]  /*2f8c0*/  LDL.LU R4, [R1+0x1f4] ;  /* 0x0001f40001047983 */ /* 0x001ee80000300800 */
[----:B------:R-:W4:Y:S04]  /*2f8d0*/  LDL.LU R3, [R1+0x1e8] ;  /* 0x0001e80001037983 */ /* 0x000f280000300800 */
[----:B------:R-:W4:Y:S04]  /*2f8e0*/  LDL.LU R2, [R1+0x1e4] ;  /* 0x0001e40001027983 */ /* 0x000f280000300800 */
[----:B------:R-:W4:Y:S04]  /*2f8f0*/  LDL.LU R16, [R1+0x1e0] ;  /* 0x0001e00001107983 */ /* 0x000f280000300800 */
[----:B------:R-:W4:Y:S04]  /*2f900*/  LDL.LU R15, [R1+0x1dc] ;  /* 0x0001dc00010f7983 */ /* 0x000f280000300800 */
[----:B------:R-:W4:Y:S04]  /*2f910*/  LDL.LU R0, [R1+0x1d8] ;  /* 0x0001d80001007983 */ /* 0x000f280000300800 */
[----:B------:R-:W4:Y:S04]  /*2f920*/  LDL.LU R8, [R1+0x1d4] ;  /* 0x0001d40001087983 */ /* 0x000f280000300800 */
[----:B------:R-:W2:Y:S04]  /*2f930*/  LDL.LU R149, [R1+0x1f8] ;  /* 0x0001f80001957983 */ /* 0x000ea80000300800 */
[----:B------:R-:W3:Y:S01]  /*2f940*/  LDL.LU R148, [R1+0x1f0] ;  /* 0x0001f00001947983 */ /* 0x000ee20000300800 */
[----:B------:R-:W-:-:S02]  /*2f950*/  F2FP.BF16.F32.PACK_AB R147, R147, R146 ;  /* 0x000000929393723e */ /* 0x000fc400000010ff */
[----:B------:R-:W-:Y:S02]  /*2f960*/  F2FP.BF16.F32.PACK_AB R146, R145, R144 ;  /* 0x000000909192723e */ /* 0x000fe400000010ff */
[----:B--2---:R-:W-:Y:S02]  /*2f970*/  F2FP.BF16.F32.PACK_AB R149, R6, R149 ;  /* 0x000000950695723e */ /* 0x004fe400000010ff */
[----:B------:R-:W2:Y:S01]  /*2f980*/  LDL.LU R6, [R1+0xf54] ;  /* 0x000f540001067983 */ /* 0x000ea20000300800 */
[----:B---3--:R-:W-:-:S03]  /*2f990*/  F2FP.BF16.F32.PACK_AB R148, R4, R148 ;  /* 0x000000940494723e */ /* 0x008fc600000010ff */
[----:B------:R0:W5:Y:S04]  /*2f9a0*/  LDL.LU R4, [R1+0xf50] ;  /* 0x000f500001047983 */ /* 0x0001680000300800 */
[----:B------:R-:W3:Y:S01]  /*2f9b0*/  LDL.LU R145, [R1+0x1ec] ;  /* 0x0001ec0001917983 */ /* 0x000ee20000300800 */
[----:B------:R-:W-:Y:S02]  /*2f9c0*/  F2FP.BF16.F32.PACK_AB R67, R67, R66 ;  /* 0x000000424343723e */ /* 0x000fe400000010ff */
[----:B------:R-:W-:Y:S02]  /*2f9d0*/  F2FP.BF16.F32.PACK_AB R59, R59, R58 ;  /* 0x0000003a3b3b723e */ /* 0x000fe400000010ff */
[----:B------:R-:W-:Y:S02]  /*2f9e0*/  F2FP.BF16.F32.PACK_AB R51, R51, R50 ;  /* 0x000000323333723e */ /* 0x000fe400000010ff */
[----:B------:R-:W-:-:S02]  /*2f9f0*/  F2FP.BF16.F32.PACK_AB R47, R47, R46 ;  /* 0x0000002e2f2f723e */ /* 0x000fc400000010ff */
[----:B------:R-:W-:Y:S02]  /*2fa00*/  F2FP.BF16.F32.PACK_AB R143, R143, R142 ;  /* 0x0000008e8f8f723e */ /* 0x000fe400000010ff */
[----:B------:R-:W-:Y:S02]  /*2fa10*/  F2FP.BF16.F32.PACK_AB R139, R139, R138 ;  /* 0x0000008a8b8b723e */ /* 0x000fe400000010ff */
        /* <DEDUP_REMOVED lines=54> */
[----:B----4-:R-:W-:Y:S02]  /*2fd80*/  F2FP.BF16.F32.PACK_AB R144, R2, R16 ;  /* 0x000000100290723e */ /* 0x010fe400000010ff */
        /* <DEDUP_REMOVED lines=59> */
[----:B--2---:R-:W-:Y:S02]  /*30140*/  F2FP.BF16.F32.PACK_AB R176, R6, R5 ;  /* 0x0000000506b0723e */ /* 0x004fe400000010ff */
[----:B0--3--:R-:W-:-:S07]  /*30150*/  F2FP.BF16.F32.PACK_AB R145, R145, R3 ;  /* 0x000000039191723e */ /* 0x009fce00000010ff */
.L_x_0:
[----:B------:R-:W2:Y:S01]  /*30160*/  LDL.LU R7, [R1+0xf4c] ;  /* 0x000f4c0001077983 */ /* 0x000ea20000300800 */
[----:B------:R-:W-:Y:S01]  /*30170*/  ULDC.64 UR10, c[0x0][0x228] ;  /* 0x00008a00000a7ab9 */ /* 0x000fe20000000a00 */
[----:B-----5:R-:W-:Y:S01]  /*30180*/  VIADD R6, R4, 0x1 ;  /* 0x0000000104067836 */ /* 0x020fe20000000000 */
[----:B------:R-:W-:Y:S01]  /*30190*/  ULDC UR5, c[0x0][0x22c] ;  /* 0x00008b0000057ab9 */ /* 0x000fe20000000800 */
[----:B------:R-:W0:Y:S01]  /*301a0*/  S2R R5, SR_TID.X ;  /* 0x0000000000057919 */ /* 0x000e220000002100 */
[----:B------:R-:W-:Y:S01]  /*301b0*/  ULDC UR8, c[0x0][0x22c] ;  /* 0x00008b0000087ab9 */ /* 0x000fe20000000800 */
[----:B------:R-:W1:Y:S01]  /*301c0*/  S2R R8, SR_TID.X ;  /* 0x0000000000087919 */ /* 0x000e620000002100 */
[C---:B0-----:R-:W-:Y:S02]  /*301d0*/  IMAD.SHL.U32 R0, R5.reuse, 0x10, RZ ;  /* 0x0000001005007824 */ /* 0x041fe400078e00ff */
[----:B------:R-:W-:Y:S01]  /*301e0*/  IMAD.SHL.U32 R2, R5, 0x40, RZ ;  /* 0x0000004005027824 */ /* 0x000fe200078e00ff */
[----:B-1----:R-:W-:-:S02]  /*301f0*/  LOP3.LUT R8, R8, 0x7f, RZ, 0xc0, !PT ;  /* 0x0000007f08087812 */ /* 0x002fc400078ec0ff */
[----:B------:R-:W-:Y:S02]  /*30200*/  LOP3.LUT R0, R0, 0xf0, RZ, 0xc0, !PT ;  /* 0x000000f000007812 */ /* 0x000fe400078ec0ff */
[----:B------:R-:W-:Y:S01]  /*30210*/  LOP3.LUT R3, R2, 0x400, RZ, 0xc0, !PT ;  /* 0x0000040002037812 */ /* 0x000fe200078ec0ff */
[----:B------:R-:W-:-:S03]  /*30220*/  VIADD R2, R4, 0x2 ;  /* 0x0000000204027836 */ /* 0x000fc60000000000 */
[----:B------:R-:W-:Y:S01]  /*30230*/  IADD3 R3, R3, UR4, R0 ;  /* 0x0000000403037c10 */ /* 0x000fe2000fffe000 */
[----:B------:R-:W-:Y:S02]  /*30240*/  IMAD.SHL.U32 R0, R5, 0x8, RZ ;  /* 0x0000000805007824 */ /* 0x000fe400078e00ff */
[----:B------:R-:W-:-:S03]  /*30250*/  VIADD R5, R4, 0x3 ;  /* 0x0000000304057836 */ /* 0x000fc60000000000 */
[----:B------:R-:W-:-:S05]  /*30260*/  LOP3.LUT R0, R0, 0x300, RZ, 0xc0, !PT ;  /* 0x0000030000007812 */ /* 0x000fca00078ec0ff */
[----:B------:R-:W-:Y:S01]  /*30270*/  IMAD.IADD R0, R0, 0x1, R3 ;  /* 0x0000000100007824 */ /* 0x000fe200078e0203 */
[----:B------:R-:W-:Y:S06]  /*30280*/  BAR.SYNC.DEFER_BLOCKING 0x0 ;  /* 0x0000000000007b1d */ /* 0x000fec0000010000 */
[----:B------:R-:W-:Y:S02]  /*30290*/  STSM.16.M88.4 [R0], R176 ;  /* 0x000000b000007844 */ /* 0x000fe40000000200 */
[----:B------:R-:W-:Y:S01]  /*302a0*/  BAR.SYNC.DEFER_BLOCKING 0x0 ;  /* 0x0000000000007b1d */ /* 0x000fe20000010000 */
[----:B--2---:R-:W-:-:S04]  /*302b0*/  ISETP.GE.AND P0, PT, R7, UR10, PT ;  /* 0x0000000a07007c0c */ /* 0x004fc8000bf06270 */
[----:B------:R-:W-:Y:S01]  /*302c0*/  ISETP.LT.AND P2, PT, R6, UR5, !P0 ;  /* 0x0000000506007c0c */ /* 0x000fe2000c741270 */
[----:B------:R-:W-:Y:S01]  /*302d0*/  ULDC UR5, c[0x0][0x22c] ;  /* 0x00008b0000057ab9 */ /* 0x000fe20000000800 */
[----:B------:R-:W-:Y:S01]  /*302e0*/  ISETP.LT.AND P3, PT, R5, UR8, !P0 ;  /* 0x0000000805007c0c */ /* 0x000fe2000c761270 */
[----:B------:R-:W-:Y:S01]  /*302f0*/  VIADD R5, R4, 0x4 ;  /* 0x0000000404057836 */ /* 0x000fe20000000000 */
[----:B------:R-:W-:Y:S01]  /*30300*/  ISETP.LT.AND P1, PT, R2, UR5, !P0 ;  /* 0x0000000502007c0c */ /* 0x000fe2000c721270 */
[----:B------:R-:W-:Y:S01]  /*30310*/  ULDC UR5, c[0x0][0x22c] ;  /* 0x00008b0000057ab9 */ /* 0x000fe20000000800 */
[----:B------:R-:W-:Y:S01]  /*30320*/  LEA R2, R8, UR4, 0x4 ;  /* 0x0000000408027c11 */ /* 0x000fe2000f8e20ff */
[----:B------:R-:W-:Y:S01]  /*30330*/  ULDC UR4, c[0x0][0x244] ;  /* 0x0000910000047ab9 */ /* 0x000fe20000000800 */
[----:B------:R-:W-:Y:S01]  /*30340*/  ISETP.LT.AND P5, PT, R5, UR5, !P0 ;  /* 0x0000000505007c0c */ /* 0x000fe2000c7a1270 */
[----:B------:R-:W-:Y:S01]  /*30350*/  IMAD R5, R7, UR4, RZ ;  /* 0x0000000407057c24 */ /* 0x000fe2000f8e02ff */
[----:B------:R-:W-:Y:S01]  /*30360*/  ULDC UR4, c[0x0][0x248] ;  /* 0x0000920000047ab9 */ /* 0x000fe20000000800 */
[----:B------:R-:W0:Y:S01]  /*30370*/  LDS.128 R8, [R2] ;  /* 0x0000000002087984 */ /* 0x000e220000000c00 */
[----:B------:R-:W-:Y:S01]  /*30380*/  ULDC.64 UR8, c[0x0][0x220] ;  /* 0x0000880000087ab9 */ /* 0x000fe20000000a00 */
[----:B------:R-:W-:Y:S01]  /*30390*/  BAR.SYNC.DEFER_BLOCKING 0x0 ;  /* 0x0000000000007b1d */ /* 0x000fe20000010000 */
[----:B------:R-:W-:-:S02]  /*303a0*/  LEA R3, P6, R5, UR8, 0x1 ;  /* 0x0000000805037c11 */ /* 0x000fc4000f8c08ff */
[C---:B------:R-:W-:Y:S02]  /*303b0*/  ISETP.LT.AND P4, PT, R4.reuse, UR11, !P0 ;  /* 0x0000000b04007c0c */ /* 0x040fe4000c781270 */
[----:B------:R-:W-:Y:S01]  /*303c0*/  LEA.HI.X.SX32 R5, R5, UR9, 0x1, P6 ;  /* 0x0000000905057c11 */ /* 0x000fe2000b0f0eff */
[----:B------:R-:W-:Y:S01]  /*303d0*/  ULDC UR5, c[0x0][0x22c] ;  /* 0x00008b0000057ab9 */ /* 0x000fe20000000800 */
[----:B------:R-:W-:Y:S01]  /*303e0*/  ULDC UR8, c[0x0][0x22c] ;  /* 0x00008b0000087ab9 */ /* 0x000fe20000000800 */
[----:B------:R-:W-:Y:S01]  /*303f0*/  ULDC UR9, c[0x0][0x22c] ;  /* 0x00008b0000097ab9 */ /* 0x000fe20000000800 */
[----:B------:R-:W-:Y:S01]  /*30400*/  STSM.16.M88.4 [R0], R168 ;  /* 0x000000a800007844 */ /* 0x000fe20000000200 */
[----:B------:R-:W-:Y:S06]  /*30410*/  BAR.SYNC.DEFER_BLOCKING 0x0 ;  /* 0x0000000000007b1d */ /* 0x000fec0000010000 */
[----:B------:R-:W1:Y:S02]  /*30420*/  LDS.128 R12, [R2] ;  /* 0x00000000020c7984 */ /* 0x000e640000000c00 */
[----:B------:R-:W-:Y:S06]  /*30430*/  BAR.SYNC.DEFER_BLOCKING 0x0 ;  /* 0x0000000000007b1d */ /* 0x000fec0000010000 */
[----:B------:R-:W-:Y:S02]  /*30440*/  STSM.16.M88.4 [R0], R160 ;  /* 0x000000a000007844 */ /* 0x000fe40000000200 */
[----:B------:R-:W-:Y:S06]  /*30450*/  BAR.SYNC.DEFER_BLOCKING 0x0 ;  /* 0x0000000000007b1d */ /* 0x000fec0000010000 */
[----:B------:R-:W2:Y:S02]  /*30460*/  LDS.128 R16, [R2] ;  /* 0x0000000002107984 */ /* 0x000ea40000000c00 */
[----:B------:R-:W-:Y:S06]  /*30470*/  BAR.SYNC.DEFER_BLOCKING 0x0 ;  /* 0x0000000000007b1d */ /* 0x000fec0000010000 */
[----:B------:R-:W-:Y:S02]  /*30480*/  STSM.16.M88.4 [R0], R156 ;  /* 0x0000009c00007844 */ /* 0x000fe40000000200 */
[----:B------:R-:W-:Y:S06]  /*30490*/  BAR.SYNC.DEFER_BLOCKING 0x0 ;  /* 0x0000000000007b1d */ /* 0x000fec0000010000 */
[----:B------:R-:W3:Y:S02]  /*304a0*/  LDS.128 R20, [R2] ;  /* 0x0000000002147984 */ /* 0x000ee40000000c00 */
[----:B------:R-:W-:Y:S06]  /*304b0*/  BAR.SYNC.DEFER_BLOCKING 0x0 ;  /* 0x0000000000007b1d */ /* 0x000fec0000010000 */
[----:B------:R-:W-:Y:S02]  /*304c0*/  STSM.16.M88.4 [R0], R40 ;  /* 0x0000002800007844 */ /* 0x000fe40000000200 */
[----:B------:R-:W-:Y:S06]  /*304d0*/  BAR.SYNC.DEFER_BLOCKING 0x0 ;  /* 0x0000000000007b1d */ /* 0x000fec0000010000 */
[----:B------:R-:W4:Y:S02]  /*304e0*/  LDS.128 R24, [R2] ;  /* 0x0000000002187984 */ /* 0x000f240000000c00 */
        /* <DEDUP_REMOVED lines=89> */
[----:B------:R0:W-:Y:S02]  /*30a80*/  STSM.16.M88.4 [R0], R132 ;  /* 0x0000008400007844 */ /* 0x0001e40000000200 */
[----:B------:R-:W-:Y:S01]  /*30a90*/  BAR.SYNC.DEFER_BLOCKING 0x0 ;  /* 0x0000000000007b1d */ /* 0x000fe20000010000 */
[----:B0-----:R-:W-:-:S02]  /*30aa0*/  IMAD R132, R4, UR4, RZ ;  /* 0x0000000404847c24 */ /* 0x001fc4000f8e02ff */
[----:B------:R-:W-:Y:S02]  /*30ab0*/  VIADD R133, R4, 0x5 ;  /* 0x0000000504857836 */ /* 0x000fe40000000000 */
[C---:B------:R-:W-:Y:S01]  /*30ac0*/  VIADD R134, R132.reuse, UR4 ;  /* 0x0000000484867c36 */ /* 0x040fe20008000000 */
[----:B------:R-:W-:-:S04]  /*30ad0*/  LEA R6, P6, R132, R3, 0x1 ;  /* 0x0000000384067211 */ /* 0x000fc800078c08ff */
[----:B------:R-:W-:Y:S02]  /*30ae0*/  LEA.HI.X.SX32 R7, R132, R5, 0x1, P6 ;  /* 0x0000000584077211 */ /* 0x000fe400030f0eff */
[C---:B------:R-:W-:Y:S01]  /*30af0*/  LEA R132, P6, R134.reuse, R3, 0x1 ;  /* 0x0000000386847211 */ /* 0x040fe200078c08ff */
[----:B------:R-:W0:Y:S01]  /*30b00*/  LDS.128 R116, [R2] ;  /* 0x0000000002747984 */ /* 0x000e220000000c00 */
[----:B------:R-:W-:Y:S06]  /*30b10*/  BAR.SYNC.DEFER_BLOCKING 0x0 ;  /* 0x0000000000007b1d */ /* 0x000fec0000010000 */
[----:B------:R1:W-:Y:S02]  /*30b20*/  STSM.16.M88.4 [R0], R136 ;  /* 0x0000008800007844 */ /* 0x0003e40000000200 */
[----:B------:R-:W-:Y:S01]  /*30b30*/  BAR.SYNC.DEFER_BLOCKING 0x0 ;  /* 0x0000000000007b1d */ /* 0x000fe20000010000 */
[----:B-1----:R-:W-:Y:S01]  /*30b40*/  VIADD R136, R134, UR4 ;  /* 0x0000000486887c36 */ /* 0x002fe20008000000 */
[----:B------:R-:W-:-:S04]  /*30b50*/  PRMT R137, R8, 0x7632, R137 ;  /* 0x0000763208897816 */ /* 0x000fc80000000089 */
[----:B------:R-:W1:Y:S02]  /*30b60*/  LDS.128 R120, [R2] ;  /* 0x0000000002787984 */ /* 0x000e640000000c00 */
[----:B------:R-:W-:Y:S06]  /*30b70*/  BAR.SYNC.DEFER_BLOCKING 0x0 ;  /* 0x0000000000007b1d */ /* 0x000fec0000010000 */
[----:B------:R-:W-:Y:S02]  /*30b80*/  STSM.16.M88.4 [R0], R140 ;  /* 0x0000008c00007844 */ /* 0x000fe40000000200 */
[----:B------:R-:W-:Y:S06]  /*30b90*/  BAR.SYNC.DEFER_BLOCKING 0x0 ;  /* 0x0000000000007b1d */ /* 0x000fec0000010000 */
[----:B------:R-:W1:Y:S02]  /*30ba0*/  LDS.128 R124, [R2] ;  /* 0x00000000027c7984 */ /* 0x000e640000000c00 */
[----:B------:R-:W-:Y:S06]  /*30bb0*/  BAR.SYNC.DEFER_BLOCKING 0x0 ;  /* 0x0000000000007b1d */ /* 0x000fec0000010000 */
[----:B------:R-:W-:Y:S02]  /*30bc0*/  STSM.16.M88.4 [R0], R144 ;  /* 0x0000009000007844 */ /* 0x000fe40000000200 */
[----:B------:R-:W-:Y:S06]  /*30bd0*/  BAR.SYNC.DEFER_BLOCKING 0x0 ;  /* 0x0000000000007b1d */ /* 0x000fec0000010000 */
[----:B------:R-:W1:Y:S02]  /*30be0*/  LDS.128 R128, [R2] ;  /* 0x0000000002807984 */ /* 0x000e640000000c00 */
[----:B------:R-:W-:Y:S06]  /*30bf0*/  BAR.SYNC.DEFER_BLOCKING 0x0 ;  /* 0x0000000000007b1d */ /* 0x000fec0000010000 */
[----:B------:R2:W-:Y:S02]  /*30c00*/  STSM.16.M88.4 [R0], R148 ;  /* 0x0000009400007844 */ /* 0x0005e40000000200 */
[----:B------:R-:W-:Y:S01]  /*30c10*/  BAR.SYNC.DEFER_BLOCKING 0x0 ;  /* 0x0000000000007b1d */ /* 0x000fe20000010000 */
[----:B--2---:R-:W-:-:S05]  /*30c20*/  VIADD R0, R4, 0x6 ;  /* 0x0000000604007836 */ /* 0x004fca0000000000 */
[----:B------:R2:W-:Y:S01]  /*30c30*/  @P4 STG.E.U16 desc[UR6][R6.64], R8 ;  /* 0x0000000806004986 */ /* 0x0005e2000c101506 */
[----:B------:R-:W-:Y:S01]  /*30c40*/  ISETP.LT.AND P4, PT, R133, UR5, !P0 ;  /* 0x0000000585007c0c */ /* 0x000fe2000c781270 */
[----:B------:R-:W-:Y:S01]  /*30c50*/  ULDC UR5, c[0x0][0x22c] ;  /* 0x00008b0000057ab9 */ /* 0x000fe20000000800 */
[----:B------:R-:W-:Y:S02]  /*30c60*/  LEA.HI.X.SX32 R133, R134, R5, 0x1, P6 ;  /* 0x0000000586857211 */ /* 0x000fe400030f0eff */
[----:B------:R-:W-:-:S03]  /*30c70*/  LEA R134, P6, R136, R3, 0x1 ;  /* 0x0000000388867211 */ /* 0x000fc600078c08ff */
[----:B------:R3:W-:Y:S01]  /*30c80*/  @P2 STG.E.U16 desc[UR6][R132.64], R137 ;  /* 0x0000008984002986 */ /* 0x0007e2000c101506 */
[C---:B------:R-:W-:Y:S01]  /*30c90*/  LEA.HI.X.SX32 R135, R136.reuse, R5, 0x1, P6 ;  /* 0x0000000588877211 */ /* 0x040fe200030f0eff */
[----:B------:R-:W-:Y:S01]  /*30ca0*/  VIADD R136, R136, UR4 ;  /* 0x0000000488887c36 */ /* 0x000fe20008000000 */
[----:B------:R-:W-:Y:S01]  /*30cb0*/  ISETP.LT.AND P2, PT, R0, UR5, !P0 ;  /* 0x0000000500007c0c */ /* 0x000fe2000c741270 */
[----:B--2---:R-:W-:Y:S01]  /*30cc0*/  VIADD R7, R4, 0x7 ;  /* 0x0000000704077836 */ /* 0x004fe20000000000 */
[----:B------:R-:W-:Y:S01]  /*30cd0*/  ULDC UR5, c[0x0][0x22c] ;  /* 0x00008b0000057ab9 */ /* 0x000fe20000000800 */
[C---:B------:R-:W-:Y:S01]  /*30ce0*/  VIADD R0, R136.reuse, UR4 ;  /* 0x0000000488007c36 */ /* 0x040fe20008000000 */
[----:B------:R-:W-:Y:S01]  /*30cf0*/  LEA R6, P6, R136, R3, 0x1 ;  /* 0x0000000388067211 */ /* 0x000fe200078c08ff */
[----:B------:R2:W-:Y:S01]  /*30d00*/  @P1 STG.E.U16 desc[UR6][R134.64], R9 ;  /* 0x0000000986001986 */ /* 0x0005e2000c101506 */
[----:B------:R-:W-:Y:S01]  /*30d10*/  ISETP.LT.AND P1, PT, R7, UR5, !P0 ;  /* 0x0000000507007c0c */ /* 0x000fe2000c721270 */
[----:B------:R-:W-:Y:S01]  /*30d20*/  VIADD R8, R4, 0x8 ;  /* 0x0000000804087836 */ /* 0x000fe20000000000 */
[----:B------:R-:W-:Y:S01]  /*30d30*/  LEA.HI.X.SX32 R7, R136, R5, 0x1, P6 ;  /* 0x0000000588077211 */ /* 0x000fe200030f0eff */
[----:B------:R-:W-:Y:S01]  /*30d40*/  ULDC UR5, c[0x0][0x22c] ;  /* 0x00008b0000057ab9 */ /* 0x000fe20000000800 */
[----:B---3--:R-:W-:-:S04]  /*30d50*/  LEA R132, P6, R0, R3, 0x1 ;  /* 0x0000000300847211 */ /* 0x008fc800078c08ff */
[C---:B------:R-:W-:Y:S02]  /*30d60*/  LEA.HI.X.SX32 R133, R0.reuse, R5, 0x1, P6 ;  /* 0x0000000500857211 */ /* 0x040fe400030f0eff */
[----:B--2---:R-:W-:Y:S01]  /*30d70*/  PRMT R135, R9, 0x7632, R135 ;  /* 0x0000763209877816 */ /* 0x004fe20000000087 */
[----:B------:R-:W-:Y:S02]  /*30d80*/  VIADD R134, R0, UR4 ;  /* 0x0000000400867c36 */ /* 0x000fe40008000000 */
[----:B------:R-:W-:Y:S02]  /*30d90*/  VIADD R0, R4, 0x9 ;  /* 0x0000000904007836 */ /* 0x000fe40000000000 */
[----:B------:R2:W-:Y:S01]  /*30da0*/  @P3 STG.E.U16 desc[UR6][R6.64], R135 ;  /* 0x0000008706003986 */ /* 0x0005e2000c101506 */
[----:B------:R-:W-:Y:S01]  /*30db0*/  ISETP.LT.AND P3, PT, R8, UR5, !P0 ;  /* 0x0000000508007c0c */ /* 0x000fe2000c761270 */
[----:B------:R-:W-:Y:S01]  /*30dc0*/  ULDC UR5, c[0x0][0x22c] ;  /* 0x00008b0000057ab9 */ /* 0x000fe20000000800 */
[----:B------:R-:W-:Y:S01]  /*30dd0*/  LEA R8, P6, R134, R3, 0x1 ;  /* 0x0000000386087211 */ /* 0x000fe200078c08ff */
[----:B------:R3:W-:Y:S01]  /*30de0*/  @P5 STG.E.U16 desc[UR6][R132.64], R10 ;  /* 0x0000000a84005986 */ /* 0x0007e2000c101506 */
[----:B------:R-:W-:Y:S01]  /*30df0*/  ISETP.LT.AND P5, PT, R0, UR5, !P0 ;  /* 0x0000000500007c0c */ /* 0x000fe2000c7a1270 */
[----:B------:R-:W-:Y:S01]  /*30e00*/  ULDC UR5, c[0x0][0x22c] ;  /* 0x00008b0000057ab9 */ /* 0x000fe20000000800 */
[C---:B------:R-:W-:Y:S01]  /*30e10*/  LEA.HI.X.SX32 R9, R134.reuse, R5, 0x1, P6 ;  /* 0x0000000586097211 */ /* 0x040fe200030f0eff */
[----:B------:R-:W-:Y:S01]  /*30e20*/  VIADD R134, R134, UR4 ;  /* 0x0000000486867c36 */ /* 0x000fe20008000000 */
[----:B--2---:R-:W-:Y:S01]  /*30e30*/  PRMT R7, R10, 0x7632, R7 ;  /* 0x000076320a077816 */ /* 0x004fe20000000007 */
[----:B------:R-:W-:-:S02]  /*30e40*/  VIADD R135, R4, 0xa ;  /* 0x0000000a04877836 */ /* 0x000fc40000000000 */
[C---:B------:R-:W-:Y:S02]  /*30e50*/  VIADD R0, R134.reuse, UR4 ;  /* 0x0000000486007c36 */ /* 0x040fe40008000000 */
[----:B------:R2:W-:Y:S01]  /*30e60*/  @P4 STG.E.U16 desc[UR6][R8.64], R7 ;  /* 0x0000000708004986 */ /* 0x0005e2000c101506 */
[-C--:B------:R-:W-:Y:S01]  /*30e70*/  LEA R6, P4, R134, R3.reuse, 0x1 ;  /* 0x0000000386067211 */ /* 0x080fe200078808ff */
[----:B---3--:R-:W-:Y:S01]  /*30e80*/  VIADD R10, R4, 0xb ;  /* 0x0000000b040a7836 */ /* 0x008fe20000000000 */
[----:B------:R-:W-:-:S04]  /*30e90*/  LEA R132, P6, R0, R3, 0x1 ;  /* 0x0000000300847211 */ /* 0x000fc800078c08ff */
[-C--:B------:R-:W-:Y:S02]  /*30ea0*/  LEA.HI.X.SX32 R133, R0, R5.reuse, 0x1, P6 ;  /* 0x0000000500857211 */ /* 0x080fe400030f0eff */
[----:B--2---:R-:W-:Y:S02]  /*30eb0*/  LEA.HI.X.SX32 R7, R134, R5, 0x1, P4 ;  /* 0x0000000586077211 */ /* 0x004fe400020f0eff */
[----:B------:R-:W-:Y:S01]  /*30ec0*/  ISETP.LT.AND P4, PT, R135, UR5, !P0 ;  /* 0x0000000587007c0c */ /* 0x000fe2000c781270 */
[----:B------:R-:W-:Y:S01]  /*30ed0*/  ULDC UR5, c[0x0][0x22c] ;  /* 0x00008b0000057ab9 */ /* 0x000fe20000000800 */
[----:B------:R-:W-:Y:S01]  /*30ee0*/  PRMT R9, R11, 0x7632, R9 ;  /* 0x000076320b097816 */ /* 0x000fe20000000009 */
[----:B------:R2:W-:Y:S01]  /*30ef0*/  @P2 STG.E.U16 desc[UR6][R6.64], R11 ;  /* 0x0000000b06002986 */ /* 0x0005e2000c101506 */
[----:B------:R-:W-:Y:S01]  /*30f00*/  ISETP.LT.AND P2, PT, R10, UR5, !P0 ;  /* 0x000000050a007c0c */ /* 0x000fe2000c741270 */
[----:B------:R-:W-:Y:S01]  /*30f10*/  VIADD R10, R0, UR4 ;  /* 0x00000004000a7c36 */ /* 0x000fe20008000000 */
[----:B------:R-:W-:Y:S01]  /*30f20*/  ULDC UR5, c[0x0][0x22c] ;  /* 0x00008b0000057ab9 */ /* 0x000fe20000000800 */
[----:B------:R-:W-:Y:S01]  /*30f30*/  VIADD R0, R4, 0xc ;  /* 0x0000000c04007836 */ /* 0x000fe20000000000 */
[----:B------:R3:W-:Y:S02]  /*30f40*/  @P1 STG.E.U16 desc[UR6][R132.64], R9 ;  /* 0x0000000984001986 */ /* 0x0007e4000c101506 */
[----:B------:R-:W-:-:S02]  /*30f50*/  LEA R8, P6, R10, R3, 0x1 ;  /* 0x000000030a087211 */ /* 0x000fc400078c08ff */
[----:B------:R-:W-:Y:S01]  /*30f60*/  ISETP.LT.AND P1, PT, R0, UR5, !P0 ;  /* 0x0000000500007c0c */ /* 0x000fe2000c721270 */
[----:B------:R-:W-:Y:S01]  /*30f70*/  VIADD R0, R10, UR4 ;  /* 0x000000040a007c36 */ /* 0x000fe20008000000 */
[----:B------:R-:W-:Y:S01]  /*30f80*/  ULDC UR5, c[0x0][0x22c] ;  /* 0x00008b0000057ab9 */ /* 0x000fe20000000800 */
[----:B--2---:R-:W-:Y:S02]  /*30f90*/  VIADD R7, R4, 0xd ;  /* 0x0000000d04077836 */ /* 0x004fe40000000000 */
[----:B------:R-:W-:Y:S01]  /*30fa0*/  VIADD R134, R0, UR4 ;  /* 0x0000000400867c36 */ /* 0x000fe20008000000 */
[----:B---3--:R-:W-:Y:S02]  /*30fb0*/  LEA.HI.X.SX32 R9, R10, R5, 0x1, P6 ;  /* 0x000000050a097211 */ /* 0x008fe400030f0eff */
[----:B------:R-:W-:Y:S02]  /*30fc0*/  LEA R6, P6, R0, R3, 0x1 ;  /* 0x0000000300067211 */ /* 0x000fe400078c08ff */
[----:B------:R-:W-:Y:S01]  /*30fd0*/  PRMT R132, R12, 0x7632, R132 ;  /* 0x000076320c847816 */ /* 0x000fe20000000084 */
[----:B------:R2:W-:Y:S01]  /*30fe0*/  @P3 STG.E.U16 desc[UR6][R8.64], R12 ;  /* 0x0000000c08003986 */ /* 0x0005e2000c101506 */
[----:B------:R-:W-:Y:S01]  /*30ff0*/  ISETP.LT.AND P3, PT, R7, UR5, !P0 ;  /* 0x0000000507007c0c */ /* 0x000fe2000c761270 */
[----:B------:R-:W-:Y:S01]  /*31000*/  ULDC UR5, c[0x0][0x22c] ;  /* 0x00008b0000057ab9 */ /* 0x000fe20000000800 */
[----:B------:R-:W-:Y:S01]  /*31010*/  LEA.HI.X.SX32 R7, R0, R5, 0x1, P6 ;  /* 0x0000000500077211 */ /* 0x000fe200030f0eff */
[----:B------:R-:W-:Y:S01]  /*31020*/  VIADD R0, R4, 0xe ;  /* 0x0000000e04007836 */ /* 0x000fe20000000000 */
        /* <DEDUP_REMOVED lines=11> */
[----:B------:R-:W-:Y:S01]  /*310e0*/  VIADD R12, R0, UR4 ;  /* 0x00000004000c7c36 */ /* 0x000fe20008000000 */
[----:B------:R-:W-:Y:S01]  /*310f0*/  LEA.HI.X.SX32 R9, R134, R5, 0x1, P6 ;  /* 0x0000000586097211 */ /* 0x000fe200030f0eff */
[----:B---3--:R-:W-:Y:S01]  /*31100*/  VIADD R132, R4, 0x10 ;  /* 0x0000001004847836 */ /* 0x008fe20000000000 */
[----:B------:R-:W-:Y:S01]  /*31110*/  LEA R6, P6, R0, R3, 0x1 ;  /* 0x0000000300067211 */ /* 0x000fe200078c08ff */
[----:B------:R-:W-:-:S03]  /*31120*/  ULDC UR5, c[0x0][0x22c] ;  /* 0x00008b0000057ab9 */ /* 0x000fc60000000800 */
[----:B------:R-:W-:Y:S01]  /*31130*/  LEA.HI.X.SX32 R7, R0, R5, 0x1, P6 ;  /* 0x0000000500077211 */ /* 0x000fe200030f0eff */
[C---:B------:R-:W-:Y:S01]  /*31140*/  VIADD R0, R4.reuse, 0x11 ;  /* 0x0000001104007836 */ /* 0x040fe20000000000 */
[----:B--2---:R-:W-:Y:S01]  /*31150*/  PRMT R11, R13, 0x7632, R11 ;  /* 0x000076320d0b7816 */ /* 0x004fe2000000000b */
[----:B------:R-:W-:Y:S01]  /*31160*/  VIADD R13, R4, 0x12 ;  /* 0x00000012040d7836 */ /* 0x000fe20000000000 */
[----:B------:R-:W-:-:S03]  /*31170*/  LEA R10, P6, R12, R3, 0x1 ;  /* 0x000000030c0a7211 */ /* 0x000fc600078c08ff */
[----:B------:R2:W-:Y:S01]  /*31180*/  @P2 STG.E.U16 desc[UR6][R8.64], R11 ;  /* 0x0000000b08002986 */ /* 0x0005e2000c101506 */
[----:B------:R-:W-:Y:S01]  /*31190*/  ISETP.LT.AND P2, PT, R132, UR5, !P0 ;  /* 0x0000000584007c0c */ /* 0x000fe2000c741270 */
[----:B------:R-:W-:Y:S02]  /*311a0*/  ULDC UR5, c[0x0][0x22c] ;  /* 0x00008b0000057ab9 */ /* 0x000fe40000000800 */
[----:B------:R3:W-:Y:S01]  /*311b0*/  @P1 STG.E.U16 desc[UR6][R6.64], R14 ;  /* 0x0000000e06001986 */ /* 0x0007e2000c101506 */
[----:B------:R-:W-:Y:S01]  /*311c0*/  ISETP.LT.AND P1, PT, R0, UR5, !P0 ;  /* 0x0000000500007c0c */ /* 0x000fe2000c721270 */
[----:B------:R-:W-:Y:S01]  /*311d0*/  ULDC UR5, c[0x0][0x22c] ;  /* 0x00008b0000057ab9 */ /* 0x000fe20000000800 */
[C---:B--2---:R-:W-:Y:S01]  /*311e0*/  LEA.HI.X.SX32 R11, R12.reuse, R5, 0x1, P6 ;  /* 0x000000050c0b7211 */ /* 0x044fe200030f0eff */
[----:B------:R-:W-:Y:S01]  /*311f0*/  VIADD R12, R12, UR4 ;  /* 0x000000040c0c7c36 */ /* 0x000fe20008000000 */
[----:B------:R-:W-:Y:S01]  /*31200*/  PRMT R9, R14, 0x7632, R9 ;  /* 0x000076320e097816 */ /* 0x000fe20000000009 */
[----:B---3--:R-:W-:-:S02]  /*31210*/  VIADD R7, R4, 0x13 ;  /* 0x0000001304077836 */ /* 0x008fc40000000000 */
[C---:B------:R-:W-:Y:S02]  /*31220*/  VIADD R0, R12.reuse, UR4 ;  /* 0x000000040c007c36 */ /* 0x040fe40008000000 */
[----:B------:R2:W-:Y:S01]  /*31230*/  @P3 STG.E.U16 desc[UR6][R10.64], R9 ;  /* 0x000000090a003986 */ /* 0x0005e2000c101506 */
[-C--:B------:R-:W-:Y:S02]  /*31240*/  LEA R8, P3, R12, R3.reuse, 0x1 ;  /* 0x000000030c087211 */ /* 0x080fe400078608ff */
[----:B------:R-:W-:Y:S02]  /*31250*/  LEA R6, P6, R0, R3, 0x1 ;  /* 0x0000000300067211 */ /* 0x000fe400078c08ff */
[-C--:B--2---:R-:W-:Y:S01]  /*31260*/  LEA.HI.X.SX32 R9, R12, R5.reuse, 0x1, P3 ;  /* 0x000000050c097211 */ /* 0x084fe200018f0eff */
[C---:B------:R-:W-:Y:S01]  /*31270*/  VIADD R12, R0.reuse, UR4 ;  /* 0x00000004000c7c36 */ /* 0x040fe20008000000 */
[----:B------:R-:W-:Y:S01]  /*31280*/  ISETP.LT.AND P3, PT, R13, UR5, !P0 ;  /* 0x000000050d007c0c */ /* 0x000fe2000c761270 */
[----:B------:R-:W-:Y:S01]  /*31290*/  ULDC UR5, c[0x0][0x22c] ;  /* 0x00008b0000057ab9 */ /* 0x000fe20000000800 */
[----:B------:R-:W-:Y:S01]  /*312a0*/  PRMT R11, R15, 0x7632, R11 ;  /* 0x000076320f0b7816 */ /* 0x000fe2000000000b */
[----:B------:R2:W-:Y:S01]  /*312b0*/  @P5 STG.E.U16 desc[UR6][R8.64], R15 ;  /* 0x0000000f08005986 */ /* 0x0005e2000c101506 */
[----:B------:R-:W-:Y:S01]  /*312c0*/  ISETP.LT.AND P5, PT, R7, UR5, !P0 ;  /* 0x0000000507007c0c */ /* 0x000fe2000c7a1270 */
[----:B------:R-:W-:Y:S01]  /*312d0*/  ULDC UR5, c[0x0][0x22c] ;  /* 0x00008b0000057ab9 */ /* 0x000fe20000000800 */
[----:B------:R-:W-:Y:S01]  /*312e0*/  LEA.HI.X.SX32 R7, R0, R5, 0x1, P6 ;  /* 0x0000000500077211 */ /* 0x000fe200030f0eff */
[----:B------:R-:W-:Y:S01]  /*312f0*/  VIADD R0, R4, 0x14 ;  /* 0x0000001404007836 */ /* 0x000fe20000000000 */
[----:B------:R-:W-:-:S02]  /*31300*/  LEA R10, P6, R12, R3, 0x1 ;  /* 0x000000030c0a7211 */ /* 0x000fc400078c08ff */
[----:B------:R-:W-:Y:S01]  /*31310*/  PRMT R13, R16, 0x7632, R13 ;  /* 0x00007632100d7816 */ /* 0x000fe2000000000d */
[----:B------:R3:W-:Y:S01]  /*31320*/  @P4 STG.E.U16 desc[UR6][R6.64], R11 ;  /* 0x0000000b06004986 */ /* 0x0007e2000c101506 */
[----:B------:R-:W-:Y:S01]  /*31330*/  ISETP.LT.AND P4, PT, R0, UR5, !P0 ;  /* 0x0000000500007c0c */ /* 0x000fe2000c781270 */
[----:B------:R-:W-:Y:S01]  /*31340*/  VIADD R0, R12, UR4 ;  /* 0x000000040c007c36 */ /* 0x000fe20008000000 */
[----:B------:R-:W-:Y:S01]  /*31350*/  ULDC UR5, c[0x0][0x22c] ;  /* 0x00008b0000057ab9 */ /* 0x000fe20000000800 */
[C---:B--2---:R-:W-:Y:S02]  /*31360*/  VIADD R9, R4.reuse, 0x15 ;  /* 0x0000001504097836 */ /* 0x044fe40000000000 */
[----:B------:R-:W-:Y:S01]  /*31370*/  VIADD R15, R4, 0xfe ;  /* 0x000000fe040f7836 */ /* 0x000fe20000000000 */
[----:B---3--:R-:W-:Y:S01]  /*31380*/  LEA.HI.X.SX32 R11, R12, R5, 0x1, P6 ;  /* 0x000000050c0b7211 */ /* 0x008fe200030f0eff */
[C---:B------:R-:W-:Y:S01]  /*31390*/  VIADD R12, R0.reuse, UR4 ;  /* 0x00000004000c7c36 */ /* 0x040fe20008000000 */
[----:B------:R-:W-:-:S03]  /*313a0*/  LEA R8, P6, R0, R3, 0x1 ;  /* 0x0000000300087211 */ /* 0x000fc600078c08ff */
        /* <DEDUP_REMOVED lines=13> */
[C---:B------:R-:W-:Y:S01]  /*31480*/  LEA R10, P6, R12.reuse, R3, 0x1 ;  /* 0x000000030c0a7211 */ /* 0x040fe200078c08ff */
[----:B------:R2:W-:Y:S01]  /*31490*/  @P3 STG.E.U16 desc[UR6][R6.64], R17 ;  /* 0x0000001106003986 */ /* 0x0005e2000c101506 */
[----:B------:R-:W-:Y:S01]  /*314a0*/  ISETP.LT.AND P3, PT, R11, UR5, !P0 ;  /* 0x000000050b007c0c */ /* 0x000fe2000c761270 */
[----:B------:R-:W-:Y:S01]  /*314b0*/  ULDC UR5, c[0x0][0x22c] ;  /* 0x00008b0000057ab9 */ /* 0x000fe20000000800 */
[----:B------:R-:W-:Y:S01]  /*314c0*/  LEA.HI.X.SX32 R11, R12, R5, 0x1, P6 ;  /* 0x000000050c0b7211 */ /* 0x000fe200030f0eff */
[C---:B------:R-:W-:Y:S01]  /*314d0*/  VIADD R12, R0.reuse, UR4 ;  /* 0x00000004000c7c36 */ /* 0x040fe20008000000 */
[----:B---3--:R-:W-:Y:S01]  /*314e0*/  LEA R8, P6, R0, R3, 0x1 ;  /* 0x0000000300087211 */ /* 0x008fe200078c08ff */
[----:B------:R-:W-:-:S03]  /*314f0*/  VIADD R13, R4, 0x18 ;  /* 0x00000018040d7836 */ /* 0x000fc60000000000 */
[----:B------:R-:W-:Y:S01]  /*31500*/  LEA.HI.X.SX32 R9, R0, R5, 0x1, P6 ;  /* 0x0000000500097211 */ /* 0x000fe200030f0eff */
[----:B------:R-:W-:Y:S01]  /*31510*/  VIADD R0, R4, 0x19 ;  /* 0x0000001904007836 */ /* 0x000fe20000000000 */
[----:B--2---:R-:W-:Y:S02]  /*31520*/  PRMT R7, R17, 0x7632, R7 ;  /* 0x0000763211077816 */ /* 0x004fe40000000007 */
[----:B------:R-:W-:-:S03]  /*31530*/  LEA R6, P6, R12, R3, 0x1 ;  /* 0x000000030c067211 */ /* 0x000fc600078c08ff */
[----:B------:R2:W-:Y:S01]  /*31540*/  @P5 STG.E.U16 desc[UR6][R10.64], R7 ;  /* 0x000000070a005986 */ /* 0x0005e2000c101506 */
[----:B------:R-:W-:Y:S01]  /*31550*/  ISETP.LT.AND P5, PT, R13, UR5, !P0 ;  /* 0x000000050d007c0c */ /* 0x000fe2000c7a1270 */
[----:B------:R-:W-:Y:S01]  /*31560*/  ULDC UR5, c[0x0][0x22c] ;  /* 0x00008b0000057ab9 */ /* 0x000fe20000000800 */
[----:B------:R-:W-:Y:S01]  /*31570*/  VIADD R13, R4, 0x1a ;  /* 0x0000001a040d7836 */ /* 0x000fe20000000000 */
        /* <DEDUP_REMOVED lines=21> */
[----:B------:R-:W-:Y:S01]  /*316d0*/  LEA R6, P6, R12, R3, 0x1 ;  /* 0x000000030c067211 */ /* 0x000fe200078c08ff */
[----:B------:R3:W1:Y:S01]  /*316e0*/  LDS.128 R16, [R2] ;  /* 0x0000000002107984 */ /* 0x0006620000000c00 */
[----:B------:R-:W-:-:S03]  /*316f0*/  PRMT R13, R20, 0x7632, R13 ;  /* 0x00007632140d7816 */ /* 0x000fc6000000000d */
[----:B------:R4:W-:Y:S01]  /*31700*/  @P3 STG.E.U16 desc[UR6][R8.64], R7 ;  /* 0x0000000708003986 */ /* 0x0009e2000c101506 */
[----:B------:R-:W-:Y:S01]  /*31710*/  ISETP.LT.AND P3, PT, R0, UR5, !P0 ;  /* 0x0000000500007c0c */ /* 0x000fe2000c761270 */
[----:B------:R-:W-:Y:S01]  /*31720*/  VIADD R0, R12, UR4 ;  /* 0x000000040c007c36 */ /* 0x000fe20008000000 */
[----:B------:R-:W-:Y:S01]  /*31730*/  ULDC UR5, c[0x0][0x22c] ;  /* 0x00008b0000057ab9 */ /* 0x000fe20000000800 */
[C---:B--2---:R-:W-:Y:S02]  /*31740*/  VIADD R11, R4.reuse, 0x1d ;  /* 0x0000001d040b7836 */ /* 0x044fe40000000000 */
[----:B---3--:R-:W-:Y:S01]  /*31750*/  VIADD R2, R4, 0xfb ;  /* 0x000000fb04027836 */ /* 0x008fe20000000000 */
[----:B----4-:R-:W-:Y:S01]  /*31760*/  LEA.HI.X.SX32 R7, R12, R5, 0x1, P6 ;  /* 0x000000050c077211 */ /* 0x010fe200030f0eff */
        /* <DEDUP_REMOVED lines=22> */
[----:B------:R-:W-:-:S02]  /*318d0*/  VIADD R13, R4, 0x20 ;  /* 0x00000020040d7836 */ /* 0x000fc40000000000 */
[----:B------:R-:W-:Y:S01]  /*318e0*/  VIADD R20, R4, 0xff ;  /* 0x000000ff04147836 */ /* 0x000fe20000000000 */
        /* <DEDUP_REMOVED lines=35> */
[----:B--2---:R-:W-:Y:S01]  /*31b20*/  VIADD R7, R4, 0x25 ;  /* 0x0000002504077836 */ /* 0x004fe20000000000 */
        /* <DEDUP_REMOVED lines=757> */
[----:B---3--:R-:W-:-:S03]  /*34a80*/  PRMT R7, R74, 0x7632, R7 ;  /* 0x000076324a077816 */ /* 0x008fc60000000007 */
[C---:B------:R-:W-:Y:S02]  /*34a90*/  VIADD R0, R12.reuse, UR4 ;  /* 0x000000040c007c36 */ /* 0x040fe40008000000 */
[----:B------:R2:W-:Y:S01]  /*34aa0*/  @P3 STG.E.U16 desc[UR6][R10.64], R7 ;  /* 0x000000070a003986 */ /* 0x0005e2000c101506 */
[-C--:B------:R-:W-:Y:S02]  /*34ab0*/  LEA R8, P3, R12, R3.reuse, 0x1 ;  /* 0x000000030c087211 */ /* 0x080fe400078608ff */
[----:B------:R-:W-:Y:S02]  /*34ac0*/  LEA R6, P6, R0, R3, 0x1 ;  /* 0x0000000300067211 */ /* 0x000fe400078c08ff */
[----:B------:R-:W-:Y:S01]  /*34ad0*/  LEA.HI.X.SX32 R9, R12, R5, 0x1, P3 ;  /* 0x000000050c097211 */ /* 0x000fe200018f0eff */
[C---:B------:R-:W-:Y:S01]  /*34ae0*/  VIADD R12, R4.reuse, 0x8b ;  /* 0x0000008b040c7836 */ /* 0x040fe20000000000 */
[----:B------:R-:W-:Y:S01]  /*34af0*/  ISETP.LT.AND P3, PT, R13, UR5, !P0 ;  /* 0x000000050d007c0c */ /* 0x000fe2000c761270 */
[----:B------:R-:W-:Y:S01]  /*34b00*/  ULDC UR5, c[0x0][0x22c] ;  /* 0x00008b0000057ab9 */ /* 0x000fe20000000800 */
[----:B------:R-:W-:Y:S01]  /*34b10*/  VIADD R13, R4, 0x8c ;  /* 0x0000008c040d7836 */ /* 0x000fe20000000000 */
[----:B------:R3:W-:Y:S01]  /*34b20*/  @P5 STG.E.U16 desc[UR6][R8.64], R75 ;  /* 0x0000004b08005986 */ /* 0x0007e2000c101506 */
[----:B------:R-:W-:Y:S01]  /*34b30*/  ISETP.LT.AND P5, PT, R12, UR5, !P0 ;  /* 0x000000050c007c0c */ /* 0x000fe2000c7a1270 */
[----:B------:R-:W-:Y:S01]  /*34b40*/  ULDC UR5, c[0x0][0x22c] ;  /* 0x00008b0000057ab9 */ /* 0x000fe20000000800 */
[----:B--2---:R-:W-:-:S02]  /*34b50*/  PRMT R11, R75, 0x7632, R11 ;  /* 0x000076324b0b7816 */ /* 0x004fc4000000000b */
[C---:B------:R-:W-:Y:S01]  /*34b60*/  LEA.HI.X.SX32 R7, R0.reuse, R5, 0x1, P6 ;  /* 0x0000000500077211 */ /* 0x040fe200030f0eff */
[----:B------:R-:W-:-:S04]  /*34b70*/  VIADD R0, R0, UR4 ;  /* 0x0000000400007c36 */ /* 0x000fc80008000000 */
[----:B------:R2:W-:Y:S01]  /*34b80*/  @P4 STG.E.U16 desc[UR6][R6.64], R11 ;  /* 0x0000000b06004986 */ /* 0x0005e2000c101506 */
[C---:B------:R-:W-:Y:S01]  /*34b90*/  LEA R10, P4, R0.reuse, R3, 0x1 ;  /* 0x00000003000a7211 */ /* 0x040fe200078808ff */
[----:B------:R-:W-:-:S05]  /*34ba0*/  VIADD R12, R0, UR4 ;  /* 0x00000004000c7c36 */ /* 0x000fca0008000000 */
[----:B---3--:R-:W-:-:S04]  /*34bb0*/  LEA R8, P6, R12, R3, 0x1 ;  /* 0x000000030c087211 */ /* 0x008fc800078c08ff */
[-C--:B------:R-:W-:Y:S01]  /*34bc0*/  LEA.HI.X.SX32 R9, R12, R5.reuse, 0x1, P6 ;  /* 0x000000050c097211 */ /* 0x080fe200030f0eff */
[----:B--2---:R-:W-:Y:S01]  /*34bd0*/  VIADD R7, R4, 0x8e ;  /* 0x0000008e04077836 */ /* 0x004fe20000000000 */
[----:B------:R-:W-:Y:S01]  /*34be0*/  LEA.HI.X.SX32 R11, R0, R5, 0x1, P4 ;  /* 0x00000005000b7211 */ /* 0x000fe200020f0eff */
[----:B------:R-:W-:Y:S01]  /*34bf0*/  VIADD R0, R4, 0x8d ;  /* 0x0000008d04007836 */ /* 0x000fe20000000000 */
[----:B------:R-:W-:Y:S01]  /*34c00*/  ISETP.LT.AND P4, PT, R13, UR5, !P0 ;  /* 0x000000050d007c0c */ /* 0x000fe2000c781270 */
[----:B------:R-:W-:Y:S01]  /*34c10*/  ULDC UR5, c[0x0][0x22c] ;  /* 0x00008b0000057ab9 */ /* 0x000fe20000000800 */
[----:B------:R-:W-:Y:S01]  /*34c20*/  PRMT R13, R76, 0x7632, R13 ;  /* 0x000076324c0d7816 */ /* 0x000fe2000000000d */
[----:B------:R2:W-:Y:S01]  /*34c30*/  @P2 STG.E.U16 desc[UR6][R10.64], R76 ;  /* 0x0000004c0a002986 */ /* 0x0005e2000c101506 */
[----:B------:R-:W-:Y:S01]  /*34c40*/  ISETP.LT.AND P2, PT, R0, UR5, !P0 ;  /* 0x0000000500007c0c */ /* 0x000fe2000c741270 */
[----:B------:R-:W-:Y:S01]  /*34c50*/  VIADD R0, R12, UR4 ;  /* 0x000000040c007c36 */ /* 0x000fe20008000000 */
[----:B------:R-:W-:Y:S01]  /*34c60*/  ULDC UR5, c[0x0][0x22c] ;  /* 0x00008b0000057ab9 */ /* 0x000fe20000000800 */
[----:B------:R3:W-:Y:S01]  /*34c70*/  @P1 STG.E.U16 desc[UR6][R8.64], R13 ;  /* 0x0000000d08001986 */ /* 0x0007e2000c101506 */
[----:B------:R-:W-:Y:S01]  /*34c80*/  ISETP.LT.AND P1, PT, R7, UR5, !P0 ;  /* 0x0000000507007c0c */ /* 0x000fe2000c721270 */
[C---:B------:R-:W-:Y:S01]  /*34c90*/  VIADD R12, R0.reuse, UR4 ;  /* 0x00000004000c7c36 */ /* 0x040fe20008000000 */
[----:B------:R-:W-:Y:S01]  /*34ca0*/  LEA R6, P6, R0, R3, 0x1 ;  /* 0x0000000300067211 */ /* 0x000fe200078c08ff */
[----:B------:R-:W-:-:S03]  /*34cb0*/  ULDC UR5, c[0x0][0x22c] ;  /* 0x00008b0000057ab9 */ /* 0x000fc60000000800 */
[----:B------:R-:W-:Y:S01]  /*34cc0*/  LEA.HI.X.SX32 R7, R0, R5, 0x1, P6 ;  /* 0x0000000500077211 */ /* 0x000fe200030f0eff */
[----:B--2---:R-:W-:Y:S01]  /*34cd0*/  VIADD R11, R4, 0x8f ;  /* 0x0000008f040b7836 */ /* 0x004fe20000000000 */
[C---:B------:R-:W-:Y:S01]  /*34ce0*/  LEA R10, P6, R12.reuse, R3, 0x1 ;  /* 0x000000030c0a7211 */ /* 0x040fe200078c08ff */
[C---:B------:R-:W-:Y:S02]  /*34cf0*/  VIADD R0, R12.reuse, UR4 ;  /* 0x000000040c007c36 */ /* 0x040fe40008000000 */
[----:B------:R2:W-:Y:S01]  /*34d00*/  @P3 STG.E.U16 desc[UR6][R6.64], R77 ;  /* 0x0000004d06003986 */ /* 0x0005e2000c101506 */
[----:B------:R-:W-:Y:S01]  /*34d10*/  ISETP.LT.AND P3, PT, R11, UR5, !P0 ;  /* 0x000000050b007c0c */ /* 0x000fe2000c761270 */
[----:B------:R-:W-:Y:S01]  /*34d20*/  ULDC UR5, c[0x0][0x22c] ;  /* 0x00008b0000057ab9 */ /* 0x000fe20000000800 */
[----:B------:R-:W-:Y:S01]  /*34d30*/  LEA.HI.X.SX32 R11, R12, R5, 0x1, P6 ;  /* 0x000000050c0b7211 */ /* 0x000fe200030f0eff */
[----:B------:R-:W-:Y:S01]  /*34d40*/  VIADD R12, R4, 0x90 ;  /* 0x00000090040c7836 */ /* 0x000fe20000000000 */
[----:B---3--:R-:W-:-:S02]  /*34d50*/  LEA R8, P6, R0, R3, 0x1 ;  /* 0x0000000300087211 */ /* 0x008fc400078c08ff */
[----:B------:R-:W-:Y:S02]  /*34d60*/  PRMT R13, R77, 0x7632, R13 ;  /* 0x000076324d0d7816 */ /* 0x000fe4000000000d */
[C---:B------:R-:W-:Y:S01]  /*34d70*/  LEA.HI.X.SX32 R9, R0.reuse, R5, 0x1, P6 ;  /* 0x0000000500097211 */ /* 0x040fe200030f0eff */
[----:B------:R-:W-:Y:S01]  /*34d80*/  VIADD R0, R0, UR4 ;  /* 0x0000000400007c36 */ /* 0x000fe20008000000 */
[----:B------:R-:W-:Y:S01]  /*34d90*/  ISETP.LT.AND P6, PT, R12, UR5, !P0 ;  /* 0x000000050c007c0c */ /* 0x000fe2000c7c1270 */
[----:B------:R3:W-:Y:S01]  /*34da0*/  @P5 STG.E.U16 desc[UR6][R10.64], R13 ;  /* 0x0000000d0a005986 */ /* 0x0007e2000c101506 */
[----:B--2---:R-:W-:Y:S01]  /*34db0*/  VIADD R7, R4, 0x91 ;  /* 0x0000009104077836 */ /* 0x004fe20000000000 */
[----:B------:R-:W-:Y:S01]  /*34dc0*/  ULDC UR5, c[0x0][0x22c] ;  /* 0x00008b0000057ab9 */ /* 0x000fe20000000800 */
[C---:B------:R-:W-:Y:S01]  /*34dd0*/  VIADD R12, R0.reuse, UR4 ;  /* 0x00000004000c7c36 */ /* 0x040fe20008000000 */
[----:B------:R2:W-:Y:S01]  /*34de0*/  @P4 STG.E.U16 desc[UR6][R8.64], R78 ;  /* 0x0000004e08004986 */ /* 0x0005e2000c101506 */
[----:B------:R-:W-:-:S02]  /*34df0*/  LEA R6, P4, R0, R3, 0x1 ;  /* 0x0000000300067211 */ /* 0x000fc400078808ff */
[----:B------:R-:W-:Y:S01]  /*34e00*/  ISETP.LT.AND P5, PT, R7, UR5, !P0 ;  /* 0x0000000507007c0c */ /* 0x000fe2000c7a1270 */
[----:B------:R-:W-:Y:S01]  /*34e10*/  ULDC UR5, c[0x0][0x22c] ;  /* 0x00008b0000057ab9 */ /* 0x000fe20000000800 */
[----:B------:R-:W-:Y:S01]  /*34e20*/  LEA.HI.X.SX32 R7, R0, R5, 0x1, P4 ;  /* 0x0000000500077211 */ /* 0x000fe200020f0eff */
[----:B------:R-:W-:Y:S01]  /*34e30*/  VIADD R0, R4, 0x92 ;  /* 0x0000009204007836 */ /* 0x000fe20000000000 */
[----:B---3--:R-:W-:Y:S01]  /*34e40*/  LEA R10, P4, R12, R3, 0x1 ;  /* 0x000000030c0a7211 */ /* 0x008fe200078808ff */
[----:B------:R-:W-:Y:S01]  /*34e50*/  VIADD R13, R4, 0x94 ;  /* 0x00000094040d7836 */ /* 0x000fe20000000000 */
[----:B--2---:R-:W-:Y:S02]  /*34e60*/  PRMT R9, R78, 0x7632, R9 ;  /* 0x000076324e097816 */ /* 0x004fe40000000009 */
[C---:B------:R-:W-:Y:S01]  /*34e70*/  LEA.HI.X.SX32 R11, R12.reuse, R5, 0x1, P4 ;  /* 0x000000050c0b7211 */ /* 0x040fe200020f0eff */
[----:B------:R-:W-:Y:S01]  /*34e80*/  VIADD R12, R12, UR4 ;  /* 0x000000040c0c7c36 */ /* 0x000fe20008000000 */
[----:B------:R-:W-:Y:S01]  /*34e90*/  ISETP.LT.AND P4, PT, R13, UR8, !P0 ;  /* 0x000000080d007c0c */ /* 0x000fe2000c781270 */
[----:B------:R2:W-:Y:S01]  /*34ea0*/  @P2 STG.E.U16 desc[UR6][R6.64], R9 ;  /* 0x0000000906002986 */ /* 0x0005e2000c101506 */
[----:B------:R-:W-:Y:S01]  /*34eb0*/  ISETP.LT.AND P2, PT, R0, UR5, !P0 ;  /* 0x0000000500007c0c */ /* 0x000fe2000c741270 */
[----:B------:R-:W-:Y:S01]  /*34ec0*/  VIADD R0, R4, 0x93 ;  /* 0x0000009304007836 */ /* 0x000fe20000000000 */
[----:B------:R-:W-:Y:S01]  /*34ed0*/  ULDC UR5, c[0x0][0x22c] ;  /* 0x00008b0000057ab9 */ /* 0x000fe20000000800 */
[----:B------:R-:W-:Y:S01]  /*34ee0*/  @P1 STG.E.U16 desc[UR6][R10.64], R79 ;  /* 0x0000004f0a001986 */ /* 0x000fe2000c101506 */
[----:B------:R-:W-:Y:S01]  /*34ef0*/  LEA R8, P1, R12, R3, 0x1 ;  /* 0x000000030c087211 */ /* 0x000fe200078208ff */
[----:B------:R-:W-:Y:S01]  /*34f00*/  VIADD R13, R4, 0x95 ;  /* 0x00000095040d7836 */ /* 0x000fe20000000000 */
[----:B------:R-:W-:Y:S01]  /*34f10*/  ULDC UR8, c[0x0][0x248] ;  /* 0x0000920000087ab9 */ /* 0x000fe20000000800 */
[----:B--2---:R-:W-:-:S02]  /*34f20*/  PRMT R7, R79, 0x7632, R7 ;  /* 0x000076324f077816 */ /* 0x004fc40000000007 */
[C---:B------:R-:W-:Y:S01]  /*34f30*/  LEA.HI.X.SX32 R9, R12.reuse, R5, 0x1, P1 ;  /* 0x000000050c097211 */ /* 0x040fe200008f0eff */
[----:B------:R-:W-:Y:S01]  /*34f40*/  VIADD R12, R12, UR4 ;  /* 0x000000040c0c7c36 */ /* 0x000fe20008000000 */
[----:B------:R-:W-:Y:S01]  /*34f50*/  ULDC UR4, c[0x0][0x248] ;  /* 0x0000920000047ab9 */ /* 0x000fe20000000800 */
[----:B------:R-:W-:Y:S01]  /*34f60*/  ISETP.LT.AND P1, PT, R0, UR5, !P0 ;  /* 0x0000000500007c0c */ /* 0x000fe2000c721270 */
[----:B------:R-:W-:Y:S01]  /*34f70*/  ULDC UR5, c[0x0][0x22c] ;  /* 0x00008b0000057ab9 */ /* 0x000fe20000000800 */
[----:B------:R2:W-:Y:S01]  /*34f80*/  @P3 STG.E.U16 desc[UR6][R8.64], R7 ;  /* 0x0000000708003986 */ /* 0x0005e2000c101506 */
[C---:B------:R-:W-:Y:S01]  /*34f90*/  LEA R6, P3, R12.reuse, R3, 0x1 ;  /* 0x000000030c067211 */ /* 0x040fe200078608ff */
[C---:B------:R-:W-:Y:S01]  /*34fa0*/  VIADD R0, R12.reuse, UR4 ;  /* 0x000000040c007c36 */ /* 0x040fe20008000000 */
[----:B------:R-:W-:Y:S02]  /*34fb0*/  ULDC UR4, c[0x0][0x248] ;  /* 0x0000920000047ab9 */ /* 0x000fe40000000800 */
[----:B--2---:R-:W-:Y:S01]  /*34fc0*/  LEA.HI.X.SX32 R7, R12, R5, 0x1, P3 ;  /* 0x000000050c077211 */ /* 0x004fe200018f0eff */
[C---:B------:R-:W-:Y:S01]  /*34fd0*/  VIADD R12, R0.reuse, UR4 ;  /* 0x00000004000c7c36 */ /* 0x040fe20008000000 */
[----:B------:R-:W-:Y:S01]  /*34fe0*/  LEA R10, P3, R0, R3, 0x1 ;  /* 0x00000003000a7211 */ /* 0x000fe200078608ff */
[----:B------:R-:W-:Y:S01]  /*34ff0*/  ULDC UR4, c[0x0][0x248] ;  /* 0x0000920000047ab9 */ /* 0x000fe20000000800 */
[----:B------:R-:W-:Y:S01]  /*35000*/  PRMT R9, R80, 0x7632, R9 ;  /* 0x0000763250097816 */ /* 0x000fe20000000009 */
[----:B------:R-:W-:Y:S01]  /*35010*/  @P6 STG.E.U16 desc[UR6][R6.64], R80 ;  /* 0x0000005006006986 */ /* 0x000fe2000c101506 */
[----:B------:R-:W-:Y:S01]  /*35020*/  LEA.HI.X.SX32 R11, R0, R5, 0x1, P3 ;  /* 0x00000005000b7211 */ /* 0x000fe200018f0eff */
[----:B------:R-:W-:Y:S01]  /*35030*/  VIADD R0, R4, 0x96 ;  /* 0x0000009604007836 */ /* 0x000fe20000000000 */
[----:B------:R-:W-:-:S02]  /*35040*/  LEA R8, P6, R12, R3, 0x1 ;  /* 0x000000030c087211 */ /* 0x000fc400078c08ff */
[----:B------:R-:W-:Y:S01]  /*35050*/  ISETP.LT.AND P3, PT, R13, UR5, !P0 ;  /* 0x000000050d007c0c */ /* 0x000fe2000c761270 */
[----:B------:R2:W-:Y:S01]  /*35060*/  @P5 STG.E.U16 desc[UR6][R10.64], R9 ;  /* 0x000000090a005986 */ /* 0x0005e2000c101506 */
[----:B------:R-:W-:Y:S01]  /*35070*/  ULDC UR5, c[0x0][0x22c] ;  /* 0x00008b0000057ab9 */ /* 0x000fe20000000800 */
[----:B------:R-:W-:Y:S01]  /*35080*/  VIADD R13, R4, 0x9b ;  /* 0x0000009b040d7836 */ /* 0x000fe20000000000 */
[----:B------:R-:W-:Y:S01]  /*35090*/  ISETP.LT.AND P5, PT, R0, UR5, !P0 ;  /* 0x0000000500007c0c */ /* 0x000fe2000c7a1270 */
[----:B------:R-:W-:Y:S01]  /*350a0*/  ULDC UR5, c[0x0][0x22c] ;  /* 0x00008b0000057ab9 */ /* 0x000fe20000000800 */
[C---:B--2---:R-:W-:Y:S01]  /*350b0*/  LEA.HI.X.SX32 R9, R12.reuse, R5, 0x1, P6 ;  /* 0x000000050c097211 */ /* 0x044fe200030f0eff */
[----:B------:R-:W-:Y:S01]  /*350c0*/  VIADD R12, R12, UR4 ;  /* 0x000000040c0c7c36 */ /* 0x000fe20008000000 */
[----:B------:R-:W-:Y:S01]  /*350d0*/  ULDC UR4, c[0x0][0x248] ;  /* 0x0000920000047ab9 */ /* 0x000fe20000000800 */
[----:B------:R-:W-:Y:S01]  /*350e0*/  VIADD R10, R4, 0x97 ;  /* 0x00000097040a7836 */ /* 0x000fe20000000000 */
[----:B------:R-:W-:Y:S01]  /*350f0*/  PRMT R11, R81, 0x7632, R11 ;  /* 0x00007632510b7816 */ /* 0x000fe2000000000b */
[----:B------:R2:W-:Y:S01]  /*35100*/  @P2 STG.E.U16 desc[UR6][R8.64], R81 ;  /* 0x0000005108002986 */ /* 0x0005e2000c101506 */
[C---:B------:R-:W-:Y:S01]  /*35110*/  LEA R6, P2, R12.reuse, R3, 0x1 ;  /* 0x000000030c067211 */ /* 0x040fe200078408ff */
[----:B------:R-:W-:Y:S01]  /*35120*/  VIADD R0, R12, UR4 ;  /* 0x000000040c007c36 */ /* 0x000fe20008000000 */
[----:B------:R-:W-:-:S02]  /*35130*/  ULDC UR4, c[0x0][0x22c] ;  /* 0x00008b0000047ab9 */ /* 0x000fc40000000800 */
[----:B------:R-:W-:Y:S01]  /*35140*/  LEA.HI.X.SX32 R7, R12, R5, 0x1, P2 ;  /* 0x000000050c077211 */ /* 0x000fe200010f0eff */
[----:B------:R-:W-:Y:S01]  /*35150*/  VIADD R12, R4, 0x98 ;  /* 0x00000098040c7836 */ /* 0x000fe20000000000 */
[----:B------:R-:W-:Y:S01]  /*35160*/  ISETP.LT.AND P2, PT, R10, UR5, !P0 ;  /* 0x000000050a007c0c */ /* 0x000fe2000c741270 */
[----:B------:R-:W-:Y:S01]  /*35170*/  ULDC UR5, c[0x0][0x22c] ;  /* 0x00008b0000057ab9 */ /* 0x000fe20000000800 */
[----:B------:R-:W-:Y:S01]  /*35180*/  LEA R10, P6, R0, R3, 0x1 ;  /* 0x00000003000a7211 */ /* 0x000fe200078c08ff */
[----:B------:R3:W-:Y:S01]  /*35190*/  @P1 STG.E.U16 desc[UR6][R6.64], R11 ;  /* 0x0000000b06001986 */ /* 0x0007e2000c101506 */
[----:B------:R-:W-:Y:S01]  /*351a0*/  ISETP.LT.AND P1, PT, R12, UR4, !P0 ;  /* 0x000000040c007c0c */ /* 0x000fe2000c721270 */
[----:B------:R-:W-:Y:S01]  /*351b0*/  ULDC UR4, c[0x0][0x248] ;  /* 0x0000920000047ab9 */ /* 0x000fe20000000800 */
[----:B--2---:R-:W-:Y:S01]  /*351c0*/  VIADD R9, R4, 0x99 ;  /* 0x0000009904097836 */ /* 0x004fe20000000000 */
[C---:B---3--:R-:W-:Y:S01]  /*351d0*/  LEA.HI.X.SX32 R11, R0.reuse, R5, 0x1, P6 ;  /* 0x00000005000b7211 */ /* 0x048fe200030f0eff */
[----:B------:R-:W-:Y:S01]  /*351e0*/  VIADD R0, R0, UR4 ;  /* 0x0000000400007c36 */ /* 0x000fe20008000000 */
[----:B------:R-:W-:Y:S01]  /*351f0*/  ULDC UR4, c[0x0][0x22c] ;  /* 0x00008b0000047ab9 */ /* 0x000fe20000000800 */
[----:B------:R-:W-:Y:S01]  /*35200*/  PRMT R7, R82, 0x7632, R7 ;  /* 0x0000763252077816 */ /* 0x000fe20000000007 */
[----:B------:R-:W-:Y:S01]  /*35210*/  VIADD R6, R4, 0x9a ;  /* 0x0000009a04067836 */ /* 0x000fe20000000000 */
[----:B------:R-:W-:Y:S01]  /*35220*/  @P4 STG.E.U16 desc[UR6][R10.64], R82 ;  /* 0x000000520a004986 */ /* 0x000fe2000c101506 */
[----:B------:R-:W-:-:S02]  /*35230*/  LEA R8, P6, R0, R3, 0x1 ;  /* 0x0000000300087211 */ /* 0x000fc400078c08ff */
[----:B------:R-:W-:Y:S01]  /*35240*/  ISETP.LT.AND P4, PT, R9, UR4, !P0 ;  /* 0x0000000409007c0c */ /* 0x000fe2000c781270 */
[----:B------:R-:W-:Y:S01]  /*35250*/  ULDC UR4, c[0x0][0x248] ;  /* 0x0000920000047ab9 */ /* 0x000fe20000000800 */
[C---:B------:R-:W-:Y:S01]  /*35260*/  LEA.HI.X.SX32 R9, R0.reuse, R5, 0x1, P6 ;  /* 0x0000000500097211 */ /* 0x040fe200030f0eff */
[----:B------:R-:W-:Y:S01]  /*35270*/  VIADD R0, R0, UR4 ;  /* 0x0000000400007c36 */ /* 0x000fe20008000000 */
[----:B------:R-:W-:Y:S01]  /*35280*/  ULDC UR4, c[0x0][0x248] ;  /* 0x0000920000047ab9 */ /* 0x000fe20000000800 */
[----:B------:R-:W-:Y:S01]  /*35290*/  ISETP.LT.AND P6, PT, R6, UR5, !P0 ;  /* 0x0000000506007c0c */ /* 0x000fe2000c7c1270 */
[----:B------:R-:W-:Y:S01]  /*352a0*/  ULDC UR5, c[0x0][0x248] ;  /* 0x0000920000057ab9 */ /* 0x000fe20000000800 */
[----:B------:R2:W-:Y:S01]  /*352b0*/  @P3 STG.E.U16 desc[UR6][R8.64], R7 ;  /* 0x0000000708003986 */ /* 0x0005e2000c101506 */
[C---:B------:R-:W-:Y:S01]  /*352c0*/  LEA R6, P3, R0.reuse, R3, 0x1 ;  /* 0x0000000300067211 */ /* 0x040fe200078608ff */
[----:B------:R-:W-:Y:S01]  /*352d0*/  VIADD R12, R0, UR4 ;  /* 0x00000004000c7c36 */ /* 0x000fe20008000000 */
[----:B------:R-:W-:-:S02]  /*352e0*/  ULDC UR4, c[0x0][0x22c] ;  /* 0x00008b0000047ab9 */ /* 0x000fc40000000800 */
[----:B--2---:R-:W-:Y:S01]  /*352f0*/  LEA.HI.X.SX32 R7, R0, R5, 0x1, P3 ;  /* 0x0000000500077211 */ /* 0x004fe200018f0eff */
[C---:B------:R-:W-:Y:S01]  /*35300*/  VIADD R0, R12.reuse, UR5 ;  /* 0x000000050c007c36 */ /* 0x040fe20008000000 */
[C---:B------:R-:W-:Y:S01]  /*35310*/  LEA R10, P3, R12.reuse, R3, 0x1 ;  /* 0x000000030c0a7211 */ /* 0x040fe200078608ff */
[----:B------:R-:W-:Y:S01]  /*35320*/  ULDC UR5, c[0x0][0x22c] ;  /* 0x00008b0000057ab9 */ /* 0x000fe20000000800 */
[----:B------:R-:W-:Y:S01]  /*35330*/  PRMT R9, R83, 0x7632, R9 ;  /* 0x0000763253097816 */ /* 0x000fe20000000009 */
[----:B------:R-:W-:Y:S01]  /*35340*/  @P5 STG.E.U16 desc[UR6][R6.64], R83 ;  /* 0x0000005306005986 */ /* 0x000fe2000c101506 */
[----:B------:R-:W-:Y:S01]  /*35350*/  LEA.HI.X.SX32 R11, R12, R5, 0x1, P3 ;  /* 0x000000050c0b7211 */ /* 0x000fe200018f0eff */
[----:B------:R-:W-:Y:S01]  /*35360*/  VIADD R12, R4, 0x9c ;  /* 0x0000009c040c7836 */ /* 0x000fe20000000000 */
[----:B------:R-:W-:Y:S02]  /*35370*/  LEA R8, P3, R0, R3, 0x1 ;  /* 0x0000000300087211 */ /* 0x000fe400078608ff */
[----:B------:R-:W-:Y:S01]  /*35380*/  ISETP.LT.AND P5, PT, R13, UR4, !P0 ;  /* 0x000000040d007c0c */ /* 0x000fe2000c7a1270 */
[----:B------:R2:W-:Y:S01]  /*35390*/  @P2 STG.E.U16 desc[UR6][R10.64], R9 ;  /* 0x000000090a002986 */ /* 0x0005e2000c101506 */
[----:B------:R-:W-:Y:S01]  /*353a0*/  ULDC UR4, c[0x0][0x22c] ;  /* 0x00008b0000047ab9 */ /* 0x000fe20000000800 */
[----:B------:R-:W-:Y:S01]  /*353b0*/  VIADD R13, R4, 0x9f ;  /* 0x0000009f040d7836 */ /* 0x000fe20000000000 */
[----:B--2---:R-:W-:Y:S01]  /*353c0*/  LEA.HI.X.SX32 R9, R0, R5, 0x1, P3 ;  /* 0x0000000500097211 */ /* 0x004fe200018f0eff */
[----:B------:R-:W-:Y:S01]  /*353d0*/  VIADD R10, R4, 0x9e ;  /* 0x0000009e040a7836 */ /* 0x000fe20000000000 */
[----:B------:R-:W-:Y:S01]  /*353e0*/  ISETP.LT.AND P3, PT, R12, UR4, !P0 ;  /* 0x000000040c007c0c */ /* 0x000fe2000c761270 */
[----:B------:R-:W-:Y:S01]  /*353f0*/  ULDC UR4, c[0x0][0x248] ;  /* 0x0000920000047ab9 */ /* 0x000fe20000000800 */
[----:B------:R-:W-:Y:S01]  /*35400*/  VIADD R12, R4, 0x9d ;  /* 0x0000009d040c7836 */ /* 0x000fe20000000000 */
[----:B------:R2:W-:Y:S01]  /*35410*/  @P1 STG.E.U16 desc[UR6][R8.64], R84 ;  /* 0x0000005408001986 */ /* 0x0005e2000c101506 */
[----:B------:R-:W-:Y:S01]  /*35420*/  VIADD R0, R0, UR4 ;  /* 0x0000000400007c36 */ /* 0x000fe20008000000 */
[----:B------:R-:W-:-:S02]  /*35430*/  ULDC UR4, c[0x0][0x22c] ;  /* 0x00008b0000047ab9 */ /* 0x000fc40000000800 */
[----:B------:R-:W-:Y:S01]  /*35440*/  ISETP.LT.AND P2, PT, R12, UR4, !P0 ;  /* 0x000000040c007c0c */ /* 0x000fe2000c741270 */
[----:B------:R-:W-:Y:S01]  /*35450*/  ULDC UR4, c[0x0][0x248] ;  /* 0x0000920000047ab9 */ /* 0x000fe20000000800 */
[----:B------:R-:W-:-:S04]  /*35460*/  LEA R6, P1, R0, R3, 0x1 ;  /* 0x0000000300067211 */ /* 0x000fc800078208ff */
[C---:B------:R-:W-:Y:S01]  /*35470*/  LEA.HI.X.SX32 R7, R0.reuse, R5, 0x1, P1 ;  /* 0x0000000500077211 */ /* 0x040fe200008f0eff */
[----:B------:R-:W-:Y:S01]  /*35480*/  VIADD R0, R0, UR4 ;  /* 0x0000000400007c36 */ /* 0x000fe20008000000 */
[----:B--2---:R-:W-:Y:S01]  /*35490*/  PRMT R9, R84, 0x7632, R9 ;  /* 0x0000763254097816 */ /* 0x004fe20000000009 */
[----:B------:R-:W-:Y:S01]  /*354a0*/  ULDC UR4, c[0x0][0x248] ;  /* 0x0000920000047ab9 */ /* 0x000fe20000000800 */
[----:B------:R-:W-:Y:S01]  /*354b0*/  ISETP.LT.AND P1, PT, R10, UR5, !P0 ;  /* 0x000000050a007c0c */ /* 0x000fe2000c721270 */
[C---:B------:R-:W-:Y:S01]  /*354c0*/  VIADD R12, R0.reuse, UR4 ;  /* 0x00000004000c7c36 */ /* 0x040fe20008000000 */
[----:B------:R-:W-:Y:S01]  /*354d0*/  ULDC UR4, c[0x0][0x248] ;  /* 0x0000920000047ab9 */ /* 0x000fe20000000800 */
[----:B------:R2:W-:Y:S01]  /*354e0*/  @P4 STG.E.U16 desc[UR6][R6.64], R9 ;  /* 0x0000000906004986 */ /* 0x0005e2000c101506 */
[----:B------:R-:W-:Y:S01]  /*354f0*/  LEA R8, P4, R0, R3, 0x1 ;  /* 0x0000000300087211 */ /* 0x000fe200078808ff */
[----:B------:R-:W-:-:S03]  /*35500*/  ULDC UR5, c[0x0][0x22c] ;  /* 0x00008b0000057ab9 */ /* 0x000fc60000000800 */
        /* <DEDUP_REMOVED lines=13> */
[C---:B--2---:R-:W-:Y:S01]  /*355e0*/  LEA.HI.X.SX32 R7, R0.reuse, R5, 0x1, P6 ;  /* 0x0000000500077211 */ /* 0x044fe200030f0eff */
[----:B------:R-:W-:Y:S01]  /*355f0*/  VIADD R0, R0, UR4 ;  /* 0x0000000400007c36 */ /* 0x000fe20008000000 */
[----:B------:R-:W-:Y:S01]  /*35600*/  ULDC UR4, c[0x0][0x248] ;  /* 0x0000920000047ab9 */ /* 0x000fe20000000800 */
[----:B------:R-:W-:Y:S01]  /*35610*/  ISETP.LT.AND P6, PT, R12, UR5, !P0 ;  /* 0x000000050c007c0c */ /* 0x000fe2000c7c1270 */
[----:B------:R-:W-:Y:S01]  /*35620*/  VIADD R10, R4, 0xa1 ;  /* 0x000000a1040a7836 */ /* 0x000fe20000000000 */
[----:B------:R2:W-:Y:S01]  /*35630*/  @P3 STG.E.U16 desc[UR6][R6.64], R86 ;  /* 0x0000005606003986 */ /* 0x0005e2000c101506 */
[C---:B------:R-:W-:Y:S01]  /*35640*/  LEA R8, P3, R0.reuse, R3, 0x1 ;  /* 0x0000000300087211 */ /* 0x040fe200078608ff */
[C---:B------:R-:W-:Y:S01]  /*35650*/  VIADD R12, R0.reuse, UR4 ;  /* 0x00000004000c7c36 */ /* 0x040fe20008000000 */
[----:B------:R-:W-:Y:S01]  /*35660*/  ULDC UR5, c[0x0][0x22c] ;  /* 0x00008b0000057ab9 */ /* 0x000fe20000000800 */
[----:B------:R-:W-:Y:S01]  /*35670*/  ULDC UR4, c[0x0][0x22c] ;  /* 0x00008b0000047ab9 */ /* 0x000fe20000000800 */
[----:B------:R-:W-:Y:S01]  /*35680*/  LEA.HI.X.SX32 R9, R0, R5, 0x1, P3 ;  /* 0x0000000500097211 */ /* 0x000fe200018f0eff */
[----:B------:R-:W-:Y:S01]  /*35690*/  VIADD R0, R4, 0xa2 ;  /* 0x000000a204007836 */ /* 0x000fe20000000000 */
[----:B------:R-:W-:Y:S01]  /*356a0*/  ISETP.LT.AND P5, PT, R10, UR5, !P0 ;  /* 0x000000050a007c0c */ /* 0x000fe2000c7a1270 */
[----:B------:R-:W-:Y:S01]  /*356b0*/  ULDC UR5, c[0x0][0x22c] ;  /* 0x00008b0000057ab9 */ /* 0x000fe20000000800 */
[----:B------:R-:W-:-:S02]  /*356c0*/  LEA R10, P3, R12, R3, 0x1 ;  /* 0x000000030c0a7211 */ /* 0x000fc400078608ff */
[----:B--2---:R-:W-:Y:S02]  /*356d0*/  PRMT R7, R86, 0x7632, R7 ;  /* 0x0000763256077816 */ /* 0x004fe40000000007 */
[----:B------:R-:W-:-:S03]  /*356e0*/  LEA.HI.X.SX32 R11, R12, R5, 0x1, P3 ;  /* 0x000000050c0b7211 */ /* 0x000fc600018f0eff */
[----:B------:R2:W-:Y:S01]  /*356f0*/  @P2 STG.E.U16 desc[UR6][R8.64], R7 ;  /* 0x0000000708002986 */ /* 0x0005e2000c101506 */
[----:B------:R-:W-:Y:S01]  /*35700*/  ISETP.LT.AND P2, PT, R0, UR4, !P0 ;  /* 0x0000000400007c0c */ /* 0x000fe2000c741270 */
[----:B------:R-:W-:Y:S01]  /*35710*/  ULDC UR4, c[0x0][0x248] ;  /* 0x0000920000047ab9 */ /* 0x000fe20000000800 */
[----:B------:R-:W-:Y:S01]  /*35720*/  VIADD R0, R4, 0xa3 ;  /* 0x000000a304007836 */ /* 0x000fe20000000000 */
[----:B------:R-:W-:Y:S01]  /*35730*/  @P1 STG.E.U16 desc[UR6][R10.64], R87 ;  /* 0x000000570a001986 */ /* 0x000fe2000c101506 */
[----:B------:R-:W-:Y:S01]  /*35740*/  VIADD R12, R12, UR4 ;  /* 0x000000040c0c7c36 */ /* 0x000fe20008000000 */
[----:B------:R-:W-:Y:S02]  /*35750*/  ULDC UR4, c[0x0][0x22c] ;  /* 0x00008b0000047ab9 */ /* 0x000fe40000000800 */
[----:B------:R-:W-:Y:S01]  /*35760*/  ISETP.LT.AND P1, PT, R0, UR4, !P0 ;  /* 0x0000000400007c0c */ /* 0x000fe2000c721270 */
[----:B------:R-:W-:Y:S01]  /*35770*/  ULDC UR4, c[0x0][0x248] ;  /* 0x0000920000047ab9 */ /* 0x000fe20000000800 */
[----:B------:R-:W-:Y:S01]  /*35780*/  LEA R6, P3, R12, R3, 0x1 ;  /* 0x000000030c067211 */ /* 0x000fe200078608ff */
[----:B------:R-:W-:Y:S01]  /*35790*/  VIADD R0, R4, 0xa4 ;  /* 0x000000a404007836 */ /* 0x000fe20000000000 */
        /* <DEDUP_REMOVED lines=487> */
[----:B0-----:R0:W-:Y:S01]  /*37610*/  @P1 STG.E.U16 desc[UR6][R8.64], R116 ;  /* 0x0000007408001986 */ /* 0x0011e2000c101506 */
[----:B------:R-:W-:Y:S01]  /*37620*/  VIADD R0, R0, UR4 ;  /* 0x0000000400007c36 */ /* 0x000fe20008000000 */
[----:B------:R-:W-:-:S02]  /*37630*/  ULDC UR4, c[0x0][0x22c] ;  /* 0x00008b0000047ab9 */ /* 0x000fc40000000800 */
[----:B------:R-:W-:Y:S01]  /*37640*/  ISETP.LT.AND P2, PT, R12, UR4, !P0 ;  /* 0x000000040c007c0c */ /* 0x000fe2000c741270 */
[----:B------:R-:W-:Y:S01]  /*37650*/  ULDC UR4, c[0x0][0x248] ;  /* 0x0000920000047ab9 */ /* 0x000fe20000000800 */
[----:B------:R-:W-:-:S04]  /*37660*/  LEA R6, P1, R0, R3, 0x1 ;  /* 0x0000000300067211 */ /* 0x000fc800078208ff */
[C---:B------:R-:W-:Y:S01]  /*37670*/  LEA.HI.X.SX32 R7, R0.reuse, R5, 0x1, P1 ;  /* 0x0000000500077211 */ /* 0x040fe200008f0eff */
[----:B------:R-:W-:Y:S01]  /*37680*/  VIADD R0, R0, UR4 ;  /* 0x0000000400007c36 */ /* 0x000fe20008000000 */
[----:B0-----:R-:W-:Y:S01]  /*37690*/  PRMT R9, R116, 0x7632, R9 ;  /* 0x0000763274097816 */ /* 0x001fe20000000009 */
[----:B------:R-:W-:Y:S01]  /*376a0*/  ULDC UR4, c[0x0][0x248] ;  /* 0x0000920000047ab9 */ /* 0x000fe20000000800 */
[----:B------:R-:W-:Y:S01]  /*376b0*/  ISETP.LT.AND P1, PT, R10, UR5, !P0 ;  /* 0x000000050a007c0c */ /* 0x000fe2000c721270 */
[C---:B------:R-:W-:Y:S01]  /*376c0*/  VIADD R12, R0.reuse, UR4 ;  /* 0x00000004000c7c36 */ /* 0x040fe20008000000 */
[----:B------:R-:W-:Y:S01]  /*376d0*/  ULDC UR4, c[0x0][0x248] ;  /* 0x0000920000047ab9 */ /* 0x000fe20000000800 */
[----:B------:R0:W-:Y:S01]  /*376e0*/  @P4 STG.E.U16 desc[UR6][R6.64], R9 ;  /* 0x0000000906004986 */ /* 0x0001e2000c101506 */
[----:B------:R-:W-:Y:S01]  /*376f0*/  LEA R8, P4, R0, R3, 0x1 ;  /* 0x0000000300087211 */ /* 0x000fe200078808ff */
[----:B------:R-:W-:-:S03]  /*37700*/  ULDC UR5, c[0x0][0x22c] ;  /* 0x00008b0000057ab9 */ /* 0x000fc60000000800 */
[----:B0-----:R-:W-:Y:S01]  /*37710*/  LEA.HI.X.SX32 R9, R0, R5, 0x1, P4 ;  /* 0x0000000500097211 */ /* 0x001fe200020f0eff */
        /* <DEDUP_REMOVED lines=12> */
[C---:B0-----:R-:W-:Y:S01]  /*377e0*/  LEA.HI.X.SX32 R7, R0.reuse, R5, 0x1, P6 ;  /* 0x0000000500077211 */ /* 0x041fe200030f0eff */
        /* <DEDUP_REMOVED lines=14> */
[----:B0-----:R-:W-:Y:S02]  /*378d0*/  PRMT R7, R118, 0x7632, R7 ;  /* 0x0000763276077816 */ /* 0x001fe40000000007 */
[----:B------:R-:W-:Y:S02]  /*378e0*/  LEA.HI.X.SX32 R11, R12, R5, 0x1, P3 ;  /* 0x000000050c0b7211 */ /* 0x000fe400018f0eff */
[----:B------:R-:W-:Y:S01]  /*378f0*/  ISETP.LT.AND P3, PT, R0, UR4, !P0 ;  /* 0x0000000400007c0c */ /* 0x000fe2000c761270 */
[----:B------:R-:W-:Y:S01]  /*37900*/  ULDC UR4, c[0x0][0x248] ;  /* 0x0000920000047ab9 */ /* 0x000fe20000000800 */
[----:B------:R-:W-:Y:S01]  /*37910*/  VIADD R0, R4, 0xe3 ;  /* 0x000000e304007836 */ /* 0x000fe20000000000 */
[----:B------:R0:W-:Y:S01]  /*37920*/  @P2 STG.E.U16 desc[UR6][R8.64], R7 ;  /* 0x0000000708002986 */ /* 0x0001e2000c101506 */
[----:B------:R-:W-:Y:S01]  /*37930*/  VIADD R12, R12, UR4 ;  /* 0x000000040c0c7c36 */ /* 0x000fe20008000000 */
[----:B------:R-:W-:Y:S02]  /*37940*/  ULDC UR4, c[0x0][0x22c] ;  /* 0x00008b0000047ab9 */ /* 0x000fe40000000800 */
[----:B------:R-:W-:Y:S01]  /*37950*/  @P1 STG.E.U16 desc[UR6][R10.64], R119 ;  /* 0x000000770a001986 */ /* 0x000fe2000c101506 */
[----:B------:R-:W-:Y:S01]  /*37960*/  ISETP.LT.AND P2, PT, R0, UR4, !P0 ;  /* 0x0000000400007c0c */ /* 0x000fe2000c741270 */
[----:B------:R-:W-:Y:S01]  /*37970*/  ULDC UR4, c[0x0][0x248] ;  /* 0x0000920000047ab9 */ /* 0x000fe20000000800 */
[----:B------:R-:W-:Y:S01]  /*37980*/  LEA R6, P1, R12, R3, 0x1 ;  /* 0x000000030c067211 */ /* 0x000fe200078208ff */
[----:B------:R-:W-:Y:S01]  /*37990*/  VIADD R0, R4, 0xe4 ;  /* 0x000000e404007836 */ /* 0x000fe20000000000 */
[----:B0-----:R-:W-:-:S02]  /*379a0*/  PRMT R9, R119, 0x7632, R9 ;  /* 0x0000763277097816 */ /* 0x001fc40000000009 */
        /* <DEDUP_REMOVED lines=9> */
[----:B0-----:R-:W-:Y:S01]  /*37a40*/  LEA.HI.X.SX32 R9, R12, R5, 0x1, P4 ;  /* 0x000000050c097211 */ /* 0x001fe200020f0eff */
[C---:B------:R-:W-:Y:S01]  /*37a50*/  VIADD R12, R0.reuse, UR4 ;  /* 0x00000004000c7c36 */ /* 0x040fe20008000000 */
[----:B------:R-:W-:Y:S01]  /*37a60*/  LEA R10, P4, R0, R3, 0x1 ;  /* 0x00000003000a7211 */ /* 0x000fe200078808ff */
[----:B------:R-:W-:Y:S01]  /*37a70*/  ULDC UR4, c[0x0][0x248] ;  /* 0x0000920000047ab9 */ /* 0x000fe20000000800 */
[----:B-1----:R-:W-:Y:S01]  /*37a80*/  PRMT R7, R120, 0x7632, R7 ;  /* 0x0000763278077816 */ /* 0x002fe20000000007 */
        /* <DEDUP_REMOVED lines=17> */
[----:B------:R-:W-:Y:S01]  /*37ba0*/  PRMT R11, R121, 0x7632, R11 ;  /* 0x00007632790b7816 */ /* 0x000fe2000000000b */
[----:B------:R-:W-:Y:S01]  /*37bb0*/  ULDC UR4, c[0x0][0x22c] ;  /* 0x00008b0000047ab9 */ /* 0x000fe20000000800 */
[----:B------:R-:W-:Y:S01]  /*37bc0*/  LEA.HI.X.SX32 R9, R12, R5, 0x1, P3 ;  /* 0x000000050c097211 */ /* 0x000fe200018f0eff */
[----:B------:R-:W-:Y:S01]  /*37bd0*/  VIADD R12, R4, 0xe8 ;  /* 0x000000e8040c7836 */ /* 0x000fe20000000000 */
[----:B------:R-:W-:Y:S01]  /*37be0*/  ISETP.LT.AND P5, PT, R10, UR5, !P0 ;  /* 0x000000050a007c0c */ /* 0x000fe2000c7a1270 */
[----:B------:R-:W-:Y:S01]  /*37bf0*/  ULDC UR5, c[0x0][0x22c] ;  /* 0x00008b0000057ab9 */ /* 0x000fe20000000800 */
[----:B------:R-:W-:Y:S01]  /*37c00*/  LEA R10, P3, R0, R3, 0x1 ;  /* 0x00000003000a7211 */ /* 0x000fe200078608ff */
[----:B------:R1:W-:Y:S01]  /*37c10*/  @P2 STG.E.U16 desc[UR6][R8.64], R11 ;  /* 0x0000000b08002986 */ /* 0x0003e2000c101506 */
[----:B0-----:R-:W-:-:S02]  /*37c20*/  VIADD R7, R4, 0xe9 ;  /* 0x000000e904077836 */ /* 0x001fc40000000000 */
[----:B-1----:R-:W-:Y:S01]  /*37c30*/  LEA.HI.X.SX32 R11, R0, R5, 0x1, P3 ;  /* 0x00000005000b7211 */ /* 0x002fe200018f0eff */
[----:B------:R-:W-:Y:S01]  /*37c40*/  VIADD R8, R4, 0xea ;  /* 0x000000ea04087836 */ /* 0x000fe20000000000 */
[----:B------:R-:W-:Y:S01]  /*37c50*/  ISETP.LT.AND P3, PT, R12, UR4, !P0 ;  /* 0x000000040c007c0c */ /* 0x000fe2000c761270 */
[----:B------:R-:W-:Y:S01]  /*37c60*/  ULDC UR4, c[0x0][0x248] ;  /* 0x0000920000047ab9 */ /* 0x000fe20000000800 */
[----:B------:R-:W-:Y:S01]  /*37c70*/  PRMT R9, R122, 0x7632, R9 ;  /* 0x000076327a097816 */ /* 0x000fe20000000009 */
[----:B------:R-:W-:Y:S01]  /*37c80*/  VIADD R0, R0, UR4 ;  /* 0x0000000400007c36 */ /* 0x000fe20008000000 */
[----:B------:R-:W-:Y:S01]  /*37c90*/  @P1 STG.E.U16 desc[UR6][R10.64], R122 ;  /* 0x0000007a0a001986 */ /* 0x000fe2000c101506 */
[----:B------:R-:W-:Y:S02]  /*37ca0*/  ULDC UR4, c[0x0][0x22c] ;  /* 0x00008b0000047ab9 */ /* 0x000fe40000000800 */
[----:B------:R-:W-:Y:S01]  /*37cb0*/  ISETP.LT.AND P2, PT, R7, UR4, !P0 ;  /* 0x0000000407007c0c */ /* 0x000fe2000c741270 */
[----:B------:R-:W-:Y:S01]  /*37cc0*/  ULDC UR4, c[0x0][0x248] ;  /* 0x0000920000047ab9 */ /* 0x000fe20000000800 */
[----:B------:R-:W-:-:S04]  /*37cd0*/  LEA R6, P1, R0, R3, 0x1 ;  /* 0x0000000300067211 */ /* 0x000fc800078208ff */
        /* <DEDUP_REMOVED lines=74> */
[----:B------:R-:W-:Y:S01]  /*38180*/  VIADD R0, R4, 0xf3 ;  /* 0x000000f304007836 */ /* 0x000fe20000000000 */
[----:B------:R-:W-:Y:S01]  /*38190*/  ULDC UR5, c[0x0][0x22c] ;  /* 0x00008b0000057ab9 */ /* 0x000fe20000000800 */
[C---:B0-----:R-:W-:Y:S01]  /*381a0*/  LEA.HI.X.SX32 R7, R12.reuse, R5, 0x1, P4 ;  /* 0x000000050c077211 */ /* 0x041fe200020f0eff */
[----:B------:R-:W-:Y:S01]  /*381b0*/  VIADD R12, R12, UR4 ;  /* 0x000000040c0c7c36 */ /* 0x000fe20008000000 */
[----:B------:R-:W-:Y:S01]  /*381c0*/  ULDC UR4, c[0x0][0x248] ;  /* 0x0000920000047ab9 */ /* 0x000fe20000000800 */
[----:B------:R-:W-:-:S02]  /*381d0*/  VIADD R10, R4, 0xf4 ;  /* 0x000000f4040a7836 */ /* 0x000fc40000000000 */
[----:B------:R0:W-:Y:S01]  /*381e0*/  @P2 STG.E.U16 desc[UR6][R6.64], R127 ;  /* 0x0000007f06002986 */ /* 0x0001e2000c101506 */
[----:B------:R-:W-:Y:S02]  /*381f0*/  LEA R8, P4, R12, R3, 0x1 ;  /* 0x000000030c087211 */ /* 0x000fe400078808ff */
[----:B------:R-:W-:Y:S01]  /*38200*/  ISETP.LT.AND P2, PT, R0, UR5, !P0 ;  /* 0x0000000500007c0c */ /* 0x000fe2000c741270 */
[C---:B------:R-:W-:Y:S01]  /*38210*/  VIADD R0, R12.reuse, UR4 ;  /* 0x000000040c007c36 */ /* 0x040fe20008000000 */
[----:B------:R-:W-:Y:S01]  /*38220*/  LEA.HI.X.SX32 R9, R12, R5, 0x1, P4 ;  /* 0x000000050c097211 */ /* 0x000fe200020f0eff */
[----:B------:R-:W-:Y:S01]  /*38230*/  ULDC UR4, c[0x0][0x22c] ;  /* 0x00008b0000047ab9 */ /* 0x000fe20000000800 */
[----:B------:R-:W-:Y:S01]  /*38240*/  ULDC UR5, c[0x0][0x22c] ;  /* 0x00008b0000057ab9 */ /* 0x000fe20000000800 */
[----:B0-----:R-:W-:Y:S02]  /*38250*/  PRMT R7, R127, 0x7632, R7 ;  /* 0x000076327f077816 */ /* 0x001fe40000000007 */
[----:B------:R-:W-:-:S03]  /*38260*/  LEA R6, P4, R0, R3, 0x1 ;  /* 0x0000000300067211 */ /* 0x000fc600078808ff */
[----:B------:R0:W-:Y:S01]  /*38270*/  @P1 STG.E.U16 desc[UR6][R8.64], R7 ;  /* 0x0000000708001986 */ /* 0x0001e2000c101506 */
[----:B------:R-:W-:Y:S01]  /*38280*/  ISETP.LT.AND P1, PT, R10, UR4, !P0 ;  /* 0x000000040a007c0c */ /* 0x000fe2000c721270 */
[----:B------:R-:W-:Y:S01]  /*38290*/  ULDC UR4, c[0x0][0x248] ;  /* 0x0000920000047ab9 */ /* 0x000fe20000000800 */
[----:B------:R-:W-:Y:S01]  /*382a0*/  VIADD R10, R4, 0xf5 ;  /* 0x000000f5040a7836 */ /* 0x000fe20000000000 */
[C---:B0-----:R-:W-:Y:S01]  /*382b0*/  LEA.HI.X.SX32 R7, R0.reuse, R5, 0x1, P4 ;  /* 0x0000000500077211 */ /* 0x041fe200020f0eff */
[----:B------:R-:W-:Y:S01]  /*382c0*/  VIADD R0, R0, UR4 ;  /* 0x0000000400007c36 */ /* 0x000fe20008000000 */
[----:B------:R-:W-:Y:S02]  /*382d0*/  ULDC UR4, c[0x0][0x248] ;  /* 0x0000920000047ab9 */ /* 0x000fe40000000800 */
[----:B------:R-:W-:Y:S01]  /*382e0*/  ISETP.LT.AND P4, PT, R10, UR5, !P0 ;  /* 0x000000050a007c0c */ /* 0x000fe2000c781270 */
[----:B------:R-:W-:Y:S01]  /*382f0*/  ULDC UR5, c[0x0][0x22c] ;  /* 0x00008b0000057ab9 */ /* 0x000fe20000000800 */
[----:B------:R0:W-:Y:S01]  /*38300*/  @P5 STG.E.U16 desc[UR6][R6.64], R128 ;  /* 0x0000008006005986 */ /* 0x0001e2000c101506 */
[C---:B------:R-:W-:Y:S01]  /*38310*/  LEA R10, P5, R0.reuse, R3, 0x1 ;  /* 0x00000003000a7211 */ /* 0x040fe200078a08ff */
[----:B------:R-:W-:Y:S01]  /*38320*/  VIADD R12, R0, UR4 ;  /* 0x00000004000c7c36 */ /* 0x000fe20008000000 */
[----:B------:R-:W-:-:S02]  /*38330*/  ULDC UR4, c[0x0][0x248] ;  /* 0x0000920000047ab9 */ /* 0x000fc40000000800 */
[----:B------:R-:W-:Y:S01]  /*38340*/  LEA.HI.X.SX32 R11, R0, R5, 0x1, P5 ;  /* 0x00000005000b7211 */ /* 0x000fe200028f0eff */
[C---:B------:R-:W-:Y:S01]  /*38350*/  VIADD R0, R12.reuse, UR4 ;  /* 0x000000040c007c36 */ /* 0x040fe20008000000 */
[----:B------:R-:W-:Y:S01]  /*38360*/  LEA R8, P5, R12, R3, 0x1 ;  /* 0x000000030c087211 */ /* 0x000fe200078a08ff */
[----:B------:R-:W-:-:S03]  /*38370*/  ULDC UR4, c[0x0][0x248] ;  /* 0x0000920000047ab9 */ /* 0x000fc60000000800 */
[----:B------:R-:W-:Y:S01]  /*38380*/  LEA.HI.X.SX32 R9, R12, R5, 0x1, P5 ;  /* 0x000000050c097211 */ /* 0x000fe200028f0eff */
[----:B------:R-:W-:Y:S01]  /*38390*/  VIADD R12, R4, 0xf7 ;  /* 0x000000f7040c7836 */ /* 0x000fe20000000000 */
[----:B0-----:R-:W-:Y:S02]  /*383a0*/  PRMT R7, R128, 0x7632, R7 ;  /* 0x0000763280077816 */ /* 0x001fe40000000007 */
[----:B------:R-:W-:-:S03]  /*383b0*/  LEA R6, P5, R0, R3, 0x1 ;  /* 0x0000000300067211 */ /* 0x000fc600078a08ff */
[----:B------:R0:W-:Y:S01]  /*383c0*/  @P6 STG.E.U16 desc[UR6][R10.64], R7 ;  /* 0x000000070a006986 */ /* 0x0001e2000c101506 */
[----:B------:R-:W-:Y:S01]  /*383d0*/  ISETP.LT.AND P6, PT, R13, UR5, !P0 ;  /* 0x000000050d007c0c */ /* 0x000fe2000c7c1270 */
[----:B------:R-:W-:Y:S02]  /*383e0*/  ULDC UR5, c[0x0][0x22c] ;  /* 0x00008b0000057ab9 */ /* 0x000fe40000000800 */
[----:B------:R1:W-:Y:S01]  /*383f0*/  @P3 STG.E.U16 desc[UR6][R8.64], R129 ;  /* 0x0000008108003986 */ /* 0x0003e2000c101506 */
[----:B------:R-:W-:Y:S01]  /*38400*/  ISETP.LT.AND P3, PT, R12, UR5, !P0 ;  /* 0x000000050c007c0c */ /* 0x000fe2000c761270 */
[----:B------:R-:W-:Y:S01]  /*38410*/  ULDC UR5, c[0x0][0x22c] ;  /* 0x00008b0000057ab9 */ /* 0x000fe20000000800 */
[----:B------:R-:W-:Y:S02]  /*38420*/  PRMT R12, R131, 0x7632, R12 ;  /* 0x00007632830c7816 */ /* 0x000fe4000000000c */
[C---:B0-----:R-:W-:Y:S01]  /*38430*/  LEA.HI.X.SX32 R7, R0.reuse, R5, 0x1, P5 ;  /* 0x0000000500077211 */ /* 0x041fe200028f0eff */
[----:B------:R-:W-:Y:S01]  /*38440*/  VIADD R0, R0, UR4 ;  /* 0x0000000400007c36 */ /* 0x000fe20008000000 */
[----:B------:R-:W-:Y:S01]  /*38450*/  ULDC UR4, c[0x0][0x248] ;  /* 0x0000920000047ab9 */ /* 0x000fe20000000800 */
[C---:B------:R-:W-:Y:S01]  /*38460*/  VIADD R10, R4.reuse, 0xf8 ;  /* 0x000000f8040a7836 */ /* 0x040fe20000000000 */
[----:B-1----:R-:W-:Y:S01]  /*38470*/  PRMT R9, R129, 0x7632, R9 ;  /* 0x0000763281097816 */ /* 0x002fe20000000009 */
[----:B------:R-:W-:Y:S01]  /*38480*/  VIADD R11, R4, 0xfa ;  /* 0x000000fa040b7836 */ /* 0x000fe20000000000 */
[----:B------:R-:W-:-:S03]  /*38490*/  LEA R8, P5, R0, R3, 0x1 ;  /* 0x0000000300087211 */ /* 0x000fc600078a08ff */
[----:B------:R0:W-:Y:S01]  /*384a0*/  @P2 STG.E.U16 desc[UR6][R6.64], R9 ;  /* 0x0000000906002986 */ /* 0x0001e2000c101506 */
[----:B------:R-:W-:Y:S01]  /*384b0*/  ISETP.LT.AND P2, PT, R10, UR5, !P0 ;  /* 0x000000050a007c0c */ /* 0x000fe2000c741270 */
[C---:B------:R-:W-:Y:S01]  /*384c0*/  VIADD R10, R0.reuse, UR4 ;  /* 0x00000004000a7c36 */ /* 0x040fe20008000000 */
[----:B------:R-:W-:Y:S01]  /*384d0*/  ULDC UR4, c[0x0][0x22c] ;  /* 0x00008b0000047ab9 */ /* 0x000fe20000000800 */
[----:B------:R-:W-:Y:S01]  /*384e0*/  ULDC UR5, c[0x0][0x22c] ;  /* 0x00008b0000057ab9 */ /* 0x000fe20000000800 */
[----:B0-----:R-:W-:Y:S01]  /*384f0*/  LEA.HI.X.SX32 R9, R0, R5, 0x1, P5 ;  /* 0x0000000500097211 */ /* 0x001fe200028f0eff */
[----:B------:R-:W-:Y:S01]  /*38500*/  VIADD R0, R4, 0xf9 ;  /* 0x000000f904007836 */ /* 0x000fe20000000000 */
[----:B------:R-:W-:-:S03]  /*38510*/  LEA R6, P5, R10, R3, 0x1 ;  /* 0x000000030a067211 */ /* 0x000fc600078a08ff */
[----:B------:R0:W-:Y:S01]  /*38520*/  @P1 STG.E.U16 desc[UR6][R8.64], R130 ;  /* 0x0000008208001986 */ /* 0x0001e2000c101506 */
[----:B------:R-:W-:Y:S01]  /*38530*/  ISETP.LT.AND P1, PT, R0, UR4, !P0 ;  /* 0x0000000400007c0c */ /* 0x000fe2000c721270 */
[----:B------:R-:W-:Y:S01]  /*38540*/  ULDC UR4, c[0x0][0x248] ;  /* 0x0000920000047ab9 */ /* 0x000fe20000000800 */
[C---:B------:R-:W-:Y:S01]  /*38550*/  LEA.HI.X.SX32 R7, R10.reuse, R5, 0x1, P5 ;  /* 0x000000050a077211 */ /* 0x040fe200028f0eff */
[----:B------:R-:W-:Y:S01]  /*38560*/  VIADD R0, R10, UR4 ;  /* 0x000000040a007c36 */ /* 0x000fe20008000000 */
[----:B------:R-:W-:Y:S02]  /*38570*/  ULDC UR4, c[0x0][0x22c] ;  /* 0x00008b0000047ab9 */ /* 0x000fe40000000800 */
[----:B------:R-:W-:Y:S01]  /*38580*/  ISETP.LT.AND P5, PT, R11, UR4, !P0 ;  /* 0x000000040b007c0c */ /* 0x000fe2000c7a1270 */
[----:B------:R-:W-:Y:S01]  /*38590*/  ULDC UR4, c[0x0][0x248] ;  /* 0x0000920000047ab9 */ /* 0x000fe20000000800 */
[----:B0-----:R-:W-:-:S05]  /*385a0*/  PRMT R9, R130, 0x7632, R9 ;  /* 0x0000763282097816 */ /* 0x001fca0000000009 */
[----:B------:R0:W-:Y:S01]  /*385b0*/  @P4 STG.E.U16 desc[UR6][R6.64], R9 ;  /* 0x0000000906004986 */ /* 0x0001e2000c101506 */
[----:B------:R-:W-:-:S04]  /*385c0*/  LEA R10, P4, R0, R3, 0x1 ;  /* 0x00000003000a7211 */ /* 0x000fc800078808ff */
[C---:B------:R-:W-:Y:S01]  /*385d0*/  LEA.HI.X.SX32 R11, R0.reuse, R5, 0x1, P4 ;  /* 0x00000005000b7211 */ /* 0x040fe200020f0eff */
[----:B------:R-:W-:Y:S01]  /*385e0*/  VIADD R0, R0, UR4 ;  /* 0x0000000400007c36 */ /* 0x000fe20008000000 */
[----:B------:R-:W-:Y:S01]  /*385f0*/  ULDC UR4, c[0x0][0x248] ;  /* 0x0000920000047ab9 */ /* 0x000fe20000000800 */
[----:B------:R-:W-:Y:S01]  /*38600*/  ISETP.LT.AND P4, PT, R2, UR5, !P0 ;  /* 0x0000000502007c0c */ /* 0x000fe2000c781270 */
[----:B------:R-:W-:Y:S01]  /*38610*/  ULDC UR5, c[0x0][0x248] ;  /* 0x0000920000057ab9 */ /* 0x000fe20000000800 */
[----:B------:R1:W-:Y:S01]  /*38620*/  @P6 STG.E.U16 desc[UR6][R10.64], R131 ;  /* 0x000000830a006986 */ /* 0x0003e2000c101506 */
[C---:B------:R-:W-:Y:S01]  /*38630*/  VIADD R2, R0.reuse, UR4 ;  /* 0x0000000400027c36 */ /* 0x040fe20008000000 */
[----:B0-----:R-:W-:Y:S01]  /*38640*/  LEA R6, P6, R0, R3, 0x1 ;  /* 0x0000000300067211 */ /* 0x001fe200078c08ff */
[----:B------:R-:W-:Y:S01]  /*38650*/  VIADD R9, R4, 0xfc ;  /* 0x000000fc04097836 */ /* 0x000fe20000000000 */
[----:B------:R-:W-:Y:S02]  /*38660*/  ULDC UR4, c[0x0][0x22c] ;  /* 0x00008b0000047ab9 */ /* 0x000fe40000000800 */
[----:B------:R-:W-:Y:S01]  /*38670*/  LEA.HI.X.SX32 R7, R0, R5, 0x1, P6 ;  /* 0x0000000500077211 */ /* 0x000fe200030f0eff */
[C---:B------:R-:W-:Y:S01]  /*38680*/  VIADD R0, R2.reuse, UR5 ;  /* 0x0000000502007c36 */ /* 0x040fe20008000000 */
[----:B------:R-:W-:Y:S01]  /*38690*/  LEA R8, P6, R2, R3, 0x1 ;  /* 0x0000000302087211 */ /* 0x000fe200078c08ff */
[----:B------:R-:W-:-:S02]  /*386a0*/  ULDC UR5, c[0x0][0x248] ;  /* 0x0000920000057ab9 */ /* 0x000fc40000000800 */
[----:B------:R0:W-:Y:S01]  /*386b0*/  @P3 STG.E.U16 desc[UR6][R6.64], R12 ;  /* 0x0000000c06003986 */ /* 0x0001e2000c101506 */
[----:B------:R-:W-:Y:S01]  /*386c0*/  ISETP.LT.AND P3, PT, R9, UR4, !P0 ;  /* 0x0000000409007c0c */ /* 0x000fe2000c761270 */
[----:B------:R-:W-:Y:S01]  /*386d0*/  ULDC UR4, c[0x0][0x22c] ;  /* 0x00008b0000047ab9 */ /* 0x000fe20000000800 */
[----:B------:R-:W-:Y:S01]  /*386e0*/  LEA.HI.X.SX32 R9, R2, R5, 0x1, P6 ;  /* 0x0000000502097211 */ /* 0x000fe200030f0eff */
[----:B------:R-:W-:Y:S01]  /*386f0*/  VIADD R2, R4, 0xfd ;  /* 0x000000fd04027836 */ /* 0x000fe20000000000 */
[----:B-1----:R-:W-:-:S03]  /*38700*/  LEA R10, P6, R0, R3, 0x1 ;  /* 0x00000003000a7211 */ /* 0x002fc600078c08ff */
[----:B------:R-:W-:Y:S01]  /*38710*/  @P2 STG.E.U16 desc[UR6][R8.64], R16 ;  /* 0x0000001008002986 */ /* 0x000fe2000c101506 */
[----:B------:R-:W-:Y:S01]  /*38720*/  ISETP.LT.AND P2, PT, R2, UR4, !P0 ;  /* 0x0000000402007c0c */ /* 0x000fe2000c741270 */
[----:B------:R-:W-:Y:S01]  /*38730*/  ULDC UR4, c[0x0][0x248] ;  /* 0x0000920000047ab9 */ /* 0x000fe20000000800 */
[C---:B------:R-:W-:Y:S01]  /*38740*/  LEA.HI.X.SX32 R11, R0.reuse, R5, 0x1, P6 ;  /* 0x00000005000b7211 */ /* 0x040fe200030f0eff */
[----:B------:R-:W-:Y:S01]  /*38750*/  VIADD R0, R0, UR4 ;  /* 0x0000000400007c36 */ /* 0x000fe20008000000 */
[----:B0-----:R-:W-:Y:S01]  /*38760*/  PRMT R7, R16, 0x7632, R7 ;  /* 0x0000763210077816 */ /* 0x001fe20000000007 */
[----:B------:R-:W-:Y:S02]  /*38770*/  ULDC UR4, c[0x0][0x248] ;  /* 0x0000920000047ab9 */ /* 0x000fe40000000800 */
[C---:B------:R-:W-:Y:S01]  /*38780*/  VIADD R2, R0.reuse, UR4 ;  /* 0x0000000400027c36 */ /* 0x040fe20008000000 */
[----:B------:R-:W-:Y:S01]  /*38790*/  ULDC UR4, c[0x0][0x248] ;  /* 0x0000920000047ab9 */ /* 0x000fe20000000800 */
[----:B------:R0:W-:Y:S01]  /*387a0*/  @P1 STG.E.U16 desc[UR6][R10.64], R7 ;  /* 0x000000070a001986 */ /* 0x0001e2000c101506 */
[----:B------:R-:W-:Y:S01]  /*387b0*/  LEA R6, P1, R0, R3, 0x1 ;  /* 0x0000000300067211 */ /* 0x000fe200078208ff */
[----:B------:R-:W-:-:S03]  /*387c0*/  VIADD R12, R2, UR5 ;  /* 0x00000005020c7c36 */ /* 0x000fc60008000000 */
[----:B0-----:R-:W-:Y:S01]  /*387d0*/  LEA.HI.X.SX32 R7, R0, R5, 0x1, P1 ;  /* 0x0000000500077211 */ /* 0x001fe200008f0eff */
[C---:B------:R-:W-:Y:S01]  /*387e0*/  VIADD R0, R12.reuse, UR4 ;  /* 0x000000040c007c36 */ /* 0x040fe20008000000 */
[-C--:B------:R-:W-:Y:S01]  /*387f0*/  LEA R10, P6, R12, R3.reuse, 0x1 ;  /* 0x000000030c0a7211 */ /* 0x080fe200078c08ff */
[----:B------:R-:W-:Y:S01]  /*38800*/  ULDC UR4, c[0x0][0x248] ;  /* 0x0000920000047ab9 */ /* 0x000fe20000000800 */
[----:B------:R-:W-:Y:S01]  /*38810*/  LEA R8, P1, R2, R3, 0x1 ;  /* 0x0000000302087211 */ /* 0x000fe200078208ff */
[----:B------:R-:W-:Y:S01]  /*38820*/  VIADD R14, R0, UR8 ;  /* 0x00000008000e7c36 */ /* 0x000fe20008000000 */
[----:B------:R-:W-:Y:S01]  /*38830*/  LEA.HI.X.SX32 R11, R12, R5, 0x1, P6 ;  /* 0x000000050c0b7211 */ /* 0x000fe200030f0eff */
[----:B------:R0:W-:Y:S01]  /*38840*/  @P5 STG.E.U16 desc[UR6][R6.64], R17 ;  /* 0x0000001106005986 */ /* 0x0001e2000c101506 */
[----:B------:R-:W-:Y:S01]  /*38850*/  LEA R12, P6, R0, R3, 0x1 ;  /* 0x00000003000c7211 */ /* 0x000fe200078c08ff */
[----:B------:R-:W-:Y:S01]  /*38860*/  VIADD R16, R14, UR4 ;  /* 0x000000040e107c36 */ /* 0x000fe20008000000 */
[----:B------:R-:W-:Y:S01]  /*38870*/  LEA.HI.X.SX32 R9, R2, R5, 0x1, P1 ;  /* 0x0000000502097211 */ /* 0x000fe200008f0eff */
[----:B------:R-:W-:Y:S01]  /*38880*/  ULDC UR4, c[0x0][0x22c] ;  /* 0x00008b0000047ab9 */ /* 0x000fe20000000800 */
[----:B------:R-:W-:-:S02]  /*38890*/  LEA R2, P1, R14, R3, 0x1 ;  /* 0x000000030e027211 */ /* 0x000fc400078208ff */
[----:B------:R-:W-:Y:S02]  /*388a0*/  LEA.HI.X.SX32 R13, R0, R5, 0x1, P6 ;  /* 0x00000005000d7211 */ /* 0x000fe400030f0eff */
[----:B------:R-:W-:Y:S02]  /*388b0*/  LEA R4, P6, R16, R3, 0x1 ;  /* 0x0000000310047211 */ /* 0x000fe400078c08ff */
[----:B------:R-:W-:Y:S02]  /*388c0*/  LEA.HI.X.SX32 R3, R14, R5, 0x1, P1 ;  /* 0x000000050e037211 */ /* 0x000fe400008f0eff */
[----:B------:R-:W-:Y:S02]  /*388d0*/  ISETP.LT.AND P1, PT, R15, UR4, !P0 ;  /* 0x000000040f007c0c */ /* 0x000fe4000c721270 */
[----:B------:R-:W-:Y:S02]  /*388e0*/  ISETP.LT.AND P0, PT, R20, UR9, !P0 ;  /* 0x0000000914007c0c */ /* 0x000fe4000c701270 */
[----:B------:R-:W-:-:S02]  /*388f0*/  PRMT R0, R17, 0x7632, R0 ;  /* 0x0000763211007816 */ /* 0x000fc40000000000 */
[----:B0-----:R-:W-:Y:S02]  /*38900*/  PRMT R7, R18, 0x7632, R7 ;  /* 0x0000763212077816 */ /* 0x001fe40000000007 */
[----:B------:R-:W-:Y:S01]  /*38910*/  LEA.HI.X.SX32 R5, R16, R5, 0x1, P6 ;  /* 0x0000000510057211 */ /* 0x000fe200030f0eff */
[----:B------:R0:W-:Y:S04]  /*38920*/  @P4 STG.E.U16 desc[UR6][R8.64], R0 ;  /* 0x0000000008004986 */ /* 0x0001e8000c101506 */
[----:B------:R0:W-:Y:S04]  /*38930*/  @P3 STG.E.U16 desc[UR6][R10.64], R18 ;  /* 0x000000120a003986 */ /* 0x0001e8000c101506 */
[----:B------:R0:W-:Y:S04]  /*38940*/  @P2 STG.E.U16 desc[UR6][R12.64], R7 ;  /* 0x000000070c002986 */ /* 0x0001e8000c101506 */
[----:B------:R0:W-:Y:S01]  /*38950*/  @P1 STG.E.U16 desc[UR6][R2.64], R19 ;  /* 0x0000001302001986 */ /* 0x0001e2000c101506 */
[----:B------:R-:W-:Y:S05]  /*38960*/  @!P0 EXIT ;  /* 0x000000000000894d */ /* 0x000fea0003800000 */
[----:B0-----:R-:W-:-:S05]  /*38970*/  PRMT R2, R19, 0x7632, R2 ;  /* 0x0000763213027816 */ /* 0x001fca0000000002 */
[----:B------:R-:W-:Y:S01]  /*38980*/  STG.E.U16 desc[UR6][R4.64], R2 ;  /* 0x0000000204007986 */ /* 0x000fe2000c101506 */
[----:B------:R-:W-:Y:S05]  /*38990*/  EXIT ;  /* 0x000000000000794d */ /* 0x000fea0003800000 */
.L_x_2:
[----:B------:R-:W-:-:S00]  /*389a0*/  BRA `(.L_x_2) ;  /* 0xfffffffc00fc7947 */ /* 0x000fc0000383ffff */
[----:B------:R-:W-:-:S00]  /*389b0*/  NOP ;  /* 0x0000000000007918 */ /* 0x000fc00000000000 */
        /* <DEDUP_REMOVED lines=12> */
.L_x_3:


//--------------------- .nv.shared.matmul_kernel  --------------------------
	.section	.nv.shared.matmul_kernel,"aw",@nobits
	.sectionflags	@""
	.align	16
	.zero		1024


//--------------------- .nv.shared.reserved.0     --------------------------
	.section	.nv.shared.reserved.0,"aw",@nobits
	.weak		__nv_reservedSMEM_offset_0_alias
	.size		__nv_reservedSMEM_offset_0_alias, 0, 0
	.other		__nv_reservedSMEM_offset_0_alias,@"STO_CUDA_RESERVED_SHARED STV_DEFAULT"
__nv_reservedSMEM_offset_0_alias:
	.zero		0


//--------------------- .nv.constant0.matmul_kernel --------------------------
	.section	.nv.constant0.matmul_kernel,"a",@progbits
	.sectionflags	@""
	.align	4
.nv.constant0.matmul_kernel:
	.zero		608


//--------------------- SYMBOLS --------------------------

	.type		.nv.reservedSmem.offset0,@object
	.size		.nv.reservedSmem.offset0,0x4
